//
// Generated by NVIDIA NVVM Compiler
//
// Compiler Build ID: CL-36424714
// Cuda compilation tools, release 13.0, V13.0.88
// Based on NVVM 20.0.0
//

.version 9.0
.target sm_100
.address_size 64

	// .globl	_Z31svpf_fully_fused_step_v2_kernelPfS_S_S_S_S_P24curandStatePhilox4_32_10fffffS_S_S_S_S_S_S_ffffffffffffffffffiiiiiifffiS_fiffffffiiiii
.global .align 4 .b8 precalc_xorwow_matrix[102400];
.global .align 4 .b8 precalc_xorwow_offset_matrix[102400];
.global .align 4 .b8 mrg32k3aM1[2304];
.global .align 4 .b8 mrg32k3aM2[2304];
.global .align 4 .b8 mrg32k3aM1SubSeq[2016];
.global .align 4 .b8 mrg32k3aM2SubSeq[2016];
.global .align 4 .b8 mrg32k3aM1Seq[2304];
.global .align 4 .b8 mrg32k3aM2Seq[2304];
.const .align 8 .b8 __cr_lgamma_table[72];
// _ZZ31svpf_fully_fused_step_v2_kernelPfS_S_S_S_S_P24curandStatePhilox4_32_10fffffS_S_S_S_S_S_S_ffffffffffffffffffiiiiiifffiS_fiffffffiiiiiE13sh_guide_mean has been demoted
// _ZZ31svpf_fully_fused_step_v2_kernelPfS_S_S_S_S_P24curandStatePhilox4_32_10fffffS_S_S_S_S_S_S_ffffffffffffffffffiiiiiifffiS_fiffffffiiiiiE12sh_guide_var has been demoted
// _ZZ31svpf_fully_fused_step_v2_kernelPfS_S_S_S_S_P24curandStatePhilox4_32_10fffffS_S_S_S_S_S_S_ffffffffffffffffffiiiiiifffiS_fiffffffiiiiiE17sh_guide_strength has been demoted
// _ZZ31svpf_fully_fused_step_v2_kernelPfS_S_S_S_S_P24curandStatePhilox4_32_10fffffS_S_S_S_S_S_S_ffffffffffffffffffiiiiiifffiS_fiffffffiiiiiE12sh_bandwidth has been demoted
// _ZZ31svpf_fully_fused_step_v2_kernelPfS_S_S_S_S_P24curandStatePhilox4_32_10fffffS_S_S_S_S_S_S_ffffffffffffffffffiiiiiifffiS_fiffffffiiiiiE18sh_effective_sigma has been demoted
// _ZZ31svpf_fully_fused_step_v2_kernelPfS_S_S_S_S_P24curandStatePhilox4_32_10fffffS_S_S_S_S_S_S_ffffffffffffffffffiiiiiifffiS_fiffffffiiiiiE15sh_effective_mu has been demoted
// _ZZ31svpf_fully_fused_step_v2_kernelPfS_S_S_S_S_P24curandStatePhilox4_32_10fffffS_S_S_S_S_S_S_ffffffffffffffffffiiiiiifffiS_fiffffffiiiiiE9sh_mean_h has been demoted
.extern .shared .align 16 .b8 smem[];

.visible .entry _Z31svpf_fully_fused_step_v2_kernelPfS_S_S_S_S_P24curandStatePhilox4_32_10fffffS_S_S_S_S_S_S_ffffffffffffffffffiiiiiifffiS_fiffffffiiiii(
	.param .u64 .ptr .align 1 _Z31svpf_fully_fused_step_v2_kernelPfS_S_S_S_S_P24curandStatePhilox4_32_10fffffS_S_S_S_S_S_S_ffffffffffffffffffiiiiiifffiS_fiffffffiiiii_param_0,
	.param .u64 .ptr .align 1 _Z31svpf_fully_fused_step_v2_kernelPfS_S_S_S_S_P24curandStatePhilox4_32_10fffffS_S_S_S_S_S_S_ffffffffffffffffffiiiiiifffiS_fiffffffiiiii_param_1,
	.param .u64 .ptr .align 1 _Z31svpf_fully_fused_step_v2_kernelPfS_S_S_S_S_P24curandStatePhilox4_32_10fffffS_S_S_S_S_S_S_ffffffffffffffffffiiiiiifffiS_fiffffffiiiii_param_2,
	.param .u64 .ptr .align 1 _Z31svpf_fully_fused_step_v2_kernelPfS_S_S_S_S_P24curandStatePhilox4_32_10fffffS_S_S_S_S_S_S_ffffffffffffffffffiiiiiifffiS_fiffffffiiiii_param_3,
	.param .u64 .ptr .align 1 _Z31svpf_fully_fused_step_v2_kernelPfS_S_S_S_S_P24curandStatePhilox4_32_10fffffS_S_S_S_S_S_S_ffffffffffffffffffiiiiiifffiS_fiffffffiiiii_param_4,
	.param .u64 .ptr .align 1 _Z31svpf_fully_fused_step_v2_kernelPfS_S_S_S_S_P24curandStatePhilox4_32_10fffffS_S_S_S_S_S_S_ffffffffffffffffffiiiiiifffiS_fiffffffiiiii_param_5,
	.param .u64 .ptr .align 1 _Z31svpf_fully_fused_step_v2_kernelPfS_S_S_S_S_P24curandStatePhilox4_32_10fffffS_S_S_S_S_S_S_ffffffffffffffffffiiiiiifffiS_fiffffffiiiii_param_6,
	.param .f32 _Z31svpf_fully_fused_step_v2_kernelPfS_S_S_S_S_P24curandStatePhilox4_32_10fffffS_S_S_S_S_S_S_ffffffffffffffffffiiiiiifffiS_fiffffffiiiii_param_7,
	.param .f32 _Z31svpf_fully_fused_step_v2_kernelPfS_S_S_S_S_P24curandStatePhilox4_32_10fffffS_S_S_S_S_S_S_ffffffffffffffffffiiiiiifffiS_fiffffffiiiii_param_8,
	.param .f32 _Z31svpf_fully_fused_step_v2_kernelPfS_S_S_S_S_P24curandStatePhilox4_32_10fffffS_S_S_S_S_S_S_ffffffffffffffffffiiiiiifffiS_fiffffffiiiii_param_9,
	.param .f32 _Z31svpf_fully_fused_step_v2_kernelPfS_S_S_S_S_P24curandStatePhilox4_32_10fffffS_S_S_S_S_S_S_ffffffffffffffffffiiiiiifffiS_fiffffffiiiii_param_10,
	.param .f32 _Z31svpf_fully_fused_step_v2_kernelPfS_S_S_S_S_P24curandStatePhilox4_32_10fffffS_S_S_S_S_S_S_ffffffffffffffffffiiiiiifffiS_fiffffffiiiii_param_11,
	.param .u64 .ptr .align 1 _Z31svpf_fully_fused_step_v2_kernelPfS_S_S_S_S_P24curandStatePhilox4_32_10fffffS_S_S_S_S_S_S_ffffffffffffffffffiiiiiifffiS_fiffffffiiiii_param_12,
	.param .u64 .ptr .align 1 _Z31svpf_fully_fused_step_v2_kernelPfS_S_S_S_S_P24curandStatePhilox4_32_10fffffS_S_S_S_S_S_S_ffffffffffffffffffiiiiiifffiS_fiffffffiiiii_param_13,
	.param .u64 .ptr .align 1 _Z31svpf_fully_fused_step_v2_kernelPfS_S_S_S_S_P24curandStatePhilox4_32_10fffffS_S_S_S_S_S_S_ffffffffffffffffffiiiiiifffiS_fiffffffiiiii_param_14,
	.param .u64 .ptr .align 1 _Z31svpf_fully_fused_step_v2_kernelPfS_S_S_S_S_P24curandStatePhilox4_32_10fffffS_S_S_S_S_S_S_ffffffffffffffffffiiiiiifffiS_fiffffffiiiii_param_15,
	.param .u64 .ptr .align 1 _Z31svpf_fully_fused_step_v2_kernelPfS_S_S_S_S_P24curandStatePhilox4_32_10fffffS_S_S_S_S_S_S_ffffffffffffffffffiiiiiifffiS_fiffffffiiiii_param_16,
	.param .u64 .ptr .align 1 _Z31svpf_fully_fused_step_v2_kernelPfS_S_S_S_S_P24curandStatePhilox4_32_10fffffS_S_S_S_S_S_S_ffffffffffffffffffiiiiiifffiS_fiffffffiiiii_param_17,
	.param .u64 .ptr .align 1 _Z31svpf_fully_fused_step_v2_kernelPfS_S_S_S_S_P24curandStatePhilox4_32_10fffffS_S_S_S_S_S_S_ffffffffffffffffffiiiiiifffiS_fiffffffiiiii_param_18,
	.param .f32 _Z31svpf_fully_fused_step_v2_kernelPfS_S_S_S_S_P24curandStatePhilox4_32_10fffffS_S_S_S_S_S_S_ffffffffffffffffffiiiiiifffiS_fiffffffiiiii_param_19,
	.param .f32 _Z31svpf_fully_fused_step_v2_kernelPfS_S_S_S_S_P24curandStatePhilox4_32_10fffffS_S_S_S_S_S_S_ffffffffffffffffffiiiiiifffiS_fiffffffiiiii_param_20,
	.param .f32 _Z31svpf_fully_fused_step_v2_kernelPfS_S_S_S_S_P24curandStatePhilox4_32_10fffffS_S_S_S_S_S_S_ffffffffffffffffffiiiiiifffiS_fiffffffiiiii_param_21,
	.param .f32 _Z31svpf_fully_fused_step_v2_kernelPfS_S_S_S_S_P24curandStatePhilox4_32_10fffffS_S_S_S_S_S_S_ffffffffffffffffffiiiiiifffiS_fiffffffiiiii_param_22,
	.param .f32 _Z31svpf_fully_fused_step_v2_kernelPfS_S_S_S_S_P24curandStatePhilox4_32_10fffffS_S_S_S_S_S_S_ffffffffffffffffffiiiiiifffiS_fiffffffiiiii_param_23,
	.param .f32 _Z31svpf_fully_fused_step_v2_kernelPfS_S_S_S_S_P24curandStatePhilox4_32_10fffffS_S_S_S_S_S_S_ffffffffffffffffffiiiiiifffiS_fiffffffiiiii_param_24,
	.param .f32 _Z31svpf_fully_fused_step_v2_kernelPfS_S_S_S_S_P24curandStatePhilox4_32_10fffffS_S_S_S_S_S_S_ffffffffffffffffffiiiiiifffiS_fiffffffiiiii_param_25,
	.param .f32 _Z31svpf_fully_fused_step_v2_kernelPfS_S_S_S_S_P24curandStatePhilox4_32_10fffffS_S_S_S_S_S_S_ffffffffffffffffffiiiiiifffiS_fiffffffiiiii_param_26,
	.param .f32 _Z31svpf_fully_fused_step_v2_kernelPfS_S_S_S_S_P24curandStatePhilox4_32_10fffffS_S_S_S_S_S_S_ffffffffffffffffffiiiiiifffiS_fiffffffiiiii_param_27,
	.param .f32 _Z31svpf_fully_fused_step_v2_kernelPfS_S_S_S_S_P24curandStatePhilox4_32_10fffffS_S_S_S_S_S_S_ffffffffffffffffffiiiiiifffiS_fiffffffiiiii_param_28,
	.param .f32 _Z31svpf_fully_fused_step_v2_kernelPfS_S_S_S_S_P24curandStatePhilox4_32_10fffffS_S_S_S_S_S_S_ffffffffffffffffffiiiiiifffiS_fiffffffiiiii_param_29,
	.param .f32 _Z31svpf_fully_fused_step_v2_kernelPfS_S_S_S_S_P24curandStatePhilox4_32_10fffffS_S_S_S_S_S_S_ffffffffffffffffffiiiiiifffiS_fiffffffiiiii_param_30,
	.param .f32 _Z31svpf_fully_fused_step_v2_kernelPfS_S_S_S_S_P24curandStatePhilox4_32_10fffffS_S_S_S_S_S_S_ffffffffffffffffffiiiiiifffiS_fiffffffiiiii_param_31,
	.param .f32 _Z31svpf_fully_fused_step_v2_kernelPfS_S_S_S_S_P24curandStatePhilox4_32_10fffffS_S_S_S_S_S_S_ffffffffffffffffffiiiiiifffiS_fiffffffiiiii_param_32,
	.param .f32 _Z31svpf_fully_fused_step_v2_kernelPfS_S_S_S_S_P24curandStatePhilox4_32_10fffffS_S_S_S_S_S_S_ffffffffffffffffffiiiiiifffiS_fiffffffiiiii_param_33,
	.param .f32 _Z31svpf_fully_fused_step_v2_kernelPfS_S_S_S_S_P24curandStatePhilox4_32_10fffffS_S_S_S_S_S_S_ffffffffffffffffffiiiiiifffiS_fiffffffiiiii_param_34,
	.param .f32 _Z31svpf_fully_fused_step_v2_kernelPfS_S_S_S_S_P24curandStatePhilox4_32_10fffffS_S_S_S_S_S_S_ffffffffffffffffffiiiiiifffiS_fiffffffiiiii_param_35,
	.param .f32 _Z31svpf_fully_fused_step_v2_kernelPfS_S_S_S_S_P24curandStatePhilox4_32_10fffffS_S_S_S_S_S_S_ffffffffffffffffffiiiiiifffiS_fiffffffiiiii_param_36,
	.param .u32 _Z31svpf_fully_fused_step_v2_kernelPfS_S_S_S_S_P24curandStatePhilox4_32_10fffffS_S_S_S_S_S_S_ffffffffffffffffffiiiiiifffiS_fiffffffiiiii_param_37,
	.param .u32 _Z31svpf_fully_fused_step_v2_kernelPfS_S_S_S_S_P24curandStatePhilox4_32_10fffffS_S_S_S_S_S_S_ffffffffffffffffffiiiiiifffiS_fiffffffiiiii_param_38,
	.param .u32 _Z31svpf_fully_fused_step_v2_kernelPfS_S_S_S_S_P24curandStatePhilox4_32_10fffffS_S_S_S_S_S_S_ffffffffffffffffffiiiiiifffiS_fiffffffiiiii_param_39,
	.param .u32 _Z31svpf_fully_fused_step_v2_kernelPfS_S_S_S_S_P24curandStatePhilox4_32_10fffffS_S_S_S_S_S_S_ffffffffffffffffffiiiiiifffiS_fiffffffiiiii_param_40,
	.param .u32 _Z31svpf_fully_fused_step_v2_kernelPfS_S_S_S_S_P24curandStatePhilox4_32_10fffffS_S_S_S_S_S_S_ffffffffffffffffffiiiiiifffiS_fiffffffiiiii_param_41,
	.param .u32 _Z31svpf_fully_fused_step_v2_kernelPfS_S_S_S_S_P24curandStatePhilox4_32_10fffffS_S_S_S_S_S_S_ffffffffffffffffffiiiiiifffiS_fiffffffiiiii_param_42,
	.param .f32 _Z31svpf_fully_fused_step_v2_kernelPfS_S_S_S_S_P24curandStatePhilox4_32_10fffffS_S_S_S_S_S_S_ffffffffffffffffffiiiiiifffiS_fiffffffiiiii_param_43,
	.param .f32 _Z31svpf_fully_fused_step_v2_kernelPfS_S_S_S_S_P24curandStatePhilox4_32_10fffffS_S_S_S_S_S_S_ffffffffffffffffffiiiiiifffiS_fiffffffiiiii_param_44,
	.param .f32 _Z31svpf_fully_fused_step_v2_kernelPfS_S_S_S_S_P24curandStatePhilox4_32_10fffffS_S_S_S_S_S_S_ffffffffffffffffffiiiiiifffiS_fiffffffiiiii_param_45,
	.param .u32 _Z31svpf_fully_fused_step_v2_kernelPfS_S_S_S_S_P24curandStatePhilox4_32_10fffffS_S_S_S_S_S_S_ffffffffffffffffffiiiiiifffiS_fiffffffiiiii_param_46,
	.param .u64 .ptr .align 1 _Z31svpf_fully_fused_step_v2_kernelPfS_S_S_S_S_P24curandStatePhilox4_32_10fffffS_S_S_S_S_S_S_ffffffffffffffffffiiiiiifffiS_fiffffffiiiii_param_47,
	.param .f32 _Z31svpf_fully_fused_step_v2_kernelPfS_S_S_S_S_P24curandStatePhilox4_32_10fffffS_S_S_S_S_S_S_ffffffffffffffffffiiiiiifffiS_fiffffffiiiii_param_48,
	.param .u32 _Z31svpf_fully_fused_step_v2_kernelPfS_S_S_S_S_P24curandStatePhilox4_32_10fffffS_S_S_S_S_S_S_ffffffffffffffffffiiiiiifffiS_fiffffffiiiii_param_49,
	.param .f32 _Z31svpf_fully_fused_step_v2_kernelPfS_S_S_S_S_P24curandStatePhilox4_32_10fffffS_S_S_S_S_S_S_ffffffffffffffffffiiiiiifffiS_fiffffffiiiii_param_50,
	.param .f32 _Z31svpf_fully_fused_step_v2_kernelPfS_S_S_S_S_P24curandStatePhilox4_32_10fffffS_S_S_S_S_S_S_ffffffffffffffffffiiiiiifffiS_fiffffffiiiii_param_51,
	.param .f32 _Z31svpf_fully_fused_step_v2_kernelPfS_S_S_S_S_P24curandStatePhilox4_32_10fffffS_S_S_S_S_S_S_ffffffffffffffffffiiiiiifffiS_fiffffffiiiii_param_52,
	.param .f32 _Z31svpf_fully_fused_step_v2_kernelPfS_S_S_S_S_P24curandStatePhilox4_32_10fffffS_S_S_S_S_S_S_ffffffffffffffffffiiiiiifffiS_fiffffffiiiii_param_53,
	.param .f32 _Z31svpf_fully_fused_step_v2_kernelPfS_S_S_S_S_P24curandStatePhilox4_32_10fffffS_S_S_S_S_S_S_ffffffffffffffffffiiiiiifffiS_fiffffffiiiii_param_54,
	.param .f32 _Z31svpf_fully_fused_step_v2_kernelPfS_S_S_S_S_P24curandStatePhilox4_32_10fffffS_S_S_S_S_S_S_ffffffffffffffffffiiiiiifffiS_fiffffffiiiii_param_55,
	.param .u32 _Z31svpf_fully_fused_step_v2_kernelPfS_S_S_S_S_P24curandStatePhilox4_32_10fffffS_S_S_S_S_S_S_ffffffffffffffffffiiiiiifffiS_fiffffffiiiii_param_56,
	.param .u32 _Z31svpf_fully_fused_step_v2_kernelPfS_S_S_S_S_P24curandStatePhilox4_32_10fffffS_S_S_S_S_S_S_ffffffffffffffffffiiiiiifffiS_fiffffffiiiii_param_57,
	.param .u32 _Z31svpf_fully_fused_step_v2_kernelPfS_S_S_S_S_P24curandStatePhilox4_32_10fffffS_S_S_S_S_S_S_ffffffffffffffffffiiiiiifffiS_fiffffffiiiii_param_58,
	.param .u32 _Z31svpf_fully_fused_step_v2_kernelPfS_S_S_S_S_P24curandStatePhilox4_32_10fffffS_S_S_S_S_S_S_ffffffffffffffffffiiiiiifffiS_fiffffffiiiii_param_59,
	.param .u32 _Z31svpf_fully_fused_step_v2_kernelPfS_S_S_S_S_P24curandStatePhilox4_32_10fffffS_S_S_S_S_S_S_ffffffffffffffffffiiiiiifffiS_fiffffffiiiii_param_60
)
{
	.reg .pred 	%p<343>;
	.reg .b32 	%r<1396>;
	.reg .b32 	%f<2924>;
	.reg .b64 	%rd<47>;
	// demoted variable
	.shared .align 4 .f32 _ZZ31svpf_fully_fused_step_v2_kernelPfS_S_S_S_S_P24curandStatePhilox4_32_10fffffS_S_S_S_S_S_S_ffffffffffffffffffiiiiiifffiS_fiffffffiiiiiE13sh_guide_mean;
	// demoted variable
	.shared .align 4 .f32 _ZZ31svpf_fully_fused_step_v2_kernelPfS_S_S_S_S_P24curandStatePhilox4_32_10fffffS_S_S_S_S_S_S_ffffffffffffffffffiiiiiifffiS_fiffffffiiiiiE12sh_guide_var;
	// demoted variable
	.shared .align 4 .f32 _ZZ31svpf_fully_fused_step_v2_kernelPfS_S_S_S_S_P24curandStatePhilox4_32_10fffffS_S_S_S_S_S_S_ffffffffffffffffffiiiiiifffiS_fiffffffiiiiiE17sh_guide_strength;
	// demoted variable
	.shared .align 4 .f32 _ZZ31svpf_fully_fused_step_v2_kernelPfS_S_S_S_S_P24curandStatePhilox4_32_10fffffS_S_S_S_S_S_S_ffffffffffffffffffiiiiiifffiS_fiffffffiiiiiE12sh_bandwidth;
	// demoted variable
	.shared .align 4 .f32 _ZZ31svpf_fully_fused_step_v2_kernelPfS_S_S_S_S_P24curandStatePhilox4_32_10fffffS_S_S_S_S_S_S_ffffffffffffffffffiiiiiifffiS_fiffffffiiiiiE18sh_effective_sigma;
	// demoted variable
	.shared .align 4 .f32 _ZZ31svpf_fully_fused_step_v2_kernelPfS_S_S_S_S_P24curandStatePhilox4_32_10fffffS_S_S_S_S_S_S_ffffffffffffffffffiiiiiifffiS_fiffffffiiiiiE15sh_effective_mu;
	// demoted variable
	.shared .align 4 .f32 _ZZ31svpf_fully_fused_step_v2_kernelPfS_S_S_S_S_P24curandStatePhilox4_32_10fffffS_S_S_S_S_S_S_ffffffffffffffffffiiiiiifffiS_fiffffffiiiiiE9sh_mean_h;
	ld.param.u64 	%rd10, [_Z31svpf_fully_fused_step_v2_kernelPfS_S_S_S_S_P24curandStatePhilox4_32_10fffffS_S_S_S_S_S_S_ffffffffffffffffffiiiiiifffiS_fiffffffiiiii_param_0];
	ld.param.u64 	%rd11, [_Z31svpf_fully_fused_step_v2_kernelPfS_S_S_S_S_P24curandStatePhilox4_32_10fffffS_S_S_S_S_S_S_ffffffffffffffffffiiiiiifffiS_fiffffffiiiii_param_1];
	ld.param.u64 	%rd12, [_Z31svpf_fully_fused_step_v2_kernelPfS_S_S_S_S_P24curandStatePhilox4_32_10fffffS_S_S_S_S_S_S_ffffffffffffffffffiiiiiifffiS_fiffffffiiiii_param_2];
	ld.param.u64 	%rd13, [_Z31svpf_fully_fused_step_v2_kernelPfS_S_S_S_S_P24curandStatePhilox4_32_10fffffS_S_S_S_S_S_S_ffffffffffffffffffiiiiiifffiS_fiffffffiiiii_param_3];
	ld.param.u64 	%rd14, [_Z31svpf_fully_fused_step_v2_kernelPfS_S_S_S_S_P24curandStatePhilox4_32_10fffffS_S_S_S_S_S_S_ffffffffffffffffffiiiiiifffiS_fiffffffiiiii_param_4];
	ld.param.u64 	%rd15, [_Z31svpf_fully_fused_step_v2_kernelPfS_S_S_S_S_P24curandStatePhilox4_32_10fffffS_S_S_S_S_S_S_ffffffffffffffffffiiiiiifffiS_fiffffffiiiii_param_5];
	ld.param.u64 	%rd16, [_Z31svpf_fully_fused_step_v2_kernelPfS_S_S_S_S_P24curandStatePhilox4_32_10fffffS_S_S_S_S_S_S_ffffffffffffffffffiiiiiifffiS_fiffffffiiiii_param_6];
	ld.param.f32 	%f782, [_Z31svpf_fully_fused_step_v2_kernelPfS_S_S_S_S_P24curandStatePhilox4_32_10fffffS_S_S_S_S_S_S_ffffffffffffffffffiiiiiifffiS_fiffffffiiiii_param_7];
	ld.param.f32 	%f783, [_Z31svpf_fully_fused_step_v2_kernelPfS_S_S_S_S_P24curandStatePhilox4_32_10fffffS_S_S_S_S_S_S_ffffffffffffffffffiiiiiifffiS_fiffffffiiiii_param_8];
	ld.param.f32 	%f784, [_Z31svpf_fully_fused_step_v2_kernelPfS_S_S_S_S_P24curandStatePhilox4_32_10fffffS_S_S_S_S_S_S_ffffffffffffffffffiiiiiifffiS_fiffffffiiiii_param_9];
	ld.param.u64 	%rd20, [_Z31svpf_fully_fused_step_v2_kernelPfS_S_S_S_S_P24curandStatePhilox4_32_10fffffS_S_S_S_S_S_S_ffffffffffffffffffiiiiiifffiS_fiffffffiiiii_param_15];
	ld.param.u64 	%rd22, [_Z31svpf_fully_fused_step_v2_kernelPfS_S_S_S_S_P24curandStatePhilox4_32_10fffffS_S_S_S_S_S_S_ffffffffffffffffffiiiiiifffiS_fiffffffiiiii_param_17];
	ld.param.u64 	%rd23, [_Z31svpf_fully_fused_step_v2_kernelPfS_S_S_S_S_P24curandStatePhilox4_32_10fffffS_S_S_S_S_S_S_ffffffffffffffffffiiiiiifffiS_fiffffffiiiii_param_18];
	ld.param.f32 	%f2751, [_Z31svpf_fully_fused_step_v2_kernelPfS_S_S_S_S_P24curandStatePhilox4_32_10fffffS_S_S_S_S_S_S_ffffffffffffffffffiiiiiifffiS_fiffffffiiiii_param_19];
	ld.param.f32 	%f788, [_Z31svpf_fully_fused_step_v2_kernelPfS_S_S_S_S_P24curandStatePhilox4_32_10fffffS_S_S_S_S_S_S_ffffffffffffffffffiiiiiifffiS_fiffffffiiiii_param_20];
	ld.param.f32 	%f789, [_Z31svpf_fully_fused_step_v2_kernelPfS_S_S_S_S_P24curandStatePhilox4_32_10fffffS_S_S_S_S_S_S_ffffffffffffffffffiiiiiifffiS_fiffffffiiiii_param_21];
	ld.param.f32 	%f790, [_Z31svpf_fully_fused_step_v2_kernelPfS_S_S_S_S_P24curandStatePhilox4_32_10fffffS_S_S_S_S_S_S_ffffffffffffffffffiiiiiifffiS_fiffffffiiiii_param_22];
	ld.param.f32 	%f791, [_Z31svpf_fully_fused_step_v2_kernelPfS_S_S_S_S_P24curandStatePhilox4_32_10fffffS_S_S_S_S_S_S_ffffffffffffffffffiiiiiifffiS_fiffffffiiiii_param_23];
	ld.param.f32 	%f792, [_Z31svpf_fully_fused_step_v2_kernelPfS_S_S_S_S_P24curandStatePhilox4_32_10fffffS_S_S_S_S_S_S_ffffffffffffffffffiiiiiifffiS_fiffffffiiiii_param_24];
	ld.param.f32 	%f793, [_Z31svpf_fully_fused_step_v2_kernelPfS_S_S_S_S_P24curandStatePhilox4_32_10fffffS_S_S_S_S_S_S_ffffffffffffffffffiiiiiifffiS_fiffffffiiiii_param_25];
	ld.param.f32 	%f794, [_Z31svpf_fully_fused_step_v2_kernelPfS_S_S_S_S_P24curandStatePhilox4_32_10fffffS_S_S_S_S_S_S_ffffffffffffffffffiiiiiifffiS_fiffffffiiiii_param_26];
	ld.param.f32 	%f795, [_Z31svpf_fully_fused_step_v2_kernelPfS_S_S_S_S_P24curandStatePhilox4_32_10fffffS_S_S_S_S_S_S_ffffffffffffffffffiiiiiifffiS_fiffffffiiiii_param_27];
	ld.param.f32 	%f796, [_Z31svpf_fully_fused_step_v2_kernelPfS_S_S_S_S_P24curandStatePhilox4_32_10fffffS_S_S_S_S_S_S_ffffffffffffffffffiiiiiifffiS_fiffffffiiiii_param_28];
	ld.param.f32 	%f797, [_Z31svpf_fully_fused_step_v2_kernelPfS_S_S_S_S_P24curandStatePhilox4_32_10fffffS_S_S_S_S_S_S_ffffffffffffffffffiiiiiifffiS_fiffffffiiiii_param_29];
	ld.param.f32 	%f798, [_Z31svpf_fully_fused_step_v2_kernelPfS_S_S_S_S_P24curandStatePhilox4_32_10fffffS_S_S_S_S_S_S_ffffffffffffffffffiiiiiifffiS_fiffffffiiiii_param_30];
	ld.param.f32 	%f799, [_Z31svpf_fully_fused_step_v2_kernelPfS_S_S_S_S_P24curandStatePhilox4_32_10fffffS_S_S_S_S_S_S_ffffffffffffffffffiiiiiifffiS_fiffffffiiiii_param_31];
	ld.param.f32 	%f800, [_Z31svpf_fully_fused_step_v2_kernelPfS_S_S_S_S_P24curandStatePhilox4_32_10fffffS_S_S_S_S_S_S_ffffffffffffffffffiiiiiifffiS_fiffffffiiiii_param_32];
	ld.param.f32 	%f801, [_Z31svpf_fully_fused_step_v2_kernelPfS_S_S_S_S_P24curandStatePhilox4_32_10fffffS_S_S_S_S_S_S_ffffffffffffffffffiiiiiifffiS_fiffffffiiiii_param_33];
	ld.param.f32 	%f802, [_Z31svpf_fully_fused_step_v2_kernelPfS_S_S_S_S_P24curandStatePhilox4_32_10fffffS_S_S_S_S_S_S_ffffffffffffffffffiiiiiifffiS_fiffffffiiiii_param_34];
	ld.param.f32 	%f803, [_Z31svpf_fully_fused_step_v2_kernelPfS_S_S_S_S_P24curandStatePhilox4_32_10fffffS_S_S_S_S_S_S_ffffffffffffffffffiiiiiifffiS_fiffffffiiiii_param_35];
	ld.param.f32 	%f804, [_Z31svpf_fully_fused_step_v2_kernelPfS_S_S_S_S_P24curandStatePhilox4_32_10fffffS_S_S_S_S_S_S_ffffffffffffffffffiiiiiifffiS_fiffffffiiiii_param_36];
	ld.param.u32 	%r338, [_Z31svpf_fully_fused_step_v2_kernelPfS_S_S_S_S_P24curandStatePhilox4_32_10fffffS_S_S_S_S_S_S_ffffffffffffffffffiiiiiifffiS_fiffffffiiiii_param_37];
	ld.param.u32 	%r339, [_Z31svpf_fully_fused_step_v2_kernelPfS_S_S_S_S_P24curandStatePhilox4_32_10fffffS_S_S_S_S_S_S_ffffffffffffffffffiiiiiifffiS_fiffffffiiiii_param_38];
	ld.param.u32 	%r340, [_Z31svpf_fully_fused_step_v2_kernelPfS_S_S_S_S_P24curandStatePhilox4_32_10fffffS_S_S_S_S_S_S_ffffffffffffffffffiiiiiifffiS_fiffffffiiiii_param_39];
	ld.param.u32 	%r341, [_Z31svpf_fully_fused_step_v2_kernelPfS_S_S_S_S_P24curandStatePhilox4_32_10fffffS_S_S_S_S_S_S_ffffffffffffffffffiiiiiifffiS_fiffffffiiiii_param_40];
	ld.param.u32 	%r342, [_Z31svpf_fully_fused_step_v2_kernelPfS_S_S_S_S_P24curandStatePhilox4_32_10fffffS_S_S_S_S_S_S_ffffffffffffffffffiiiiiifffiS_fiffffffiiiii_param_41];
	ld.param.u64 	%rd24, [_Z31svpf_fully_fused_step_v2_kernelPfS_S_S_S_S_P24curandStatePhilox4_32_10fffffS_S_S_S_S_S_S_ffffffffffffffffffiiiiiifffiS_fiffffffiiiii_param_47];
	ld.param.u32 	%r345, [_Z31svpf_fully_fused_step_v2_kernelPfS_S_S_S_S_P24curandStatePhilox4_32_10fffffS_S_S_S_S_S_S_ffffffffffffffffffiiiiiifffiS_fiffffffiiiii_param_49];
	ld.param.f32 	%f809, [_Z31svpf_fully_fused_step_v2_kernelPfS_S_S_S_S_P24curandStatePhilox4_32_10fffffS_S_S_S_S_S_S_ffffffffffffffffffiiiiiifffiS_fiffffffiiiii_param_50];
	ld.param.f32 	%f810, [_Z31svpf_fully_fused_step_v2_kernelPfS_S_S_S_S_P24curandStatePhilox4_32_10fffffS_S_S_S_S_S_S_ffffffffffffffffffiiiiiifffiS_fiffffffiiiii_param_51];
	ld.param.f32 	%f811, [_Z31svpf_fully_fused_step_v2_kernelPfS_S_S_S_S_P24curandStatePhilox4_32_10fffffS_S_S_S_S_S_S_ffffffffffffffffffiiiiiifffiS_fiffffffiiiii_param_52];
	ld.param.f32 	%f812, [_Z31svpf_fully_fused_step_v2_kernelPfS_S_S_S_S_P24curandStatePhilox4_32_10fffffS_S_S_S_S_S_S_ffffffffffffffffffiiiiiifffiS_fiffffffiiiii_param_53];
	ld.param.f32 	%f813, [_Z31svpf_fully_fused_step_v2_kernelPfS_S_S_S_S_P24curandStatePhilox4_32_10fffffS_S_S_S_S_S_S_ffffffffffffffffffiiiiiifffiS_fiffffffiiiii_param_54];
	ld.param.f32 	%f814, [_Z31svpf_fully_fused_step_v2_kernelPfS_S_S_S_S_P24curandStatePhilox4_32_10fffffS_S_S_S_S_S_S_ffffffffffffffffffiiiiiifffiS_fiffffffiiiii_param_55];
	ld.param.u32 	%r346, [_Z31svpf_fully_fused_step_v2_kernelPfS_S_S_S_S_P24curandStatePhilox4_32_10fffffS_S_S_S_S_S_S_ffffffffffffffffffiiiiiifffiS_fiffffffiiiii_param_56];
	ld.param.u32 	%r347, [_Z31svpf_fully_fused_step_v2_kernelPfS_S_S_S_S_P24curandStatePhilox4_32_10fffffS_S_S_S_S_S_S_ffffffffffffffffffiiiiiifffiS_fiffffffiiiii_param_57];
	ld.param.u32 	%r348, [_Z31svpf_fully_fused_step_v2_kernelPfS_S_S_S_S_P24curandStatePhilox4_32_10fffffS_S_S_S_S_S_S_ffffffffffffffffffiiiiiifffiS_fiffffffiiiii_param_58];
	ld.param.u32 	%r349, [_Z31svpf_fully_fused_step_v2_kernelPfS_S_S_S_S_P24curandStatePhilox4_32_10fffffS_S_S_S_S_S_S_ffffffffffffffffffiiiiiifffiS_fiffffffiiiii_param_59];
	ld.param.u32 	%r350, [_Z31svpf_fully_fused_step_v2_kernelPfS_S_S_S_S_P24curandStatePhilox4_32_10fffffS_S_S_S_S_S_S_ffffffffffffffffffiiiiiifffiS_fiffffffiiiii_param_60];
	cvta.to.global.u64 	%rd1, %rd23;
	cvta.to.global.u64 	%rd2, %rd22;
	cvta.to.global.u64 	%rd3, %rd24;
	mov.u32 	%r1, %tid.x;
	setp.ge.s32 	%p1, %r1, %r349;
	@%p1 bra 	$L__BB0_406;
	shl.b32 	%r2, %r349, 3;
	shl.b32 	%r3, %r349, 2;
	cvt.rn.f32.u32 	%f1, %r349;
	rcp.rn.f32 	%f2, %f1;
	setp.ne.s32 	%p2, %r1, 0;
	@%p2 bra 	$L__BB0_14;
	ld.param.u32 	%r1195, [_Z31svpf_fully_fused_step_v2_kernelPfS_S_S_S_S_P24curandStatePhilox4_32_10fffffS_S_S_S_S_S_S_ffffffffffffffffffiiiiiifffiS_fiffffffiiiii_param_46];
	setp.eq.s32 	%p3, %r1195, 0;
	mov.f32 	%f2747, %f789;
	@%p3 bra 	$L__BB0_4;
	ld.global.f32 	%f2747, [%rd3];
$L__BB0_4:
	st.shared.f32 	[_ZZ31svpf_fully_fused_step_v2_kernelPfS_S_S_S_S_P24curandStatePhilox4_32_10fffffS_S_S_S_S_S_S_ffffffffffffffffffiiiiiifffiS_fiffffffiiiiiE15sh_effective_mu], %f2747;
	ld.global.f32 	%f2749, [%rd2];
	ld.global.f32 	%f2748, [%rd1];
	setp.geu.f32 	%p4, %f2748, 0f358637BD;
	@%p4 bra 	$L__BB0_6;
	mul.f32 	%f815, %f788, %f788;
	mul.f32 	%f816, %f2751, %f2751;
	mov.f32 	%f817, 0f3F800000;
	sub.f32 	%f818, %f817, %f816;
	div.rn.f32 	%f2748, %f815, %f818;
	mov.f32 	%f2749, %f789;
$L__BB0_6:
	setp.eq.s32 	%p5, %r345, 0;
	setp.lt.s32 	%p6, %r350, 1;
	or.pred  	%p7, %p5, %p6;
	mov.f32 	%f2750, 0f3F800000;
	@%p7 bra 	$L__BB0_9;
	ld.param.f32 	%f2739, [_Z31svpf_fully_fused_step_v2_kernelPfS_S_S_S_S_P24curandStatePhilox4_32_10fffffS_S_S_S_S_S_S_ffffffffffffffffffiiiiiifffiS_fiffffffiiiii_param_10];
	max.f32 	%f821, %f2739, 0f38D1B717;
	abs.f32 	%f822, %f782;
	div.rn.f32 	%f10, %f822, %f821;
	setp.leu.f32 	%p8, %f10, %f809;
	@%p8 bra 	$L__BB0_9;
	sub.f32 	%f823, %f10, %f809;
	div.rn.f32 	%f824, %f823, 0f40400000;
	min.f32 	%f825, %f824, 0f3F800000;
	add.f32 	%f826, %f810, 0fBF800000;
	fma.rn.f32 	%f2750, %f826, %f825, 0f3F800000;
$L__BB0_9:
	mul.f32 	%f827, %f788, %f2750;
	st.shared.f32 	[_ZZ31svpf_fully_fused_step_v2_kernelPfS_S_S_S_S_P24curandStatePhilox4_32_10fffffS_S_S_S_S_S_S_ffffffffffffffffffiiiiiifffiS_fiffffffiiiiiE18sh_effective_sigma], %f827;
	setp.eq.s32 	%p9, %r338, 0;
	@%p9 bra 	$L__BB0_13;
	ld.param.f32 	%f2740, [_Z31svpf_fully_fused_step_v2_kernelPfS_S_S_S_S_P24curandStatePhilox4_32_10fffffS_S_S_S_S_S_S_ffffffffffffffffffiiiiiifffiS_fiffffffiiiii_param_10];
	sub.f32 	%f828, %f2749, %f2747;
	fma.rn.f32 	%f829, %f2751, %f828, %f2747;
	mul.f32 	%f830, %f2751, %f2751;
	mul.f32 	%f831, %f830, %f2748;
	fma.rn.f32 	%f832, %f788, %f788, %f831;
	fma.rn.f32 	%f833, %f782, %f782, 0f322BCC77;
	setp.lt.f32 	%p10, %f833, 0f00800000;
	mul.f32 	%f834, %f833, 0f4B000000;
	selp.f32 	%f835, %f834, %f833, %p10;
	selp.f32 	%f836, 0fC1B80000, 0f00000000, %p10;
	mov.b32 	%r351, %f835;
	add.s32 	%r352, %r351, -1059760811;
	and.b32  	%r353, %r352, -8388608;
	sub.s32 	%r354, %r351, %r353;
	mov.b32 	%f837, %r354;
	cvt.rn.f32.s32 	%f838, %r353;
	fma.rn.f32 	%f839, %f838, 0f34000000, %f836;
	add.f32 	%f840, %f837, 0fBF800000;
	fma.rn.f32 	%f841, %f840, 0fBE055027, 0f3E1039F6;
	fma.rn.f32 	%f842, %f841, %f840, 0fBDF8CDCC;
	fma.rn.f32 	%f843, %f842, %f840, 0f3E0F2955;
	fma.rn.f32 	%f844, %f843, %f840, 0fBE2AD8B9;
	fma.rn.f32 	%f845, %f844, %f840, 0f3E4CED0B;
	fma.rn.f32 	%f846, %f845, %f840, 0fBE7FFF22;
	fma.rn.f32 	%f847, %f846, %f840, 0f3EAAAA78;
	fma.rn.f32 	%f848, %f847, %f840, 0fBF000000;
	mul.f32 	%f849, %f840, %f848;
	fma.rn.f32 	%f850, %f849, %f840, %f840;
	fma.rn.f32 	%f851, %f839, 0f3F317218, %f850;
	setp.gt.u32 	%p11, %r351, 2139095039;
	fma.rn.f32 	%f852, %f835, 0f7F800000, 0f7F800000;
	selp.f32 	%f853, %f852, %f851, %p11;
	setp.eq.f32 	%p12, %f835, 0f00000000;
	selp.f32 	%f854, 0fFF800000, %f853, %p12;
	add.f32 	%f855, %f832, 0f40DDC28F;
	add.f32 	%f856, %f855, 0f322BCC77;
	div.rn.f32 	%f857, %f832, %f856;
	sub.f32 	%f858, %f829, %f793;
	sub.f32 	%f859, %f854, %f858;
	fma.rn.f32 	%f860, %f859, %f857, %f829;
	st.shared.f32 	[_ZZ31svpf_fully_fused_step_v2_kernelPfS_S_S_S_S_P24curandStatePhilox4_32_10fffffS_S_S_S_S_S_S_ffffffffffffffffffiiiiiifffiS_fiffffffiiiiiE13sh_guide_mean], %f860;
	mov.f32 	%f861, 0f3F800000;
	sub.f32 	%f862, %f861, %f857;
	mul.f32 	%f863, %f832, %f862;
	st.shared.f32 	[_ZZ31svpf_fully_fused_step_v2_kernelPfS_S_S_S_S_P24curandStatePhilox4_32_10fffffS_S_S_S_S_S_S_ffffffffffffffffffiiiiiifffiS_fiffffffiiiiiE12sh_guide_var], %f863;
	st.global.f32 	[%rd2], %f860;
	st.global.f32 	[%rd1], %f863;
	max.f32 	%f864, %f2740, 0f38D1B717;
	abs.f32 	%f865, %f782;
	div.rn.f32 	%f13, %f865, %f864;
	setp.leu.f32 	%p13, %f13, %f801;
	@%p13 bra 	$L__BB0_12;
	sub.f32 	%f866, %f13, %f801;
	div.rn.f32 	%f867, %f866, 0f40400000;
	min.f32 	%f868, %f867, 0f3F800000;
	sub.f32 	%f869, %f800, %f799;
	fma.rn.f32 	%f870, %f869, %f868, %f799;
	st.shared.f32 	[_ZZ31svpf_fully_fused_step_v2_kernelPfS_S_S_S_S_P24curandStatePhilox4_32_10fffffS_S_S_S_S_S_S_ffffffffffffffffffiiiiiifffiS_fiffffffiiiiiE17sh_guide_strength], %f870;
	bra.uni 	$L__BB0_14;
$L__BB0_12:
	st.shared.f32 	[_ZZ31svpf_fully_fused_step_v2_kernelPfS_S_S_S_S_P24curandStatePhilox4_32_10fffffS_S_S_S_S_S_S_ffffffffffffffffffiiiiiifffiS_fiffffffiiiiiE17sh_guide_strength], %f799;
	bra.uni 	$L__BB0_14;
$L__BB0_13:
	st.shared.f32 	[_ZZ31svpf_fully_fused_step_v2_kernelPfS_S_S_S_S_P24curandStatePhilox4_32_10fffffS_S_S_S_S_S_S_ffffffffffffffffffiiiiiifffiS_fiffffffiiiiiE13sh_guide_mean], %f784;
	mov.b32 	%r355, 1065353216;
	st.shared.u32 	[_ZZ31svpf_fully_fused_step_v2_kernelPfS_S_S_S_S_P24curandStatePhilox4_32_10fffffS_S_S_S_S_S_S_ffffffffffffffffffiiiiiifffiS_fiffffffiiiiiE12sh_guide_var], %r355;
	mov.b32 	%r356, 0;
	st.shared.u32 	[_ZZ31svpf_fully_fused_step_v2_kernelPfS_S_S_S_S_P24curandStatePhilox4_32_10fffffS_S_S_S_S_S_S_ffffffffffffffffffiiiiiifffiS_fiffffffiiiiiE17sh_guide_strength], %r356;
$L__BB0_14:
	mov.u32 	%r358, smem;
	add.s32 	%r4, %r358, %r3;
	add.s32 	%r5, %r4, %r3;
	bar.sync 	0;
	ld.shared.f32 	%f14, [_ZZ31svpf_fully_fused_step_v2_kernelPfS_S_S_S_S_P24curandStatePhilox4_32_10fffffS_S_S_S_S_S_S_ffffffffffffffffffiiiiiifffiS_fiffffffiiiiiE15sh_effective_mu];
	ld.shared.f32 	%f2752, [_ZZ31svpf_fully_fused_step_v2_kernelPfS_S_S_S_S_P24curandStatePhilox4_32_10fffffS_S_S_S_S_S_S_ffffffffffffffffffiiiiiifffiS_fiffffffiiiiiE18sh_effective_sigma];
	ld.shared.f32 	%f16, [_ZZ31svpf_fully_fused_step_v2_kernelPfS_S_S_S_S_P24curandStatePhilox4_32_10fffffS_S_S_S_S_S_S_ffffffffffffffffffiiiiiifffiS_fiffffffiiiiiE13sh_guide_mean];
	ld.shared.f32 	%f17, [_ZZ31svpf_fully_fused_step_v2_kernelPfS_S_S_S_S_P24curandStatePhilox4_32_10fffffS_S_S_S_S_S_S_ffffffffffffffffffiiiiiifffiS_fiffffffiiiiiE17sh_guide_strength];
	mul.f32 	%f871, %f2752, %f2752;
	rcp.rn.f32 	%f18, %f871;
	mul.f32 	%f19, %f18, 0f3F000000;
	cvta.to.global.u64 	%rd25, %rd10;
	mul.wide.u32 	%rd26, %r1, 4;
	add.s64 	%rd4, %rd25, %rd26;
	ld.global.f32 	%f20, [%rd4];
	mul.f32 	%f872, %f20, 0f3F000000;
	fma.rn.f32 	%f873, %f872, 0f3BBB989D, 0f3F000000;
	cvt.sat.f32.f32 	%f874, %f873;
	mov.f32 	%f875, 0f4B400001;
	mov.f32 	%f876, 0f437C0000;
	fma.rm.f32 	%f877, %f874, %f876, %f875;
	add.f32 	%f878, %f877, 0fCB40007F;
	neg.f32 	%f879, %f878;
	fma.rn.f32 	%f880, %f872, 0f3FB8AA3B, %f879;
	fma.rn.f32 	%f881, %f872, 0f32A57060, %f880;
	mov.b32 	%r359, %f877;
	shl.b32 	%r360, %r359, 23;
	mov.b32 	%f882, %r360;
	ex2.approx.ftz.f32 	%f883, %f881;
	mul.f32 	%f884, %f783, %f794;
	fma.rn.f32 	%f885, %f883, %f882, 0f322BCC77;
	div.rn.f32 	%f21, %f884, %f885;
	sub.f32 	%f22, %f20, %f14;
	fma.rn.f32 	%f886, %f2751, %f22, %f14;
	add.f32 	%f887, %f886, %f21;
	shl.b32 	%r361, %r1, 2;
	add.s32 	%r362, %r5, %r361;
	st.shared.f32 	[%r362], %f887;
	bar.sync 	0;
	max.f32 	%f888, %f795, %f796;
	setp.leu.f32 	%p14, %f888, 0f00000000;
	@%p14 bra 	$L__BB0_16;
	sub.f32 	%f889, %f20, %f784;
	abs.f32 	%f890, %f889;
	mul.f32 	%f891, %f890, 0f4038AA3B;
	ex2.approx.ftz.f32 	%f892, %f891;
	add.f32 	%f893, %f892, 0f3F800000;
	rcp.approx.ftz.f32 	%f894, %f893;
	fma.rn.f32 	%f895, %f894, 0fC0000000, 0f3F800000;
	setp.ge.f32 	%p15, %f890, 0f41102CB4;
	selp.f32 	%f896, 0f3F800000, %f895, %p15;
	copysign.f32 	%f897, %f889, %f896;
	mul.f32 	%f898, %f889, %f889;
	fma.rn.f32 	%f899, %f898, 0f3C80F082, 0fBD563CAE;
	fma.rn.f32 	%f900, %f899, %f898, 0f3E085941;
	fma.rn.f32 	%f901, %f900, %f898, 0fBEAAA9ED;
	fma.rn.f32 	%f902, %f901, %f898, 0f00000000;
	fma.rn.f32 	%f903, %f902, %f889, %f889;
	setp.ge.f32 	%p16, %f890, 0f3F19999A;
	selp.f32 	%f904, %f897, %f903, %p16;
	fma.rn.f32 	%f905, %f795, %f904, %f2751;
	max.f32 	%f906, %f905, 0f00000000;
	min.f32 	%f2751, %f906, 0f3F7FBE77;
	fma.rn.f32 	%f907, %f796, %f890, 0f3F800000;
	mul.f32 	%f2752, %f2752, %f907;
$L__BB0_16:
	abs.f32 	%f908, %f794;
	setp.gt.f32 	%p17, %f908, 0f358637BD;
	selp.f32 	%f909, %f21, 0f00000000, %p17;
	fma.rn.f32 	%f910, %f22, %f2751, %f14;
	add.f32 	%f27, %f909, %f910;
	cvta.to.global.u64 	%rd27, %rd16;
	mul.wide.u32 	%rd28, %r1, 64;
	add.s64 	%rd5, %rd27, %rd28;
	ld.global.v4.u32 	{%r6, %r9, %r8, %r7}, [%rd5+16];
	ld.global.u32 	%r10, [%rd5];
	add.s32 	%r1338, %r10, 1;
	setp.eq.s32 	%p18, %r1338, 0;
	st.global.u32 	[%rd5], %r1338;
	@%p18 bra 	$L__BB0_18;
	ld.global.u32 	%r1327, [%rd5+4];
	bra.uni 	$L__BB0_21;
$L__BB0_18:
	ld.global.u32 	%r363, [%rd5+4];
	add.s32 	%r1327, %r363, 1;
	setp.ne.s32 	%p19, %r1327, 0;
	st.global.u32 	[%rd5+4], %r1327;
	@%p19 bra 	$L__BB0_21;
	ld.global.u32 	%r365, [%rd5+8];
	add.s32 	%r366, %r365, 1;
	setp.ne.s32 	%p20, %r366, 0;
	st.global.u32 	[%rd5+8], %r366;
	mov.b32 	%r1327, 0;
	@%p20 bra 	$L__BB0_21;
	ld.global.u32 	%r368, [%rd5+12];
	add.s32 	%r369, %r368, 1;
	st.global.u32 	[%rd5+12], %r369;
$L__BB0_21:
	ld.global.v2.u32 	{%r1326, %r1325}, [%rd5+8];
	ld.global.v4.u32 	{%r17, %r18, %r19, %r370}, [%rd5+32];
	mov.b64 	%rd29, {%r19, %r370};
	mov.b32 	%r371, -766435501;
	mul.hi.u32 	%r372, %r371, %r1338;
	mul.lo.s32 	%r20, %r1338, -766435501;
	mov.b32 	%r373, -845247145;
	mul.hi.u32 	%r374, %r373, %r1326;
	mul.lo.s32 	%r375, %r1326, -845247145;
	xor.b32  	%r376, %r374, %r1327;
	xor.b32  	%r377, %r376, %r17;
	xor.b32  	%r378, %r1325, %r372;
	xor.b32  	%r379, %r378, %r18;
	add.s32 	%r21, %r17, -1640531527;
	add.s32 	%r22, %r18, -1150833019;
	mul.hi.u32 	%r380, %r371, %r377;
	mul.lo.s32 	%r381, %r377, -766435501;
	mul.hi.u32 	%r382, %r373, %r379;
	mul.lo.s32 	%r383, %r379, -845247145;
	xor.b32  	%r384, %r375, %r382;
	xor.b32  	%r385, %r384, %r21;
	xor.b32  	%r386, %r380, %r20;
	xor.b32  	%r387, %r386, %r22;
	add.s32 	%r23, %r17, 1013904242;
	add.s32 	%r24, %r18, 1993301258;
	mul.hi.u32 	%r388, %r371, %r385;
	mul.lo.s32 	%r389, %r385, -766435501;
	mul.hi.u32 	%r390, %r373, %r387;
	mul.lo.s32 	%r391, %r387, -845247145;
	xor.b32  	%r392, %r383, %r390;
	xor.b32  	%r393, %r392, %r23;
	xor.b32  	%r394, %r381, %r388;
	xor.b32  	%r395, %r394, %r24;
	add.s32 	%r25, %r17, -626627285;
	add.s32 	%r26, %r18, 842468239;
	mul.hi.u32 	%r396, %r371, %r393;
	mul.lo.s32 	%r397, %r393, -766435501;
	mul.hi.u32 	%r398, %r373, %r395;
	mul.lo.s32 	%r399, %r395, -845247145;
	xor.b32  	%r400, %r391, %r398;
	xor.b32  	%r401, %r400, %r25;
	xor.b32  	%r402, %r389, %r396;
	xor.b32  	%r403, %r402, %r26;
	add.s32 	%r27, %r17, 2027808484;
	add.s32 	%r28, %r18, -308364780;
	mul.hi.u32 	%r404, %r371, %r401;
	mul.lo.s32 	%r405, %r401, -766435501;
	mul.hi.u32 	%r406, %r373, %r403;
	mul.lo.s32 	%r407, %r403, -845247145;
	xor.b32  	%r408, %r399, %r406;
	xor.b32  	%r409, %r408, %r27;
	xor.b32  	%r410, %r397, %r404;
	xor.b32  	%r411, %r410, %r28;
	add.s32 	%r29, %r17, 387276957;
	add.s32 	%r30, %r18, -1459197799;
	mul.hi.u32 	%r412, %r371, %r409;
	mul.lo.s32 	%r413, %r409, -766435501;
	mul.hi.u32 	%r414, %r373, %r411;
	mul.lo.s32 	%r415, %r411, -845247145;
	xor.b32  	%r416, %r407, %r414;
	xor.b32  	%r417, %r416, %r29;
	xor.b32  	%r418, %r405, %r412;
	xor.b32  	%r419, %r418, %r30;
	add.s32 	%r31, %r17, -1253254570;
	add.s32 	%r32, %r18, 1684936478;
	mul.hi.u32 	%r420, %r371, %r417;
	mul.lo.s32 	%r421, %r417, -766435501;
	mul.hi.u32 	%r422, %r373, %r419;
	mul.lo.s32 	%r423, %r419, -845247145;
	xor.b32  	%r424, %r415, %r422;
	xor.b32  	%r425, %r424, %r31;
	xor.b32  	%r426, %r413, %r420;
	xor.b32  	%r427, %r426, %r32;
	add.s32 	%r33, %r17, 1401181199;
	add.s32 	%r34, %r18, 534103459;
	mul.hi.u32 	%r428, %r371, %r425;
	mul.lo.s32 	%r429, %r425, -766435501;
	mul.hi.u32 	%r430, %r373, %r427;
	mul.lo.s32 	%r431, %r427, -845247145;
	xor.b32  	%r432, %r423, %r430;
	xor.b32  	%r433, %r432, %r33;
	xor.b32  	%r434, %r421, %r428;
	xor.b32  	%r435, %r434, %r34;
	add.s32 	%r35, %r17, -239350328;
	add.s32 	%r36, %r18, -616729560;
	mul.hi.u32 	%r436, %r371, %r433;
	mul.lo.s32 	%r437, %r433, -766435501;
	mul.hi.u32 	%r438, %r373, %r435;
	mul.lo.s32 	%r439, %r435, -845247145;
	xor.b32  	%r440, %r431, %r438;
	xor.b32  	%r441, %r440, %r35;
	xor.b32  	%r442, %r429, %r436;
	xor.b32  	%r443, %r442, %r36;
	add.s32 	%r37, %r17, -1879881855;
	add.s32 	%r38, %r18, -1767562579;
	mul.hi.u32 	%r444, %r371, %r441;
	mul.lo.s32 	%r1331, %r441, -766435501;
	mul.hi.u32 	%r445, %r373, %r443;
	mul.lo.s32 	%r1329, %r443, -845247145;
	xor.b32  	%r446, %r439, %r445;
	xor.b32  	%r1328, %r446, %r37;
	xor.b32  	%r447, %r437, %r444;
	xor.b32  	%r1330, %r447, %r38;
	st.global.v4.u32 	[%rd5+16], {%r1328, %r1329, %r1330, %r1331};
	{ .reg .b32 tmp; mov.b64 {tmp, %r1324}, %rd29; }
	setp.eq.s32 	%p21, %r19, 1;
	@%p21 bra 	$L__BB0_25;
	setp.eq.s32 	%p22, %r19, 3;
	mov.u32 	%r1198, %r7;
	mov.u32 	%r1199, %r1328;
	@%p22 bra 	$L__BB0_26;
	setp.ne.s32 	%p23, %r19, 2;
	mov.u32 	%r1198, %r6;
	mov.u32 	%r1199, %r9;
	@%p23 bra 	$L__BB0_26;
	mov.u32 	%r1198, %r8;
	mov.u32 	%r1199, %r7;
	bra.uni 	$L__BB0_26;
$L__BB0_25:
	mov.u32 	%r1198, %r9;
	mov.u32 	%r1199, %r8;
$L__BB0_26:
	cvt.rn.f32.u32 	%f911, %r1198;
	fma.rn.f32 	%f912, %f911, 0f2F800000, 0f2F000000;
	cvt.rn.f32.u32 	%f913, %r1199;
	fma.rn.f32 	%f914, %f913, 0f30C90FDB, 0f30490FDB;
	setp.lt.f32 	%p24, %f912, 0f00800000;
	mul.f32 	%f915, %f912, 0f4B000000;
	selp.f32 	%f916, %f915, %f912, %p24;
	selp.f32 	%f917, 0fC1B80000, 0f00000000, %p24;
	mov.b32 	%r448, %f916;
	add.s32 	%r449, %r448, -1059760811;
	and.b32  	%r450, %r449, -8388608;
	sub.s32 	%r451, %r448, %r450;
	mov.b32 	%f918, %r451;
	cvt.rn.f32.s32 	%f919, %r450;
	fma.rn.f32 	%f920, %f919, 0f34000000, %f917;
	add.f32 	%f921, %f918, 0fBF800000;
	fma.rn.f32 	%f922, %f921, 0fBE055027, 0f3E1039F6;
	fma.rn.f32 	%f923, %f922, %f921, 0fBDF8CDCC;
	fma.rn.f32 	%f924, %f923, %f921, 0f3E0F2955;
	fma.rn.f32 	%f925, %f924, %f921, 0fBE2AD8B9;
	fma.rn.f32 	%f926, %f925, %f921, 0f3E4CED0B;
	fma.rn.f32 	%f927, %f926, %f921, 0fBE7FFF22;
	fma.rn.f32 	%f928, %f927, %f921, 0f3EAAAA78;
	fma.rn.f32 	%f929, %f928, %f921, 0fBF000000;
	mul.f32 	%f930, %f921, %f929;
	fma.rn.f32 	%f931, %f930, %f921, %f921;
	fma.rn.f32 	%f932, %f920, 0f3F317218, %f931;
	setp.gt.u32 	%p25, %r448, 2139095039;
	fma.rn.f32 	%f933, %f916, 0f7F800000, 0f7F800000;
	selp.f32 	%f934, %f933, %f932, %p25;
	setp.eq.f32 	%p26, %f916, 0f00000000;
	mul.f32 	%f935, %f934, 0fC0000000;
	selp.f32 	%f936, 0f7F800000, %f935, %p26;
	sqrt.rn.f32 	%f937, %f936;
	sin.approx.f32 	%f938, %f914;
	cos.approx.f32 	%f939, %f914;
	mul.f32 	%f28, %f937, %f938;
	mul.f32 	%f2907, %f937, %f939;
	add.s32 	%r1343, %r19, 1;
	st.global.u32 	[%rd5+40], %r1343;
	setp.eq.s32 	%p27, %r19, 3;
	@%p27 bra 	$L__BB0_30;
	setp.eq.s32 	%p28, %r19, 2;
	mov.u32 	%r1200, %r1330;
	@%p28 bra 	$L__BB0_31;
	setp.ne.s32 	%p29, %r19, 1;
	mov.u32 	%r1200, %r1328;
	@%p29 bra 	$L__BB0_31;
	mov.u32 	%r1200, %r1329;
	bra.uni 	$L__BB0_31;
$L__BB0_30:
	mov.u32 	%r1200, %r1331;
$L__BB0_31:
	setp.ne.s32 	%p30, %r1343, 4;
	@%p30 bra 	$L__BB0_37;
	add.s32 	%r1338, %r10, 2;
	st.global.u32 	[%rd5], %r1338;
	setp.ne.s32 	%p31, %r1338, 0;
	@%p31 bra 	$L__BB0_36;
	add.s32 	%r1327, %r1327, 1;
	setp.ne.s32 	%p32, %r1327, 0;
	st.global.u32 	[%rd5+4], %r1327;
	@%p32 bra 	$L__BB0_36;
	add.s32 	%r1326, %r1326, 1;
	setp.ne.s32 	%p33, %r1326, 0;
	st.global.u32 	[%rd5+8], %r1326;
	mov.b32 	%r1327, 0;
	@%p33 bra 	$L__BB0_36;
	add.s32 	%r1325, %r1325, 1;
	st.global.u32 	[%rd5+12], %r1325;
	mov.b32 	%r1326, 0;
	mov.u32 	%r1327, %r1326;
$L__BB0_36:
	mov.b32 	%r455, -766435501;
	mul.hi.u32 	%r456, %r455, %r1338;
	add.s32 	%r457, %r20, -766435501;
	mov.b32 	%r458, -845247145;
	mul.hi.u32 	%r459, %r458, %r1326;
	mul.lo.s32 	%r460, %r1326, -845247145;
	xor.b32  	%r461, %r459, %r1327;
	xor.b32  	%r462, %r461, %r17;
	xor.b32  	%r463, %r1325, %r456;
	xor.b32  	%r464, %r463, %r18;
	mul.hi.u32 	%r465, %r455, %r462;
	mul.lo.s32 	%r466, %r462, -766435501;
	mul.hi.u32 	%r467, %r458, %r464;
	mul.lo.s32 	%r468, %r464, -845247145;
	xor.b32  	%r469, %r460, %r467;
	xor.b32  	%r470, %r469, %r21;
	xor.b32  	%r471, %r465, %r457;
	xor.b32  	%r472, %r471, %r22;
	mul.hi.u32 	%r473, %r455, %r470;
	mul.lo.s32 	%r474, %r470, -766435501;
	mul.hi.u32 	%r475, %r458, %r472;
	mul.lo.s32 	%r476, %r472, -845247145;
	xor.b32  	%r477, %r468, %r475;
	xor.b32  	%r478, %r477, %r23;
	xor.b32  	%r479, %r466, %r473;
	xor.b32  	%r480, %r479, %r24;
	mul.hi.u32 	%r481, %r455, %r478;
	mul.lo.s32 	%r482, %r478, -766435501;
	mul.hi.u32 	%r483, %r458, %r480;
	mul.lo.s32 	%r484, %r480, -845247145;
	xor.b32  	%r485, %r476, %r483;
	xor.b32  	%r486, %r485, %r25;
	xor.b32  	%r487, %r474, %r481;
	xor.b32  	%r488, %r487, %r26;
	mul.hi.u32 	%r489, %r455, %r486;
	mul.lo.s32 	%r490, %r486, -766435501;
	mul.hi.u32 	%r491, %r458, %r488;
	mul.lo.s32 	%r492, %r488, -845247145;
	xor.b32  	%r493, %r484, %r491;
	xor.b32  	%r494, %r493, %r27;
	xor.b32  	%r495, %r482, %r489;
	xor.b32  	%r496, %r495, %r28;
	mul.hi.u32 	%r497, %r455, %r494;
	mul.lo.s32 	%r498, %r494, -766435501;
	mul.hi.u32 	%r499, %r458, %r496;
	mul.lo.s32 	%r500, %r496, -845247145;
	xor.b32  	%r501, %r492, %r499;
	xor.b32  	%r502, %r501, %r29;
	xor.b32  	%r503, %r490, %r497;
	xor.b32  	%r504, %r503, %r30;
	mul.hi.u32 	%r505, %r455, %r502;
	mul.lo.s32 	%r506, %r502, -766435501;
	mul.hi.u32 	%r507, %r458, %r504;
	mul.lo.s32 	%r508, %r504, -845247145;
	xor.b32  	%r509, %r500, %r507;
	xor.b32  	%r510, %r509, %r31;
	xor.b32  	%r511, %r498, %r505;
	xor.b32  	%r512, %r511, %r32;
	mul.hi.u32 	%r513, %r455, %r510;
	mul.lo.s32 	%r514, %r510, -766435501;
	mul.hi.u32 	%r515, %r458, %r512;
	mul.lo.s32 	%r516, %r512, -845247145;
	xor.b32  	%r517, %r508, %r515;
	xor.b32  	%r518, %r517, %r33;
	xor.b32  	%r519, %r506, %r513;
	xor.b32  	%r520, %r519, %r34;
	mul.hi.u32 	%r521, %r455, %r518;
	mul.lo.s32 	%r522, %r518, -766435501;
	mul.hi.u32 	%r523, %r458, %r520;
	mul.lo.s32 	%r524, %r520, -845247145;
	xor.b32  	%r525, %r516, %r523;
	xor.b32  	%r526, %r525, %r35;
	xor.b32  	%r527, %r514, %r521;
	xor.b32  	%r528, %r527, %r36;
	mul.hi.u32 	%r529, %r455, %r526;
	mul.lo.s32 	%r1331, %r526, -766435501;
	mul.hi.u32 	%r530, %r458, %r528;
	mul.lo.s32 	%r1329, %r528, -845247145;
	xor.b32  	%r531, %r524, %r530;
	xor.b32  	%r1328, %r531, %r37;
	xor.b32  	%r532, %r522, %r529;
	xor.b32  	%r1330, %r532, %r38;
	st.global.v4.u32 	[%rd5+16], {%r1328, %r1329, %r1330, %r1331};
	mov.b32 	%r1343, 0;
	st.global.u32 	[%rd5+40], %r1343;
$L__BB0_37:
	cvt.rn.f32.u32 	%f940, %r1200;
	fma.rn.f32 	%f941, %f940, 0f2F800000, 0f2F000000;
	setp.lt.f32 	%p34, %f941, %f797;
	selp.f32 	%f942, 0f3F800000, 0f00000000, %p34;
	add.f32 	%f943, %f798, 0fBF800000;
	fma.rn.f32 	%f944, %f943, %f942, 0f3F800000;
	mul.f32 	%f30, %f2752, %f944;
	setp.eq.s32 	%p35, %r339, 0;
	@%p35 bra 	$L__BB0_41;
	fma.rn.f32 	%f946, %f782, %f782, 0f2EDBE6FF;
	setp.lt.f32 	%p36, %f946, 0f00800000;
	mul.f32 	%f947, %f946, 0f4B000000;
	selp.f32 	%f948, %f947, %f946, %p36;
	selp.f32 	%f949, 0fC1B80000, 0f00000000, %p36;
	mov.b32 	%r533, %f948;
	add.s32 	%r534, %r533, -1059760811;
	and.b32  	%r535, %r534, -8388608;
	sub.s32 	%r536, %r533, %r535;
	mov.b32 	%f950, %r536;
	cvt.rn.f32.s32 	%f951, %r535;
	fma.rn.f32 	%f952, %f951, 0f34000000, %f949;
	add.f32 	%f953, %f950, 0fBF800000;
	fma.rn.f32 	%f954, %f953, 0fBE055027, 0f3E1039F6;
	fma.rn.f32 	%f955, %f954, %f953, 0fBDF8CDCC;
	fma.rn.f32 	%f956, %f955, %f953, 0f3E0F2955;
	fma.rn.f32 	%f957, %f956, %f953, 0fBE2AD8B9;
	fma.rn.f32 	%f958, %f957, %f953, 0f3E4CED0B;
	fma.rn.f32 	%f959, %f958, %f953, 0fBE7FFF22;
	fma.rn.f32 	%f960, %f959, %f953, 0f3EAAAA78;
	fma.rn.f32 	%f961, %f960, %f953, 0fBF000000;
	mul.f32 	%f962, %f953, %f961;
	fma.rn.f32 	%f963, %f962, %f953, %f953;
	fma.rn.f32 	%f964, %f952, 0f3F317218, %f963;
	setp.gt.u32 	%p37, %r533, 2139095039;
	fma.rn.f32 	%f965, %f948, 0f7F800000, 0f7F800000;
	selp.f32 	%f966, %f965, %f964, %p37;
	setp.eq.f32 	%p38, %f948, 0f00000000;
	selp.f32 	%f967, 0fFF800000, %f966, %p38;
	add.f32 	%f968, %f793, %f967;
	max.f32 	%f31, %f968, 0fC0A00000;
	sub.f32 	%f969, %f31, %f27;
	div.rn.f32 	%f32, %f969, 0f40200000;
	setp.leu.f32 	%p39, %f32, %f804;
	mov.f32 	%f2753, 0f00000000;
	@%p39 bra 	$L__BB0_40;
	sub.f32 	%f970, %f32, %f804;
	abs.f32 	%f971, %f970;
	mul.f32 	%f972, %f971, 0f4038AA3B;
	ex2.approx.ftz.f32 	%f973, %f972;
	add.f32 	%f974, %f973, 0f3F800000;
	rcp.approx.ftz.f32 	%f975, %f974;
	fma.rn.f32 	%f976, %f975, 0fC0000000, 0f3F800000;
	setp.ge.f32 	%p40, %f971, 0f41102CB4;
	selp.f32 	%f977, 0f3F800000, %f976, %p40;
	copysign.f32 	%f978, %f970, %f977;
	mul.f32 	%f979, %f970, %f970;
	fma.rn.f32 	%f980, %f979, 0f3C80F082, 0fBD563CAE;
	fma.rn.f32 	%f981, %f980, %f979, 0f3E085941;
	fma.rn.f32 	%f982, %f981, %f979, 0fBEAAA9ED;
	fma.rn.f32 	%f983, %f982, %f979, 0f00000000;
	fma.rn.f32 	%f984, %f983, %f970, %f970;
	setp.ge.f32 	%p41, %f971, 0f3F19999A;
	selp.f32 	%f2753, %f978, %f984, %p41;
$L__BB0_40:
	sub.f32 	%f985, %f803, %f802;
	fma.rn.f32 	%f986, %f985, %f2753, %f802;
	mov.f32 	%f987, 0f3F800000;
	sub.f32 	%f988, %f987, %f986;
	mul.f32 	%f989, %f27, %f988;
	fma.rn.f32 	%f990, %f31, %f986, %f989;
	fma.rn.f32 	%f2754, %f28, %f30, %f990;
	bra.uni 	$L__BB0_42;
$L__BB0_41:
	fma.rn.f32 	%f2754, %f28, %f30, %f27;
$L__BB0_42:
	max.f32 	%f991, %f2754, 0fC1700000;
	min.f32 	%f2909, %f991, 0f40A00000;
	cvta.to.global.u64 	%rd30, %rd11;
	mul.wide.u32 	%rd31, %r1, 4;
	add.s64 	%rd32, %rd30, %rd31;
	st.global.f32 	[%rd32], %f20;
	st.global.f32 	[%rd4], %f2909;
	bar.sync 	0;
	setp.eq.s32 	%p42, %r338, 0;
	setp.leu.f32 	%p43, %f17, 0f00000000;
	or.pred  	%p44, %p42, %p43;
	@%p44 bra 	$L__BB0_47;
	setp.eq.s32 	%p45, %r340, 0;
	@%p45 bra 	$L__BB0_45;
	sub.f32 	%f992, %f16, %f784;
	fma.rn.f32 	%f2755, %f17, %f992, %f2909;
	bra.uni 	$L__BB0_46;
$L__BB0_45:
	mov.f32 	%f993, 0f3F800000;
	sub.f32 	%f994, %f993, %f17;
	mul.f32 	%f995, %f994, %f2909;
	fma.rn.f32 	%f2755, %f16, %f17, %f995;
$L__BB0_46:
	max.f32 	%f996, %f2755, 0fC1700000;
	min.f32 	%f2909, %f996, 0f40A00000;
	st.global.f32 	[%rd4], %f2909;
$L__BB0_47:
	add.s32 	%r537, %r3, %r3;
	add.s32 	%r68, %r5, %r537;
	bar.sync 	0;
	shl.b32 	%r538, %r1, 2;
	mov.u32 	%r539, smem;
	add.s32 	%r69, %r539, %r538;
	st.shared.f32 	[%r69], %f2909;
	bar.sync 	0;
	mov.u32 	%r540, %ntid.x;
	add.s32 	%r541, %r540, 31;
	shr.u32 	%r70, %r541, 5;
	and.b32  	%r71, %r1, 31;
	ld.shared.f32 	%f997, [%r69];
	mov.b32 	%r542, %f997;
	shfl.sync.down.b32	%r543|%p46, %r542, 16, 31, -1;
	mov.b32 	%f998, %r543;
	add.f32 	%f999, %f997, %f998;
	mov.b32 	%r544, %f999;
	shfl.sync.down.b32	%r545|%p47, %r544, 8, 31, -1;
	mov.b32 	%f1000, %r545;
	add.f32 	%f1001, %f999, %f1000;
	mov.b32 	%r546, %f1001;
	shfl.sync.down.b32	%r547|%p48, %r546, 4, 31, -1;
	mov.b32 	%f1002, %r547;
	add.f32 	%f1003, %f1001, %f1002;
	mov.b32 	%r548, %f1003;
	shfl.sync.down.b32	%r549|%p49, %r548, 2, 31, -1;
	mov.b32 	%f1004, %r549;
	add.f32 	%f1005, %f1003, %f1004;
	mov.b32 	%r550, %f1005;
	shfl.sync.down.b32	%r551|%p50, %r550, 1, 31, -1;
	mov.b32 	%f1006, %r551;
	add.f32 	%f44, %f1005, %f1006;
	setp.ne.s32 	%p51, %r71, 0;
	shr.u32 	%r552, %r1, 3;
	add.s32 	%r72, %r68, %r552;
	@%p51 bra 	$L__BB0_49;
	st.shared.f32 	[%r72], %f44;
$L__BB0_49:
	bar.sync 	0;
	setp.ge.u32 	%p52, %r1, %r70;
	shl.b32 	%r553, %r349, 4;
	add.s32 	%r73, %r69, %r553;
	mov.f32 	%f2758, 0f00000000;
	@%p52 bra 	$L__BB0_51;
	ld.shared.f32 	%f2758, [%r73];
$L__BB0_51:
	setp.gt.u32 	%p53, %r1, 31;
	@%p53 bra 	$L__BB0_53;
	mov.b32 	%r554, %f2758;
	shfl.sync.down.b32	%r555|%p54, %r554, 16, 31, -1;
	mov.b32 	%f1008, %r555;
	add.f32 	%f1009, %f2758, %f1008;
	mov.b32 	%r556, %f1009;
	shfl.sync.down.b32	%r557|%p55, %r556, 8, 31, -1;
	mov.b32 	%f1010, %r557;
	add.f32 	%f1011, %f1009, %f1010;
	mov.b32 	%r558, %f1011;
	shfl.sync.down.b32	%r559|%p56, %r558, 4, 31, -1;
	mov.b32 	%f1012, %r559;
	add.f32 	%f1013, %f1011, %f1012;
	mov.b32 	%r560, %f1013;
	shfl.sync.down.b32	%r561|%p57, %r560, 2, 31, -1;
	mov.b32 	%f1014, %r561;
	add.f32 	%f1015, %f1013, %f1014;
	mov.b32 	%r562, %f1015;
	shfl.sync.down.b32	%r563|%p58, %r562, 1, 31, -1;
	mov.b32 	%f1016, %r563;
	add.f32 	%f2758, %f1015, %f1016;
$L__BB0_53:
	setp.ne.s32 	%p59, %r1, 0;
	bar.sync 	0;
	@%p59 bra 	$L__BB0_55;
	mul.f32 	%f1017, %f2, %f2758;
	st.shared.f32 	[_ZZ31svpf_fully_fused_step_v2_kernelPfS_S_S_S_S_P24curandStatePhilox4_32_10fffffS_S_S_S_S_S_S_ffffffffffffffffffiiiiiifffiS_fiffffffiiiiiE9sh_mean_h], %f1017;
$L__BB0_55:
	bar.sync 	0;
	ld.shared.f32 	%f1018, [_ZZ31svpf_fully_fused_step_v2_kernelPfS_S_S_S_S_P24curandStatePhilox4_32_10fffffS_S_S_S_S_S_S_ffffffffffffffffffiiiiiifffiS_fiffffffiiiiiE9sh_mean_h];
	ld.shared.f32 	%f1019, [%r69];
	sub.f32 	%f1020, %f1019, %f1018;
	mul.f32 	%f1021, %f1020, %f1020;
	mov.b32 	%r564, %f1021;
	shfl.sync.down.b32	%r565|%p61, %r564, 16, 31, -1;
	mov.b32 	%f1022, %r565;
	add.f32 	%f1023, %f1021, %f1022;
	mov.b32 	%r566, %f1023;
	shfl.sync.down.b32	%r567|%p62, %r566, 8, 31, -1;
	mov.b32 	%f1024, %r567;
	add.f32 	%f1025, %f1023, %f1024;
	mov.b32 	%r568, %f1025;
	shfl.sync.down.b32	%r569|%p63, %r568, 4, 31, -1;
	mov.b32 	%f1026, %r569;
	add.f32 	%f1027, %f1025, %f1026;
	mov.b32 	%r570, %f1027;
	shfl.sync.down.b32	%r571|%p64, %r570, 2, 31, -1;
	mov.b32 	%f1028, %r571;
	add.f32 	%f1029, %f1027, %f1028;
	mov.b32 	%r572, %f1029;
	shfl.sync.down.b32	%r573|%p65, %r572, 1, 31, -1;
	mov.b32 	%f1030, %r573;
	add.f32 	%f49, %f1029, %f1030;
	@%p51 bra 	$L__BB0_57;
	st.shared.f32 	[%r72], %f49;
$L__BB0_57:
	setp.ge.u32 	%p66, %r1, %r70;
	bar.sync 	0;
	mov.f32 	%f2760, 0f00000000;
	@%p66 bra 	$L__BB0_59;
	ld.shared.f32 	%f2760, [%r73];
$L__BB0_59:
	setp.gt.u32 	%p67, %r1, 31;
	@%p67 bra 	$L__BB0_61;
	mov.b32 	%r574, %f2760;
	shfl.sync.down.b32	%r575|%p68, %r574, 16, 31, -1;
	mov.b32 	%f1032, %r575;
	add.f32 	%f1033, %f2760, %f1032;
	mov.b32 	%r576, %f1033;
	shfl.sync.down.b32	%r577|%p69, %r576, 8, 31, -1;
	mov.b32 	%f1034, %r577;
	add.f32 	%f1035, %f1033, %f1034;
	mov.b32 	%r578, %f1035;
	shfl.sync.down.b32	%r579|%p70, %r578, 4, 31, -1;
	mov.b32 	%f1036, %r579;
	add.f32 	%f1037, %f1035, %f1036;
	mov.b32 	%r580, %f1037;
	shfl.sync.down.b32	%r581|%p71, %r580, 2, 31, -1;
	mov.b32 	%f1038, %r581;
	add.f32 	%f1039, %f1037, %f1038;
	mov.b32 	%r582, %f1039;
	shfl.sync.down.b32	%r583|%p72, %r582, 1, 31, -1;
	mov.b32 	%f1040, %r583;
	add.f32 	%f2760, %f1039, %f1040;
$L__BB0_61:
	setp.ne.s32 	%p73, %r1, 0;
	bar.sync 	0;
	@%p73 bra 	$L__BB0_68;
	mul.f32 	%f1042, %f2, %f2760;
	max.f32 	%f1043, %f1042, 0f358637BD;
	sqrt.rn.f32 	%f54, %f1043;
	abs.f32 	%f55, %f1;
	setp.eq.s32 	%p74, %r349, 1;
	mov.f32 	%f2761, 0f3F800000;
	@%p74 bra 	$L__BB0_67;
	setp.num.f32 	%p75, %f55, %f55;
	@%p75 bra 	$L__BB0_65;
	mov.f32 	%f1099, 0fBE4CCCCD;
	add.rn.f32 	%f2761, %f1, %f1099;
	bra.uni 	$L__BB0_67;
$L__BB0_65:
	setp.lt.f32 	%p76, %f55, 0f00800000;
	mul.f32 	%f1044, %f55, 0f4B800000;
	selp.f32 	%f1045, %f1044, %f55, %p76;
	mov.b32 	%r584, %f1045;
	add.s32 	%r585, %r584, -1060439283;
	and.b32  	%r586, %r585, -8388608;
	sub.s32 	%r587, %r584, %r586;
	mov.b32 	%f1046, %r587;
	cvt.rn.f32.s32 	%f1047, %r586;
	selp.f32 	%f1048, 0fC1C00000, 0f00000000, %p76;
	fma.rn.f32 	%f1049, %f1047, 0f34000000, %f1048;
	add.f32 	%f1050, %f1046, 0fBF800000;
	add.f32 	%f1051, %f1046, 0f3F800000;
	rcp.approx.ftz.f32 	%f1052, %f1051;
	add.f32 	%f1053, %f1050, %f1050;
	mul.f32 	%f1054, %f1053, %f1052;
	mul.f32 	%f1055, %f1054, %f1054;
	neg.f32 	%f1056, %f1054;
	sub.f32 	%f1057, %f1050, %f1054;
	add.f32 	%f1058, %f1057, %f1057;
	fma.rn.f32 	%f1059, %f1056, %f1050, %f1058;
	mul.rn.f32 	%f1060, %f1052, %f1059;
	fma.rn.f32 	%f1061, %f1055, 0f3A2C32E4, 0f3B52E7DB;
	fma.rn.f32 	%f1062, %f1061, %f1055, 0f3C93BB73;
	fma.rn.f32 	%f1063, %f1062, %f1055, 0f3DF6384F;
	mul.rn.f32 	%f1064, %f1063, %f1055;
	fma.rn.f32 	%f1065, %f1054, 0f3FB8AA3B, %f1049;
	mul.f32 	%f1066, %f1064, 0f40400000;
	sub.f32 	%f1067, %f1049, %f1065;
	fma.rn.f32 	%f1068, %f1054, 0f3FB8AA3B, %f1067;
	fma.rn.f32 	%f1069, %f1060, 0f3FB8AA3B, %f1068;
	fma.rn.f32 	%f1070, %f1054, 0f32A55E34, %f1069;
	fma.rn.f32 	%f1071, %f1066, %f1060, %f1070;
	fma.rn.f32 	%f1072, %f1064, %f1054, %f1071;
	add.rn.f32 	%f1073, %f1065, %f1072;
	mov.f32 	%f1074, 0fBE4CCCCD;
	mul.rn.f32 	%f1075, %f1073, %f1074;
	cvt.rni.f32.f32 	%f1076, %f1075;
	sub.f32 	%f1077, %f1075, %f1076;
	neg.f32 	%f1078, %f1075;
	fma.rn.f32 	%f1079, %f1073, 0fBE4CCCCD, %f1078;
	neg.f32 	%f1080, %f1065;
	add.rn.f32 	%f1081, %f1073, %f1080;
	neg.f32 	%f1082, %f1081;
	add.rn.f32 	%f1083, %f1072, %f1082;
	fma.rn.f32 	%f1084, %f1083, 0fBE4CCCCD, %f1079;
	add.f32 	%f1085, %f1077, %f1084;
	setp.gt.f32 	%p77, %f1076, 0f00000000;
	selp.b32 	%r588, 0, -2097152000, %p77;
	setp.neu.f32 	%p78, %f55, 0f7F800000;
	setp.lt.f32 	%p79, %f1075, 0f00000000;
	selp.f32 	%f1086, 0f00000000, 0f7F800000, %p79;
	abs.f32 	%f1087, %f1075;
	setp.gt.f32 	%p80, %f1087, 0f43180000;
	cvt.rzi.s32.f32 	%r589, %f1076;
	shl.b32 	%r590, %r589, 23;
	sub.s32 	%r591, %r590, %r588;
	mov.b32 	%f1088, %r591;
	add.s32 	%r592, %r588, 2130706432;
	mov.b32 	%f1089, %r592;
	fma.rn.f32 	%f1090, %f1085, 0f391FCB8E, 0f3AAF85ED;
	fma.rn.f32 	%f1091, %f1090, %f1085, 0f3C1D9856;
	fma.rn.f32 	%f1092, %f1091, %f1085, 0f3D6357BB;
	fma.rn.f32 	%f1093, %f1092, %f1085, 0f3E75FDEC;
	fma.rn.f32 	%f1094, %f1093, %f1085, 0f3F317218;
	fma.rn.f32 	%f1095, %f1094, %f1085, 0f3F800000;
	mul.f32 	%f1096, %f1095, %f1089;
	mul.f32 	%f1097, %f1096, %f1088;
	selp.f32 	%f2761, %f1086, %f1097, %p80;
	@%p78 bra 	$L__BB0_67;
	add.f32 	%f1098, %f1, %f1;
	mov.b32 	%r593, %f1098;
	xor.b32  	%r594, %r593, 2139095040;
	mov.b32 	%f2761, %r594;
$L__BB0_67:
	mul.f32 	%f1100, %f54, 0f3F87AE14;
	mul.f32 	%f1101, %f1100, %f2761;
	max.f32 	%f1102, %f1101, 0f3D4CCCCD;
	min.f32 	%f1103, %f1102, 0f40000000;
	st.shared.f32 	[_ZZ31svpf_fully_fused_step_v2_kernelPfS_S_S_S_S_P24curandStatePhilox4_32_10fffffS_S_S_S_S_S_S_ffffffffffffffffffiiiiiifffiS_fiffffffiiiiiE12sh_bandwidth], %f1103;
	cvta.to.global.u64 	%rd33, %rd20;
	st.global.f32 	[%rd33], %f1103;
$L__BB0_68:
	bar.sync 	0;
	ld.shared.f32 	%f1105, [_ZZ31svpf_fully_fused_step_v2_kernelPfS_S_S_S_S_P24curandStatePhilox4_32_10fffffS_S_S_S_S_S_S_ffffffffffffffffffiiiiiifffiS_fiffffffiiiiiE12sh_bandwidth];
	mul.f32 	%f1106, %f1105, %f1105;
	rcp.rn.f32 	%f60, %f1106;
	max.s32 	%r74, %r347, 1;
	max.s32 	%r75, %r346, 1;
	div.u32 	%r76, %r75, %r74;
	setp.eq.s32 	%p81, %r348, 1;
	add.s32 	%r77, %r74, -1;
	mul.f32 	%f61, %f782, %f782;
	add.f32 	%f1107, %f790, 0f3F800000;
	mul.f32 	%f62, %f1107, 0f3F000000;
	cvta.to.global.u64 	%rd34, %rd13;
	mul.wide.u32 	%rd35, %r1, 4;
	add.s64 	%rd6, %rd34, %rd35;
	cvta.to.global.u64 	%rd36, %rd12;
	add.s64 	%rd7, %rd36, %rd35;
	mul.f32 	%f63, %f1107, 0fBF000000;
	or.b32  	%r78, %r342, %r341;
	cvta.to.global.u64 	%rd37, %rd15;
	add.s64 	%rd8, %rd37, %rd35;
	shl.b32 	%r596, %r1, 2;
	add.s32 	%r79, %r4, %r596;
	add.s32 	%r80, %r79, %r2;
	selp.f32 	%f64, 0f40000000, 0fC0000000, %p81;
	add.f32 	%f65, %f60, %f60;
	cvta.to.global.u64 	%rd38, %rd14;
	add.s64 	%rd9, %rd38, %rd35;
	mov.f32 	%f1108, 0f3F800000;
	sub.f32 	%f66, %f1108, %f813;
	and.b32  	%r81, %r349, 7;
	and.b32  	%r82, %r349, 2147483640;
	neg.s32 	%r83, %r82;
	mov.f32 	%f2911, 0f00000000;
	mov.b32 	%r1234, 0;
	mov.u32 	%r1339, %r1328;
	mov.u32 	%r1341, %r1330;
	mov.u32 	%r1258, %r1234;
$L__BB0_69:
	setp.lt.s32 	%p82, %r347, 2;
	setp.eq.s32 	%p83, %r1234, %r77;
	or.pred  	%p84, %p82, %p83;
	mov.f32 	%f2765, 0f3F800000;
	@%p84 bra 	$L__BB0_71;
	cvt.rn.f32.u32 	%f1110, %r1234;
	cvt.rn.f32.u32 	%f1111, %r77;
	div.rn.f32 	%f1112, %f1110, %f1111;
	fma.rn.f32 	%f2765, %f1112, 0f3F000000, 0f3E99999A;
$L__BB0_71:
	mul.lo.s32 	%r597, %r76, %r74;
	sub.s32 	%r598, %r75, %r597;
	selp.b32 	%r599, %r598, 0, %p83;
	add.s32 	%r107, %r599, %r76;
	setp.lt.s32 	%p86, %r107, 1;
	mov.u32 	%r1365, %r1258;
	@%p86 bra 	$L__BB0_329;
	add.s32 	%r1365, %r107, %r1258;
	mov.b32 	%r1257, 0;
$L__BB0_73:
	setp.lt.u32 	%p87, %r349, 8;
	add.s32 	%r1258, %r1258, 1;
	mov.f32 	%f2771, 0fD01502F9;
	mov.b32 	%r1259, 0;
	@%p87 bra 	$L__BB0_76;
	mov.u32 	%r602, smem;
	add.s32 	%r603, %r2, %r602;
	add.s32 	%r1260, %r603, 16;
	mov.f32 	%f2771, 0fD01502F9;
	mov.u32 	%r1261, %r83;
$L__BB0_75:
	.pragma "nounroll";
	ld.shared.v2.f32 	{%f1116, %f1117}, [%r1260+-16];
	sub.f32 	%f1118, %f2909, %f1116;
	neg.f32 	%f1119, %f1118;
	mul.f32 	%f1120, %f1118, %f1119;
	mul.f32 	%f1121, %f19, %f1120;
	max.f32 	%f1122, %f2771, %f1121;
	sub.f32 	%f1123, %f2909, %f1117;
	neg.f32 	%f1124, %f1123;
	mul.f32 	%f1125, %f1123, %f1124;
	mul.f32 	%f1126, %f19, %f1125;
	max.f32 	%f1127, %f1122, %f1126;
	ld.shared.v2.f32 	{%f1128, %f1129}, [%r1260+-8];
	sub.f32 	%f1130, %f2909, %f1128;
	neg.f32 	%f1131, %f1130;
	mul.f32 	%f1132, %f1130, %f1131;
	mul.f32 	%f1133, %f19, %f1132;
	max.f32 	%f1134, %f1127, %f1133;
	sub.f32 	%f1135, %f2909, %f1129;
	neg.f32 	%f1136, %f1135;
	mul.f32 	%f1137, %f1135, %f1136;
	mul.f32 	%f1138, %f19, %f1137;
	max.f32 	%f1139, %f1134, %f1138;
	ld.shared.v2.f32 	{%f1140, %f1141}, [%r1260];
	sub.f32 	%f1142, %f2909, %f1140;
	neg.f32 	%f1143, %f1142;
	mul.f32 	%f1144, %f1142, %f1143;
	mul.f32 	%f1145, %f19, %f1144;
	max.f32 	%f1146, %f1139, %f1145;
	sub.f32 	%f1147, %f2909, %f1141;
	neg.f32 	%f1148, %f1147;
	mul.f32 	%f1149, %f1147, %f1148;
	mul.f32 	%f1150, %f19, %f1149;
	max.f32 	%f1151, %f1146, %f1150;
	ld.shared.v2.f32 	{%f1152, %f1153}, [%r1260+8];
	sub.f32 	%f1154, %f2909, %f1152;
	neg.f32 	%f1155, %f1154;
	mul.f32 	%f1156, %f1154, %f1155;
	mul.f32 	%f1157, %f19, %f1156;
	max.f32 	%f1158, %f1151, %f1157;
	sub.f32 	%f1159, %f2909, %f1153;
	neg.f32 	%f1160, %f1159;
	mul.f32 	%f1161, %f1159, %f1160;
	mul.f32 	%f1162, %f19, %f1161;
	max.f32 	%f2771, %f1158, %f1162;
	add.s32 	%r1261, %r1261, 8;
	add.s32 	%r1260, %r1260, 32;
	setp.eq.s32 	%p88, %r1261, 0;
	mov.u32 	%r1259, %r82;
	@%p88 bra 	$L__BB0_76;
	bra.uni 	$L__BB0_75;
$L__BB0_76:
	setp.eq.s32 	%p89, %r81, 0;
	@%p89 bra 	$L__BB0_84;
	setp.eq.s32 	%p90, %r81, 1;
	shl.b32 	%r604, %r1259, 2;
	add.s32 	%r135, %r5, %r604;
	ld.shared.f32 	%f1163, [%r135];
	sub.f32 	%f1164, %f2909, %f1163;
	neg.f32 	%f1165, %f1164;
	mul.f32 	%f1166, %f1164, %f1165;
	mul.f32 	%f1167, %f19, %f1166;
	max.f32 	%f2771, %f2771, %f1167;
	@%p90 bra 	$L__BB0_84;
	setp.eq.s32 	%p91, %r81, 2;
	ld.shared.f32 	%f1168, [%r135+4];
	sub.f32 	%f1169, %f2909, %f1168;
	neg.f32 	%f1170, %f1169;
	mul.f32 	%f1171, %f1169, %f1170;
	mul.f32 	%f1172, %f19, %f1171;
	max.f32 	%f2771, %f2771, %f1172;
	@%p91 bra 	$L__BB0_84;
	setp.eq.s32 	%p92, %r81, 3;
	ld.shared.f32 	%f1173, [%r135+8];
	sub.f32 	%f1174, %f2909, %f1173;
	neg.f32 	%f1175, %f1174;
	mul.f32 	%f1176, %f1174, %f1175;
	mul.f32 	%f1177, %f19, %f1176;
	max.f32 	%f2771, %f2771, %f1177;
	@%p92 bra 	$L__BB0_84;
	setp.eq.s32 	%p93, %r81, 4;
	ld.shared.f32 	%f1178, [%r135+12];
	sub.f32 	%f1179, %f2909, %f1178;
	neg.f32 	%f1180, %f1179;
	mul.f32 	%f1181, %f1179, %f1180;
	mul.f32 	%f1182, %f19, %f1181;
	max.f32 	%f2771, %f2771, %f1182;
	@%p93 bra 	$L__BB0_84;
	setp.eq.s32 	%p94, %r81, 5;
	ld.shared.f32 	%f1183, [%r135+16];
	sub.f32 	%f1184, %f2909, %f1183;
	neg.f32 	%f1185, %f1184;
	mul.f32 	%f1186, %f1184, %f1185;
	mul.f32 	%f1187, %f19, %f1186;
	max.f32 	%f2771, %f2771, %f1187;
	@%p94 bra 	$L__BB0_84;
	setp.eq.s32 	%p95, %r81, 6;
	ld.shared.f32 	%f1188, [%r135+20];
	sub.f32 	%f1189, %f2909, %f1188;
	neg.f32 	%f1190, %f1189;
	mul.f32 	%f1191, %f1189, %f1190;
	mul.f32 	%f1192, %f19, %f1191;
	max.f32 	%f2771, %f2771, %f1192;
	@%p95 bra 	$L__BB0_84;
	ld.shared.f32 	%f1193, [%r135+24];
	sub.f32 	%f1194, %f2909, %f1193;
	neg.f32 	%f1195, %f1194;
	mul.f32 	%f1196, %f1194, %f1195;
	mul.f32 	%f1197, %f19, %f1196;
	max.f32 	%f2771, %f2771, %f1197;
$L__BB0_84:
	mov.f32 	%f2780, 0f00000000;
	mov.b32 	%r1263, 0;
	mov.f32 	%f2779, %f2780;
	@%p87 bra 	$L__BB0_87;
	mov.f32 	%f2780, 0f00000000;
	mov.b32 	%r1262, 0;
$L__BB0_86:
	.pragma "nounroll";
	shl.b32 	%r607, %r1262, 2;
	add.s32 	%r608, %r5, %r607;
	ld.shared.v2.f32 	{%f1201, %f1202}, [%r608];
	sub.f32 	%f1203, %f2909, %f1201;
	neg.f32 	%f1204, %f1203;
	mul.f32 	%f1205, %f1203, %f1204;
	mul.f32 	%f1206, %f19, %f1205;
	sub.f32 	%f1207, %f1206, %f2771;
	fma.rn.f32 	%f1208, %f1207, 0f3BBB989D, 0f3F000000;
	cvt.sat.f32.f32 	%f1209, %f1208;
	mov.f32 	%f1210, 0f4B400001;
	mov.f32 	%f1211, 0f437C0000;
	fma.rm.f32 	%f1212, %f1209, %f1211, %f1210;
	add.f32 	%f1213, %f1212, 0fCB40007F;
	neg.f32 	%f1214, %f1213;
	fma.rn.f32 	%f1215, %f1207, 0f3FB8AA3B, %f1214;
	fma.rn.f32 	%f1216, %f1207, 0f32A57060, %f1215;
	mov.b32 	%r609, %f1212;
	shl.b32 	%r610, %r609, 23;
	mov.b32 	%f1217, %r610;
	ex2.approx.ftz.f32 	%f1218, %f1216;
	mul.f32 	%f1219, %f1218, %f1217;
	add.f32 	%f1220, %f2779, %f1219;
	mul.f32 	%f1221, %f1203, %f1219;
	mul.f32 	%f1222, %f18, %f1221;
	sub.f32 	%f1223, %f2780, %f1222;
	sub.f32 	%f1224, %f2909, %f1202;
	neg.f32 	%f1225, %f1224;
	mul.f32 	%f1226, %f1224, %f1225;
	mul.f32 	%f1227, %f19, %f1226;
	sub.f32 	%f1228, %f1227, %f2771;
	fma.rn.f32 	%f1229, %f1228, 0f3BBB989D, 0f3F000000;
	cvt.sat.f32.f32 	%f1230, %f1229;
	fma.rm.f32 	%f1231, %f1230, %f1211, %f1210;
	add.f32 	%f1232, %f1231, 0fCB40007F;
	neg.f32 	%f1233, %f1232;
	fma.rn.f32 	%f1234, %f1228, 0f3FB8AA3B, %f1233;
	fma.rn.f32 	%f1235, %f1228, 0f32A57060, %f1234;
	mov.b32 	%r611, %f1231;
	shl.b32 	%r612, %r611, 23;
	mov.b32 	%f1236, %r612;
	ex2.approx.ftz.f32 	%f1237, %f1235;
	mul.f32 	%f1238, %f1237, %f1236;
	add.f32 	%f1239, %f1220, %f1238;
	mul.f32 	%f1240, %f1224, %f1238;
	mul.f32 	%f1241, %f18, %f1240;
	sub.f32 	%f1242, %f1223, %f1241;
	ld.shared.v2.f32 	{%f1243, %f1244}, [%r608+8];
	sub.f32 	%f1245, %f2909, %f1243;
	neg.f32 	%f1246, %f1245;
	mul.f32 	%f1247, %f1245, %f1246;
	mul.f32 	%f1248, %f19, %f1247;
	sub.f32 	%f1249, %f1248, %f2771;
	fma.rn.f32 	%f1250, %f1249, 0f3BBB989D, 0f3F000000;
	cvt.sat.f32.f32 	%f1251, %f1250;
	fma.rm.f32 	%f1252, %f1251, %f1211, %f1210;
	add.f32 	%f1253, %f1252, 0fCB40007F;
	neg.f32 	%f1254, %f1253;
	fma.rn.f32 	%f1255, %f1249, 0f3FB8AA3B, %f1254;
	fma.rn.f32 	%f1256, %f1249, 0f32A57060, %f1255;
	mov.b32 	%r613, %f1252;
	shl.b32 	%r614, %r613, 23;
	mov.b32 	%f1257, %r614;
	ex2.approx.ftz.f32 	%f1258, %f1256;
	mul.f32 	%f1259, %f1258, %f1257;
	add.f32 	%f1260, %f1239, %f1259;
	mul.f32 	%f1261, %f1245, %f1259;
	mul.f32 	%f1262, %f18, %f1261;
	sub.f32 	%f1263, %f1242, %f1262;
	sub.f32 	%f1264, %f2909, %f1244;
	neg.f32 	%f1265, %f1264;
	mul.f32 	%f1266, %f1264, %f1265;
	mul.f32 	%f1267, %f19, %f1266;
	sub.f32 	%f1268, %f1267, %f2771;
	fma.rn.f32 	%f1269, %f1268, 0f3BBB989D, 0f3F000000;
	cvt.sat.f32.f32 	%f1270, %f1269;
	fma.rm.f32 	%f1271, %f1270, %f1211, %f1210;
	add.f32 	%f1272, %f1271, 0fCB40007F;
	neg.f32 	%f1273, %f1272;
	fma.rn.f32 	%f1274, %f1268, 0f3FB8AA3B, %f1273;
	fma.rn.f32 	%f1275, %f1268, 0f32A57060, %f1274;
	mov.b32 	%r615, %f1271;
	shl.b32 	%r616, %r615, 23;
	mov.b32 	%f1276, %r616;
	ex2.approx.ftz.f32 	%f1277, %f1275;
	mul.f32 	%f1278, %f1277, %f1276;
	add.f32 	%f1279, %f1260, %f1278;
	mul.f32 	%f1280, %f1264, %f1278;
	mul.f32 	%f1281, %f18, %f1280;
	sub.f32 	%f1282, %f1263, %f1281;
	ld.shared.v2.f32 	{%f1283, %f1284}, [%r608+16];
	sub.f32 	%f1285, %f2909, %f1283;
	neg.f32 	%f1286, %f1285;
	mul.f32 	%f1287, %f1285, %f1286;
	mul.f32 	%f1288, %f19, %f1287;
	sub.f32 	%f1289, %f1288, %f2771;
	fma.rn.f32 	%f1290, %f1289, 0f3BBB989D, 0f3F000000;
	cvt.sat.f32.f32 	%f1291, %f1290;
	fma.rm.f32 	%f1292, %f1291, %f1211, %f1210;
	add.f32 	%f1293, %f1292, 0fCB40007F;
	neg.f32 	%f1294, %f1293;
	fma.rn.f32 	%f1295, %f1289, 0f3FB8AA3B, %f1294;
	fma.rn.f32 	%f1296, %f1289, 0f32A57060, %f1295;
	mov.b32 	%r617, %f1292;
	shl.b32 	%r618, %r617, 23;
	mov.b32 	%f1297, %r618;
	ex2.approx.ftz.f32 	%f1298, %f1296;
	mul.f32 	%f1299, %f1298, %f1297;
	add.f32 	%f1300, %f1279, %f1299;
	mul.f32 	%f1301, %f1285, %f1299;
	mul.f32 	%f1302, %f18, %f1301;
	sub.f32 	%f1303, %f1282, %f1302;
	sub.f32 	%f1304, %f2909, %f1284;
	neg.f32 	%f1305, %f1304;
	mul.f32 	%f1306, %f1304, %f1305;
	mul.f32 	%f1307, %f19, %f1306;
	sub.f32 	%f1308, %f1307, %f2771;
	fma.rn.f32 	%f1309, %f1308, 0f3BBB989D, 0f3F000000;
	cvt.sat.f32.f32 	%f1310, %f1309;
	fma.rm.f32 	%f1311, %f1310, %f1211, %f1210;
	add.f32 	%f1312, %f1311, 0fCB40007F;
	neg.f32 	%f1313, %f1312;
	fma.rn.f32 	%f1314, %f1308, 0f3FB8AA3B, %f1313;
	fma.rn.f32 	%f1315, %f1308, 0f32A57060, %f1314;
	mov.b32 	%r619, %f1311;
	shl.b32 	%r620, %r619, 23;
	mov.b32 	%f1316, %r620;
	ex2.approx.ftz.f32 	%f1317, %f1315;
	mul.f32 	%f1318, %f1317, %f1316;
	add.f32 	%f1319, %f1300, %f1318;
	mul.f32 	%f1320, %f1304, %f1318;
	mul.f32 	%f1321, %f18, %f1320;
	sub.f32 	%f1322, %f1303, %f1321;
	ld.shared.v2.f32 	{%f1323, %f1324}, [%r608+24];
	sub.f32 	%f1325, %f2909, %f1323;
	neg.f32 	%f1326, %f1325;
	mul.f32 	%f1327, %f1325, %f1326;
	mul.f32 	%f1328, %f19, %f1327;
	sub.f32 	%f1329, %f1328, %f2771;
	fma.rn.f32 	%f1330, %f1329, 0f3BBB989D, 0f3F000000;
	cvt.sat.f32.f32 	%f1331, %f1330;
	fma.rm.f32 	%f1332, %f1331, %f1211, %f1210;
	add.f32 	%f1333, %f1332, 0fCB40007F;
	neg.f32 	%f1334, %f1333;
	fma.rn.f32 	%f1335, %f1329, 0f3FB8AA3B, %f1334;
	fma.rn.f32 	%f1336, %f1329, 0f32A57060, %f1335;
	mov.b32 	%r621, %f1332;
	shl.b32 	%r622, %r621, 23;
	mov.b32 	%f1337, %r622;
	ex2.approx.ftz.f32 	%f1338, %f1336;
	mul.f32 	%f1339, %f1338, %f1337;
	add.f32 	%f1340, %f1319, %f1339;
	mul.f32 	%f1341, %f1325, %f1339;
	mul.f32 	%f1342, %f18, %f1341;
	sub.f32 	%f1343, %f1322, %f1342;
	sub.f32 	%f1344, %f2909, %f1324;
	neg.f32 	%f1345, %f1344;
	mul.f32 	%f1346, %f1344, %f1345;
	mul.f32 	%f1347, %f19, %f1346;
	sub.f32 	%f1348, %f1347, %f2771;
	fma.rn.f32 	%f1349, %f1348, 0f3BBB989D, 0f3F000000;
	cvt.sat.f32.f32 	%f1350, %f1349;
	fma.rm.f32 	%f1351, %f1350, %f1211, %f1210;
	add.f32 	%f1352, %f1351, 0fCB40007F;
	neg.f32 	%f1353, %f1352;
	fma.rn.f32 	%f1354, %f1348, 0f3FB8AA3B, %f1353;
	fma.rn.f32 	%f1355, %f1348, 0f32A57060, %f1354;
	mov.b32 	%r623, %f1351;
	shl.b32 	%r624, %r623, 23;
	mov.b32 	%f1356, %r624;
	ex2.approx.ftz.f32 	%f1357, %f1355;
	mul.f32 	%f1358, %f1357, %f1356;
	add.f32 	%f2779, %f1340, %f1358;
	mul.f32 	%f1359, %f1344, %f1358;
	mul.f32 	%f1360, %f18, %f1359;
	sub.f32 	%f2780, %f1343, %f1360;
	add.s32 	%r1262, %r1262, 8;
	setp.ne.s32 	%p97, %r1262, %r82;
	mov.u32 	%r1263, %r82;
	@%p97 bra 	$L__BB0_86;
$L__BB0_87:
	@%p89 bra 	$L__BB0_95;
	setp.eq.s32 	%p99, %r81, 1;
	shl.b32 	%r625, %r1263, 2;
	add.s32 	%r143, %r5, %r625;
	ld.shared.f32 	%f1361, [%r143];
	sub.f32 	%f1362, %f2909, %f1361;
	neg.f32 	%f1363, %f1362;
	mul.f32 	%f1364, %f1362, %f1363;
	mul.f32 	%f1365, %f19, %f1364;
	sub.f32 	%f1366, %f1365, %f2771;
	fma.rn.f32 	%f1367, %f1366, 0f3BBB989D, 0f3F000000;
	cvt.sat.f32.f32 	%f1368, %f1367;
	mov.f32 	%f1369, 0f4B400001;
	mov.f32 	%f1370, 0f437C0000;
	fma.rm.f32 	%f1371, %f1368, %f1370, %f1369;
	add.f32 	%f1372, %f1371, 0fCB40007F;
	neg.f32 	%f1373, %f1372;
	fma.rn.f32 	%f1374, %f1366, 0f3FB8AA3B, %f1373;
	fma.rn.f32 	%f1375, %f1366, 0f32A57060, %f1374;
	mov.b32 	%r626, %f1371;
	shl.b32 	%r627, %r626, 23;
	mov.b32 	%f1376, %r627;
	ex2.approx.ftz.f32 	%f1377, %f1375;
	mul.f32 	%f1378, %f1377, %f1376;
	add.f32 	%f2779, %f2779, %f1378;
	mul.f32 	%f1379, %f1362, %f1378;
	mul.f32 	%f1380, %f18, %f1379;
	sub.f32 	%f2780, %f2780, %f1380;
	@%p99 bra 	$L__BB0_95;
	setp.eq.s32 	%p100, %r81, 2;
	ld.shared.f32 	%f1381, [%r143+4];
	sub.f32 	%f1382, %f2909, %f1381;
	neg.f32 	%f1383, %f1382;
	mul.f32 	%f1384, %f1382, %f1383;
	mul.f32 	%f1385, %f19, %f1384;
	sub.f32 	%f1386, %f1385, %f2771;
	fma.rn.f32 	%f1387, %f1386, 0f3BBB989D, 0f3F000000;
	cvt.sat.f32.f32 	%f1388, %f1387;
	mov.f32 	%f1389, 0f4B400001;
	mov.f32 	%f1390, 0f437C0000;
	fma.rm.f32 	%f1391, %f1388, %f1390, %f1389;
	add.f32 	%f1392, %f1391, 0fCB40007F;
	neg.f32 	%f1393, %f1392;
	fma.rn.f32 	%f1394, %f1386, 0f3FB8AA3B, %f1393;
	fma.rn.f32 	%f1395, %f1386, 0f32A57060, %f1394;
	mov.b32 	%r628, %f1391;
	shl.b32 	%r629, %r628, 23;
	mov.b32 	%f1396, %r629;
	ex2.approx.ftz.f32 	%f1397, %f1395;
	mul.f32 	%f1398, %f1397, %f1396;
	add.f32 	%f2779, %f2779, %f1398;
	mul.f32 	%f1399, %f1382, %f1398;
	mul.f32 	%f1400, %f18, %f1399;
	sub.f32 	%f2780, %f2780, %f1400;
	@%p100 bra 	$L__BB0_95;
	setp.eq.s32 	%p101, %r81, 3;
	ld.shared.f32 	%f1401, [%r143+8];
	sub.f32 	%f1402, %f2909, %f1401;
	neg.f32 	%f1403, %f1402;
	mul.f32 	%f1404, %f1402, %f1403;
	mul.f32 	%f1405, %f19, %f1404;
	sub.f32 	%f1406, %f1405, %f2771;
	fma.rn.f32 	%f1407, %f1406, 0f3BBB989D, 0f3F000000;
	cvt.sat.f32.f32 	%f1408, %f1407;
	mov.f32 	%f1409, 0f4B400001;
	mov.f32 	%f1410, 0f437C0000;
	fma.rm.f32 	%f1411, %f1408, %f1410, %f1409;
	add.f32 	%f1412, %f1411, 0fCB40007F;
	neg.f32 	%f1413, %f1412;
	fma.rn.f32 	%f1414, %f1406, 0f3FB8AA3B, %f1413;
	fma.rn.f32 	%f1415, %f1406, 0f32A57060, %f1414;
	mov.b32 	%r630, %f1411;
	shl.b32 	%r631, %r630, 23;
	mov.b32 	%f1416, %r631;
	ex2.approx.ftz.f32 	%f1417, %f1415;
	mul.f32 	%f1418, %f1417, %f1416;
	add.f32 	%f2779, %f2779, %f1418;
	mul.f32 	%f1419, %f1402, %f1418;
	mul.f32 	%f1420, %f18, %f1419;
	sub.f32 	%f2780, %f2780, %f1420;
	@%p101 bra 	$L__BB0_95;
	setp.eq.s32 	%p102, %r81, 4;
	ld.shared.f32 	%f1421, [%r143+12];
	sub.f32 	%f1422, %f2909, %f1421;
	neg.f32 	%f1423, %f1422;
	mul.f32 	%f1424, %f1422, %f1423;
	mul.f32 	%f1425, %f19, %f1424;
	sub.f32 	%f1426, %f1425, %f2771;
	fma.rn.f32 	%f1427, %f1426, 0f3BBB989D, 0f3F000000;
	cvt.sat.f32.f32 	%f1428, %f1427;
	mov.f32 	%f1429, 0f4B400001;
	mov.f32 	%f1430, 0f437C0000;
	fma.rm.f32 	%f1431, %f1428, %f1430, %f1429;
	add.f32 	%f1432, %f1431, 0fCB40007F;
	neg.f32 	%f1433, %f1432;
	fma.rn.f32 	%f1434, %f1426, 0f3FB8AA3B, %f1433;
	fma.rn.f32 	%f1435, %f1426, 0f32A57060, %f1434;
	mov.b32 	%r632, %f1431;
	shl.b32 	%r633, %r632, 23;
	mov.b32 	%f1436, %r633;
	ex2.approx.ftz.f32 	%f1437, %f1435;
	mul.f32 	%f1438, %f1437, %f1436;
	add.f32 	%f2779, %f2779, %f1438;
	mul.f32 	%f1439, %f1422, %f1438;
	mul.f32 	%f1440, %f18, %f1439;
	sub.f32 	%f2780, %f2780, %f1440;
	@%p102 bra 	$L__BB0_95;
	setp.eq.s32 	%p103, %r81, 5;
	ld.shared.f32 	%f1441, [%r143+16];
	sub.f32 	%f1442, %f2909, %f1441;
	neg.f32 	%f1443, %f1442;
	mul.f32 	%f1444, %f1442, %f1443;
	mul.f32 	%f1445, %f19, %f1444;
	sub.f32 	%f1446, %f1445, %f2771;
	fma.rn.f32 	%f1447, %f1446, 0f3BBB989D, 0f3F000000;
	cvt.sat.f32.f32 	%f1448, %f1447;
	mov.f32 	%f1449, 0f4B400001;
	mov.f32 	%f1450, 0f437C0000;
	fma.rm.f32 	%f1451, %f1448, %f1450, %f1449;
	add.f32 	%f1452, %f1451, 0fCB40007F;
	neg.f32 	%f1453, %f1452;
	fma.rn.f32 	%f1454, %f1446, 0f3FB8AA3B, %f1453;
	fma.rn.f32 	%f1455, %f1446, 0f32A57060, %f1454;
	mov.b32 	%r634, %f1451;
	shl.b32 	%r635, %r634, 23;
	mov.b32 	%f1456, %r635;
	ex2.approx.ftz.f32 	%f1457, %f1455;
	mul.f32 	%f1458, %f1457, %f1456;
	add.f32 	%f2779, %f2779, %f1458;
	mul.f32 	%f1459, %f1442, %f1458;
	mul.f32 	%f1460, %f18, %f1459;
	sub.f32 	%f2780, %f2780, %f1460;
	@%p103 bra 	$L__BB0_95;
	setp.eq.s32 	%p104, %r81, 6;
	ld.shared.f32 	%f1461, [%r143+20];
	sub.f32 	%f1462, %f2909, %f1461;
	neg.f32 	%f1463, %f1462;
	mul.f32 	%f1464, %f1462, %f1463;
	mul.f32 	%f1465, %f19, %f1464;
	sub.f32 	%f1466, %f1465, %f2771;
	fma.rn.f32 	%f1467, %f1466, 0f3BBB989D, 0f3F000000;
	cvt.sat.f32.f32 	%f1468, %f1467;
	mov.f32 	%f1469, 0f4B400001;
	mov.f32 	%f1470, 0f437C0000;
	fma.rm.f32 	%f1471, %f1468, %f1470, %f1469;
	add.f32 	%f1472, %f1471, 0fCB40007F;
	neg.f32 	%f1473, %f1472;
	fma.rn.f32 	%f1474, %f1466, 0f3FB8AA3B, %f1473;
	fma.rn.f32 	%f1475, %f1466, 0f32A57060, %f1474;
	mov.b32 	%r636, %f1471;
	shl.b32 	%r637, %r636, 23;
	mov.b32 	%f1476, %r637;
	ex2.approx.ftz.f32 	%f1477, %f1475;
	mul.f32 	%f1478, %f1477, %f1476;
	add.f32 	%f2779, %f2779, %f1478;
	mul.f32 	%f1479, %f1462, %f1478;
	mul.f32 	%f1480, %f18, %f1479;
	sub.f32 	%f2780, %f2780, %f1480;
	@%p104 bra 	$L__BB0_95;
	ld.shared.f32 	%f1481, [%r143+24];
	sub.f32 	%f1482, %f2909, %f1481;
	neg.f32 	%f1483, %f1482;
	mul.f32 	%f1484, %f1482, %f1483;
	mul.f32 	%f1485, %f19, %f1484;
	sub.f32 	%f1486, %f1485, %f2771;
	fma.rn.f32 	%f1487, %f1486, 0f3BBB989D, 0f3F000000;
	cvt.sat.f32.f32 	%f1488, %f1487;
	mov.f32 	%f1489, 0f4B400001;
	mov.f32 	%f1490, 0f437C0000;
	fma.rm.f32 	%f1491, %f1488, %f1490, %f1489;
	add.f32 	%f1492, %f1491, 0fCB40007F;
	neg.f32 	%f1493, %f1492;
	fma.rn.f32 	%f1494, %f1486, 0f3FB8AA3B, %f1493;
	fma.rn.f32 	%f1495, %f1486, 0f32A57060, %f1494;
	mov.b32 	%r638, %f1491;
	shl.b32 	%r639, %r638, 23;
	mov.b32 	%f1496, %r639;
	ex2.approx.ftz.f32 	%f1497, %f1495;
	mul.f32 	%f1498, %f1497, %f1496;
	add.f32 	%f2779, %f2779, %f1498;
	mul.f32 	%f1499, %f1482, %f1498;
	mul.f32 	%f1500, %f18, %f1499;
	sub.f32 	%f2780, %f2780, %f1500;
$L__BB0_95:
	setp.eq.s32 	%p105, %r78, 0;
	add.f32 	%f1501, %f2779, 0f322BCC77;
	div.rn.f32 	%f1502, %f2780, %f1501;
	max.f32 	%f1503, %f1502, 0fC1200000;
	min.f32 	%f1504, %f1503, 0f41200000;
	mul.f32 	%f1505, %f2909, 0f3F000000;
	fma.rn.f32 	%f1506, %f1505, 0f3BBB989D, 0f3F000000;
	cvt.sat.f32.f32 	%f1507, %f1506;
	mov.f32 	%f1508, 0f4B400001;
	mov.f32 	%f1509, 0f437C0000;
	fma.rm.f32 	%f1510, %f1507, %f1509, %f1508;
	add.f32 	%f1511, %f1510, 0fCB40007F;
	neg.f32 	%f1512, %f1511;
	fma.rn.f32 	%f1513, %f1505, 0f3FB8AA3B, %f1512;
	fma.rn.f32 	%f1514, %f1505, 0f32A57060, %f1513;
	mov.b32 	%r640, %f1510;
	shl.b32 	%r641, %r640, 23;
	mov.b32 	%f1515, %r641;
	ex2.approx.ftz.f32 	%f1516, %f1514;
	mul.f32 	%f1517, %f1516, %f1515;
	fma.rn.f32 	%f1518, %f1517, %f1517, 0f322BCC77;
	div.rn.f32 	%f1519, %f61, %f1518;
	div.rn.f32 	%f1520, %f1519, %f790;
	add.f32 	%f1521, %f1520, 0f3F800000;
	sub.f32 	%f1522, %f792, %f1505;
	setp.lt.f32 	%p106, %f1521, 0f00800000;
	mul.f32 	%f1523, %f1521, 0f4B000000;
	selp.f32 	%f1524, %f1523, %f1521, %p106;
	selp.f32 	%f1525, 0fC1B80000, 0f00000000, %p106;
	mov.b32 	%r642, %f1524;
	add.s32 	%r643, %r642, -1059760811;
	and.b32  	%r644, %r643, -8388608;
	sub.s32 	%r645, %r642, %r644;
	mov.b32 	%f1526, %r645;
	cvt.rn.f32.s32 	%f1527, %r644;
	fma.rn.f32 	%f1528, %f1527, 0f34000000, %f1525;
	add.f32 	%f1529, %f1526, 0fBF800000;
	fma.rn.f32 	%f1530, %f1529, 0fBE055027, 0f3E1039F6;
	fma.rn.f32 	%f1531, %f1530, %f1529, 0fBDF8CDCC;
	fma.rn.f32 	%f1532, %f1531, %f1529, 0f3E0F2955;
	fma.rn.f32 	%f1533, %f1532, %f1529, 0fBE2AD8B9;
	fma.rn.f32 	%f1534, %f1533, %f1529, 0f3E4CED0B;
	fma.rn.f32 	%f1535, %f1534, %f1529, 0fBE7FFF22;
	fma.rn.f32 	%f1536, %f1535, %f1529, 0f3EAAAA78;
	fma.rn.f32 	%f1537, %f1536, %f1529, 0fBF000000;
	mul.f32 	%f1538, %f1529, %f1537;
	fma.rn.f32 	%f1539, %f1538, %f1529, %f1529;
	fma.rn.f32 	%f1540, %f1528, 0f3F317218, %f1539;
	setp.gt.u32 	%p107, %r642, 2139095039;
	fma.rn.f32 	%f1541, %f1524, 0f7F800000, 0f7F800000;
	selp.f32 	%f1542, %f1541, %f1540, %p107;
	setp.eq.f32 	%p108, %f1524, 0f00000000;
	selp.f32 	%f1543, 0fFF800000, %f1542, %p108;
	mul.f32 	%f1544, %f62, %f1543;
	sub.f32 	%f1545, %f1522, %f1544;
	st.global.f32 	[%rd6], %f1545;
	mul.f32 	%f1546, %f62, %f1520;
	div.rn.f32 	%f1547, %f1546, %f1521;
	add.f32 	%f1548, %f1547, 0fBF000000;
	sub.f32 	%f1549, %f1548, %f791;
	fma.rn.f32 	%f1550, %f2765, %f1549, %f1504;
	max.f32 	%f1551, %f1550, 0fC1200000;
	min.f32 	%f111, %f1551, 0f41200000;
	st.global.f32 	[%rd7], %f111;
	mul.f32 	%f1552, %f63, %f1520;
	mul.f32 	%f1553, %f1521, %f1521;
	div.rn.f32 	%f1554, %f1552, %f1553;
	sub.f32 	%f1555, %f1554, %f18;
	neg.f32 	%f1556, %f1555;
	max.f32 	%f1557, %f1556, 0f3DCCCCCD;
	min.f32 	%f112, %f1557, 0f42C80000;
	@%p105 bra 	$L__BB0_97;
	st.global.f32 	[%rd8], %f112;
$L__BB0_97:
	setp.eq.s32 	%p109, %r342, 0;
	bar.sync 	0;
	st.shared.f32 	[%r69], %f2909;
	@%p109 bra 	$L__BB0_99;
	st.shared.f32 	[%r79], %f111;
	st.shared.f32 	[%r80], %f112;
	bra.uni 	$L__BB0_102;
$L__BB0_99:
	setp.eq.s32 	%p110, %r341, 0;
	@%p110 bra 	$L__BB0_101;
	rcp.rn.f32 	%f1558, %f112;
	mul.f32 	%f1559, %f111, 0f3F333333;
	mul.f32 	%f1560, %f1558, %f1559;
	st.shared.f32 	[%r79], %f1560;
	st.shared.f32 	[%r80], %f1558;
	bra.uni 	$L__BB0_102;
$L__BB0_101:
	st.shared.f32 	[%r79], %f111;
	mov.b32 	%r646, 1065353216;
	st.shared.u32 	[%r80], %r646;
$L__BB0_102:
	setp.ne.s32 	%p111, %r342, 0;
	bar.sync 	0;
	@%p111 bra 	$L__BB0_184;
	mov.f32 	%f2903, 0f00000000;
	setp.ne.s32 	%p166, %r341, 0;
	@%p166 bra 	$L__BB0_144;
	mov.b32 	%r1265, 0;
	mov.f32 	%f2902, %f2903;
	mov.f32 	%f2901, %f2903;
	@%p87 bra 	$L__BB0_123;
	mov.f32 	%f2903, 0f00000000;
	mov.b32 	%r1264, 0;
$L__BB0_106:
	.pragma "nounroll";
	setp.ne.s32 	%p192, %r1258, %r75;
	shl.b32 	%r661, %r1264, 2;
	mov.u32 	%r662, smem;
	add.s32 	%r145, %r662, %r661;
	ld.shared.f32 	%f2225, [%r145];
	add.s32 	%r146, %r4, %r661;
	ld.shared.f32 	%f116, [%r146];
	sub.f32 	%f117, %f2909, %f2225;
	mul.f32 	%f2226, %f117, %f117;
	mul.f32 	%f118, %f60, %f2226;
	add.f32 	%f2227, %f118, 0f3F800000;
	rcp.rn.f32 	%f119, %f2227;
	mul.f32 	%f120, %f119, %f119;
	fma.rn.f32 	%f121, %f116, %f119, %f2901;
	mul.f32 	%f2228, %f64, %f117;
	mul.f32 	%f2229, %f60, %f2228;
	fma.rn.f32 	%f122, %f2229, %f120, %f2902;
	@%p192 bra 	$L__BB0_108;
	mul.f32 	%f2230, %f117, 0fC0000000;
	mul.f32 	%f2231, %f60, %f2230;
	mul.f32 	%f2232, %f2231, %f120;
	mul.f32 	%f2233, %f65, %f120;
	mul.f32 	%f2234, %f118, 0f40800000;
	fma.rn.f32 	%f2235, %f2234, %f119, 0fBF800000;
	mul.f32 	%f2236, %f111, %f119;
	mul.f32 	%f2237, %f2236, %f116;
	mul.f32 	%f2238, %f111, %f2232;
	sub.f32 	%f2239, %f2237, %f2238;
	fma.rn.f32 	%f2240, %f2232, %f116, %f2239;
	fma.rn.f32 	%f2241, %f2233, %f2235, %f2240;
	add.f32 	%f2903, %f2903, %f2241;
$L__BB0_108:
	ld.shared.f32 	%f2242, [%r145+4];
	ld.shared.f32 	%f125, [%r146+4];
	sub.f32 	%f126, %f2909, %f2242;
	mul.f32 	%f2243, %f126, %f126;
	mul.f32 	%f127, %f60, %f2243;
	add.f32 	%f2244, %f127, 0f3F800000;
	rcp.rn.f32 	%f128, %f2244;
	mul.f32 	%f129, %f128, %f128;
	fma.rn.f32 	%f130, %f125, %f128, %f121;
	mul.f32 	%f2245, %f64, %f126;
	mul.f32 	%f2246, %f60, %f2245;
	fma.rn.f32 	%f131, %f2246, %f129, %f122;
	@%p192 bra 	$L__BB0_110;
	mul.f32 	%f2247, %f126, 0fC0000000;
	mul.f32 	%f2248, %f60, %f2247;
	mul.f32 	%f2249, %f2248, %f129;
	mul.f32 	%f2250, %f65, %f129;
	mul.f32 	%f2251, %f127, 0f40800000;
	fma.rn.f32 	%f2252, %f2251, %f128, 0fBF800000;
	mul.f32 	%f2253, %f111, %f128;
	mul.f32 	%f2254, %f2253, %f125;
	mul.f32 	%f2255, %f111, %f2249;
	sub.f32 	%f2256, %f2254, %f2255;
	fma.rn.f32 	%f2257, %f2249, %f125, %f2256;
	fma.rn.f32 	%f2258, %f2250, %f2252, %f2257;
	add.f32 	%f2903, %f2903, %f2258;
$L__BB0_110:
	ld.shared.f32 	%f2259, [%r145+8];
	ld.shared.f32 	%f134, [%r146+8];
	sub.f32 	%f135, %f2909, %f2259;
	mul.f32 	%f2260, %f135, %f135;
	mul.f32 	%f136, %f60, %f2260;
	add.f32 	%f2261, %f136, 0f3F800000;
	rcp.rn.f32 	%f137, %f2261;
	mul.f32 	%f138, %f137, %f137;
	fma.rn.f32 	%f139, %f134, %f137, %f130;
	mul.f32 	%f2262, %f64, %f135;
	mul.f32 	%f2263, %f60, %f2262;
	fma.rn.f32 	%f140, %f2263, %f138, %f131;
	@%p192 bra 	$L__BB0_112;
	mul.f32 	%f2264, %f135, 0fC0000000;
	mul.f32 	%f2265, %f60, %f2264;
	mul.f32 	%f2266, %f2265, %f138;
	mul.f32 	%f2267, %f65, %f138;
	mul.f32 	%f2268, %f136, 0f40800000;
	fma.rn.f32 	%f2269, %f2268, %f137, 0fBF800000;
	mul.f32 	%f2270, %f111, %f137;
	mul.f32 	%f2271, %f2270, %f134;
	mul.f32 	%f2272, %f111, %f2266;
	sub.f32 	%f2273, %f2271, %f2272;
	fma.rn.f32 	%f2274, %f2266, %f134, %f2273;
	fma.rn.f32 	%f2275, %f2267, %f2269, %f2274;
	add.f32 	%f2903, %f2903, %f2275;
$L__BB0_112:
	ld.shared.f32 	%f2276, [%r145+12];
	ld.shared.f32 	%f143, [%r146+12];
	sub.f32 	%f144, %f2909, %f2276;
	mul.f32 	%f2277, %f144, %f144;
	mul.f32 	%f145, %f60, %f2277;
	add.f32 	%f2278, %f145, 0f3F800000;
	rcp.rn.f32 	%f146, %f2278;
	mul.f32 	%f147, %f146, %f146;
	fma.rn.f32 	%f148, %f143, %f146, %f139;
	mul.f32 	%f2279, %f64, %f144;
	mul.f32 	%f2280, %f60, %f2279;
	fma.rn.f32 	%f149, %f2280, %f147, %f140;
	@%p192 bra 	$L__BB0_114;
	mul.f32 	%f2281, %f144, 0fC0000000;
	mul.f32 	%f2282, %f60, %f2281;
	mul.f32 	%f2283, %f2282, %f147;
	mul.f32 	%f2284, %f65, %f147;
	mul.f32 	%f2285, %f145, 0f40800000;
	fma.rn.f32 	%f2286, %f2285, %f146, 0fBF800000;
	mul.f32 	%f2287, %f111, %f146;
	mul.f32 	%f2288, %f2287, %f143;
	mul.f32 	%f2289, %f111, %f2283;
	sub.f32 	%f2290, %f2288, %f2289;
	fma.rn.f32 	%f2291, %f2283, %f143, %f2290;
	fma.rn.f32 	%f2292, %f2284, %f2286, %f2291;
	add.f32 	%f2903, %f2903, %f2292;
$L__BB0_114:
	ld.shared.f32 	%f2293, [%r145+16];
	ld.shared.f32 	%f152, [%r146+16];
	sub.f32 	%f153, %f2909, %f2293;
	mul.f32 	%f2294, %f153, %f153;
	mul.f32 	%f154, %f60, %f2294;
	add.f32 	%f2295, %f154, 0f3F800000;
	rcp.rn.f32 	%f155, %f2295;
	mul.f32 	%f156, %f155, %f155;
	fma.rn.f32 	%f157, %f152, %f155, %f148;
	mul.f32 	%f2296, %f64, %f153;
	mul.f32 	%f2297, %f60, %f2296;
	fma.rn.f32 	%f158, %f2297, %f156, %f149;
	@%p192 bra 	$L__BB0_116;
	mul.f32 	%f2298, %f153, 0fC0000000;
	mul.f32 	%f2299, %f60, %f2298;
	mul.f32 	%f2300, %f2299, %f156;
	mul.f32 	%f2301, %f65, %f156;
	mul.f32 	%f2302, %f154, 0f40800000;
	fma.rn.f32 	%f2303, %f2302, %f155, 0fBF800000;
	mul.f32 	%f2304, %f111, %f155;
	mul.f32 	%f2305, %f2304, %f152;
	mul.f32 	%f2306, %f111, %f2300;
	sub.f32 	%f2307, %f2305, %f2306;
	fma.rn.f32 	%f2308, %f2300, %f152, %f2307;
	fma.rn.f32 	%f2309, %f2301, %f2303, %f2308;
	add.f32 	%f2903, %f2903, %f2309;
$L__BB0_116:
	ld.shared.f32 	%f2310, [%r145+20];
	ld.shared.f32 	%f161, [%r146+20];
	sub.f32 	%f162, %f2909, %f2310;
	mul.f32 	%f2311, %f162, %f162;
	mul.f32 	%f163, %f60, %f2311;
	add.f32 	%f2312, %f163, 0f3F800000;
	rcp.rn.f32 	%f164, %f2312;
	mul.f32 	%f165, %f164, %f164;
	fma.rn.f32 	%f166, %f161, %f164, %f157;
	mul.f32 	%f2313, %f64, %f162;
	mul.f32 	%f2314, %f60, %f2313;
	fma.rn.f32 	%f167, %f2314, %f165, %f158;
	@%p192 bra 	$L__BB0_118;
	mul.f32 	%f2315, %f162, 0fC0000000;
	mul.f32 	%f2316, %f60, %f2315;
	mul.f32 	%f2317, %f2316, %f165;
	mul.f32 	%f2318, %f65, %f165;
	mul.f32 	%f2319, %f163, 0f40800000;
	fma.rn.f32 	%f2320, %f2319, %f164, 0fBF800000;
	mul.f32 	%f2321, %f111, %f164;
	mul.f32 	%f2322, %f2321, %f161;
	mul.f32 	%f2323, %f111, %f2317;
	sub.f32 	%f2324, %f2322, %f2323;
	fma.rn.f32 	%f2325, %f2317, %f161, %f2324;
	fma.rn.f32 	%f2326, %f2318, %f2320, %f2325;
	add.f32 	%f2903, %f2903, %f2326;
$L__BB0_118:
	ld.shared.f32 	%f2327, [%r145+24];
	ld.shared.f32 	%f170, [%r146+24];
	sub.f32 	%f171, %f2909, %f2327;
	mul.f32 	%f2328, %f171, %f171;
	mul.f32 	%f172, %f60, %f2328;
	add.f32 	%f2329, %f172, 0f3F800000;
	rcp.rn.f32 	%f173, %f2329;
	mul.f32 	%f174, %f173, %f173;
	fma.rn.f32 	%f175, %f170, %f173, %f166;
	mul.f32 	%f2330, %f64, %f171;
	mul.f32 	%f2331, %f60, %f2330;
	fma.rn.f32 	%f176, %f2331, %f174, %f167;
	@%p192 bra 	$L__BB0_120;
	mul.f32 	%f2332, %f171, 0fC0000000;
	mul.f32 	%f2333, %f60, %f2332;
	mul.f32 	%f2334, %f2333, %f174;
	mul.f32 	%f2335, %f65, %f174;
	mul.f32 	%f2336, %f172, 0f40800000;
	fma.rn.f32 	%f2337, %f2336, %f173, 0fBF800000;
	mul.f32 	%f2338, %f111, %f173;
	mul.f32 	%f2339, %f2338, %f170;
	mul.f32 	%f2340, %f111, %f2334;
	sub.f32 	%f2341, %f2339, %f2340;
	fma.rn.f32 	%f2342, %f2334, %f170, %f2341;
	fma.rn.f32 	%f2343, %f2335, %f2337, %f2342;
	add.f32 	%f2903, %f2903, %f2343;
$L__BB0_120:
	ld.shared.f32 	%f2344, [%r145+28];
	ld.shared.f32 	%f179, [%r146+28];
	sub.f32 	%f180, %f2909, %f2344;
	mul.f32 	%f2345, %f180, %f180;
	mul.f32 	%f181, %f60, %f2345;
	add.f32 	%f2346, %f181, 0f3F800000;
	rcp.rn.f32 	%f182, %f2346;
	mul.f32 	%f183, %f182, %f182;
	fma.rn.f32 	%f2901, %f179, %f182, %f175;
	mul.f32 	%f2347, %f64, %f180;
	mul.f32 	%f2348, %f60, %f2347;
	fma.rn.f32 	%f2902, %f2348, %f183, %f176;
	@%p192 bra 	$L__BB0_122;
	mul.f32 	%f2349, %f180, 0fC0000000;
	mul.f32 	%f2350, %f60, %f2349;
	mul.f32 	%f2351, %f2350, %f183;
	mul.f32 	%f2352, %f65, %f183;
	mul.f32 	%f2353, %f181, 0f40800000;
	fma.rn.f32 	%f2354, %f2353, %f182, 0fBF800000;
	mul.f32 	%f2355, %f111, %f182;
	mul.f32 	%f2356, %f2355, %f179;
	mul.f32 	%f2357, %f111, %f2351;
	sub.f32 	%f2358, %f2356, %f2357;
	fma.rn.f32 	%f2359, %f2351, %f179, %f2358;
	fma.rn.f32 	%f2360, %f2352, %f2354, %f2359;
	add.f32 	%f2903, %f2903, %f2360;
$L__BB0_122:
	add.s32 	%r1264, %r1264, 8;
	setp.ne.s32 	%p200, %r1264, %r82;
	mov.u32 	%r1265, %r82;
	@%p200 bra 	$L__BB0_106;
$L__BB0_123:
	mov.f32 	%f2904, 0f00000000;
	mov.f32 	%f2905, %f2904;
	@%p89 bra 	$L__BB0_299;
	setp.ne.s32 	%p202, %r1258, %r75;
	shl.b32 	%r663, %r1265, 2;
	mov.u32 	%r664, smem;
	add.s32 	%r149, %r664, %r663;
	ld.shared.f32 	%f2362, [%r149];
	add.s32 	%r150, %r4, %r663;
	ld.shared.f32 	%f194, [%r150];
	sub.f32 	%f195, %f2909, %f2362;
	mul.f32 	%f2363, %f195, %f195;
	mul.f32 	%f196, %f60, %f2363;
	add.f32 	%f2364, %f196, 0f3F800000;
	rcp.rn.f32 	%f197, %f2364;
	mul.f32 	%f198, %f197, %f197;
	fma.rn.f32 	%f2901, %f194, %f197, %f2901;
	mul.f32 	%f2365, %f64, %f195;
	mul.f32 	%f2366, %f60, %f2365;
	fma.rn.f32 	%f2902, %f2366, %f198, %f2902;
	@%p202 bra 	$L__BB0_126;
	mul.f32 	%f2367, %f195, 0fC0000000;
	mul.f32 	%f2368, %f60, %f2367;
	mul.f32 	%f2369, %f2368, %f198;
	mul.f32 	%f2370, %f65, %f198;
	mul.f32 	%f2371, %f196, 0f40800000;
	fma.rn.f32 	%f2372, %f2371, %f197, 0fBF800000;
	mul.f32 	%f2373, %f111, %f197;
	mul.f32 	%f2374, %f2373, %f194;
	mul.f32 	%f2375, %f111, %f2369;
	sub.f32 	%f2376, %f2374, %f2375;
	fma.rn.f32 	%f2377, %f2369, %f194, %f2376;
	fma.rn.f32 	%f2378, %f2370, %f2372, %f2377;
	add.f32 	%f2903, %f2903, %f2378;
$L__BB0_126:
	setp.eq.s32 	%p203, %r81, 1;
	mov.f32 	%f2905, %f2904;
	@%p203 bra 	$L__BB0_299;
	ld.shared.f32 	%f2380, [%r149+4];
	ld.shared.f32 	%f203, [%r150+4];
	sub.f32 	%f204, %f2909, %f2380;
	mul.f32 	%f2381, %f204, %f204;
	mul.f32 	%f205, %f60, %f2381;
	add.f32 	%f2382, %f205, 0f3F800000;
	rcp.rn.f32 	%f206, %f2382;
	mul.f32 	%f207, %f206, %f206;
	fma.rn.f32 	%f2901, %f203, %f206, %f2901;
	mul.f32 	%f2383, %f64, %f204;
	mul.f32 	%f2384, %f60, %f2383;
	fma.rn.f32 	%f2902, %f2384, %f207, %f2902;
	@%p202 bra 	$L__BB0_129;
	mul.f32 	%f2385, %f204, 0fC0000000;
	mul.f32 	%f2386, %f60, %f2385;
	mul.f32 	%f2387, %f2386, %f207;
	mul.f32 	%f2388, %f65, %f207;
	mul.f32 	%f2389, %f205, 0f40800000;
	fma.rn.f32 	%f2390, %f2389, %f206, 0fBF800000;
	mul.f32 	%f2391, %f111, %f206;
	mul.f32 	%f2392, %f2391, %f203;
	mul.f32 	%f2393, %f111, %f2387;
	sub.f32 	%f2394, %f2392, %f2393;
	fma.rn.f32 	%f2395, %f2387, %f203, %f2394;
	fma.rn.f32 	%f2396, %f2388, %f2390, %f2395;
	add.f32 	%f2903, %f2903, %f2396;
$L__BB0_129:
	setp.eq.s32 	%p205, %r81, 2;
	mov.f32 	%f2905, %f2904;
	@%p205 bra 	$L__BB0_299;
	ld.shared.f32 	%f2398, [%r149+8];
	ld.shared.f32 	%f212, [%r150+8];
	sub.f32 	%f213, %f2909, %f2398;
	mul.f32 	%f2399, %f213, %f213;
	mul.f32 	%f214, %f60, %f2399;
	add.f32 	%f2400, %f214, 0f3F800000;
	rcp.rn.f32 	%f215, %f2400;
	mul.f32 	%f216, %f215, %f215;
	fma.rn.f32 	%f2901, %f212, %f215, %f2901;
	mul.f32 	%f2401, %f64, %f213;
	mul.f32 	%f2402, %f60, %f2401;
	fma.rn.f32 	%f2902, %f2402, %f216, %f2902;
	@%p202 bra 	$L__BB0_132;
	mul.f32 	%f2403, %f213, 0fC0000000;
	mul.f32 	%f2404, %f60, %f2403;
	mul.f32 	%f2405, %f2404, %f216;
	mul.f32 	%f2406, %f65, %f216;
	mul.f32 	%f2407, %f214, 0f40800000;
	fma.rn.f32 	%f2408, %f2407, %f215, 0fBF800000;
	mul.f32 	%f2409, %f111, %f215;
	mul.f32 	%f2410, %f2409, %f212;
	mul.f32 	%f2411, %f111, %f2405;
	sub.f32 	%f2412, %f2410, %f2411;
	fma.rn.f32 	%f2413, %f2405, %f212, %f2412;
	fma.rn.f32 	%f2414, %f2406, %f2408, %f2413;
	add.f32 	%f2903, %f2903, %f2414;
$L__BB0_132:
	setp.eq.s32 	%p207, %r81, 3;
	mov.f32 	%f2905, %f2904;
	@%p207 bra 	$L__BB0_299;
	ld.shared.f32 	%f2416, [%r149+12];
	ld.shared.f32 	%f221, [%r150+12];
	sub.f32 	%f222, %f2909, %f2416;
	mul.f32 	%f2417, %f222, %f222;
	mul.f32 	%f223, %f60, %f2417;
	add.f32 	%f2418, %f223, 0f3F800000;
	rcp.rn.f32 	%f224, %f2418;
	mul.f32 	%f225, %f224, %f224;
	fma.rn.f32 	%f2901, %f221, %f224, %f2901;
	mul.f32 	%f2419, %f64, %f222;
	mul.f32 	%f2420, %f60, %f2419;
	fma.rn.f32 	%f2902, %f2420, %f225, %f2902;
	@%p202 bra 	$L__BB0_135;
	mul.f32 	%f2421, %f222, 0fC0000000;
	mul.f32 	%f2422, %f60, %f2421;
	mul.f32 	%f2423, %f2422, %f225;
	mul.f32 	%f2424, %f65, %f225;
	mul.f32 	%f2425, %f223, 0f40800000;
	fma.rn.f32 	%f2426, %f2425, %f224, 0fBF800000;
	mul.f32 	%f2427, %f111, %f224;
	mul.f32 	%f2428, %f2427, %f221;
	mul.f32 	%f2429, %f111, %f2423;
	sub.f32 	%f2430, %f2428, %f2429;
	fma.rn.f32 	%f2431, %f2423, %f221, %f2430;
	fma.rn.f32 	%f2432, %f2424, %f2426, %f2431;
	add.f32 	%f2903, %f2903, %f2432;
$L__BB0_135:
	setp.eq.s32 	%p209, %r81, 4;
	mov.f32 	%f2905, %f2904;
	@%p209 bra 	$L__BB0_299;
	ld.shared.f32 	%f2434, [%r149+16];
	ld.shared.f32 	%f230, [%r150+16];
	sub.f32 	%f231, %f2909, %f2434;
	mul.f32 	%f2435, %f231, %f231;
	mul.f32 	%f232, %f60, %f2435;
	add.f32 	%f2436, %f232, 0f3F800000;
	rcp.rn.f32 	%f233, %f2436;
	mul.f32 	%f234, %f233, %f233;
	fma.rn.f32 	%f2901, %f230, %f233, %f2901;
	mul.f32 	%f2437, %f64, %f231;
	mul.f32 	%f2438, %f60, %f2437;
	fma.rn.f32 	%f2902, %f2438, %f234, %f2902;
	@%p202 bra 	$L__BB0_138;
	mul.f32 	%f2439, %f231, 0fC0000000;
	mul.f32 	%f2440, %f60, %f2439;
	mul.f32 	%f2441, %f2440, %f234;
	mul.f32 	%f2442, %f65, %f234;
	mul.f32 	%f2443, %f232, 0f40800000;
	fma.rn.f32 	%f2444, %f2443, %f233, 0fBF800000;
	mul.f32 	%f2445, %f111, %f233;
	mul.f32 	%f2446, %f2445, %f230;
	mul.f32 	%f2447, %f111, %f2441;
	sub.f32 	%f2448, %f2446, %f2447;
	fma.rn.f32 	%f2449, %f2441, %f230, %f2448;
	fma.rn.f32 	%f2450, %f2442, %f2444, %f2449;
	add.f32 	%f2903, %f2903, %f2450;
$L__BB0_138:
	setp.eq.s32 	%p211, %r81, 5;
	mov.f32 	%f2905, %f2904;
	@%p211 bra 	$L__BB0_299;
	ld.shared.f32 	%f2452, [%r149+20];
	ld.shared.f32 	%f239, [%r150+20];
	sub.f32 	%f240, %f2909, %f2452;
	mul.f32 	%f2453, %f240, %f240;
	mul.f32 	%f241, %f60, %f2453;
	add.f32 	%f2454, %f241, 0f3F800000;
	rcp.rn.f32 	%f242, %f2454;
	mul.f32 	%f243, %f242, %f242;
	fma.rn.f32 	%f2901, %f239, %f242, %f2901;
	mul.f32 	%f2455, %f64, %f240;
	mul.f32 	%f2456, %f60, %f2455;
	fma.rn.f32 	%f2902, %f2456, %f243, %f2902;
	@%p202 bra 	$L__BB0_141;
	mul.f32 	%f2457, %f240, 0fC0000000;
	mul.f32 	%f2458, %f60, %f2457;
	mul.f32 	%f2459, %f2458, %f243;
	mul.f32 	%f2460, %f65, %f243;
	mul.f32 	%f2461, %f241, 0f40800000;
	fma.rn.f32 	%f2462, %f2461, %f242, 0fBF800000;
	mul.f32 	%f2463, %f111, %f242;
	mul.f32 	%f2464, %f2463, %f239;
	mul.f32 	%f2465, %f111, %f2459;
	sub.f32 	%f2466, %f2464, %f2465;
	fma.rn.f32 	%f2467, %f2459, %f239, %f2466;
	fma.rn.f32 	%f2468, %f2460, %f2462, %f2467;
	add.f32 	%f2903, %f2903, %f2468;
$L__BB0_141:
	setp.eq.s32 	%p213, %r81, 6;
	mov.f32 	%f2905, %f2904;
	@%p213 bra 	$L__BB0_299;
	ld.shared.f32 	%f2471, [%r149+24];
	ld.shared.f32 	%f248, [%r150+24];
	sub.f32 	%f249, %f2909, %f2471;
	mul.f32 	%f2472, %f249, %f249;
	mul.f32 	%f250, %f60, %f2472;
	add.f32 	%f2473, %f250, 0f3F800000;
	rcp.rn.f32 	%f251, %f2473;
	mul.f32 	%f252, %f251, %f251;
	fma.rn.f32 	%f2901, %f248, %f251, %f2901;
	mul.f32 	%f2474, %f64, %f249;
	mul.f32 	%f2475, %f60, %f2474;
	fma.rn.f32 	%f2902, %f2475, %f252, %f2902;
	mov.f32 	%f2905, %f2904;
	@%p202 bra 	$L__BB0_299;
	mul.f32 	%f2477, %f249, 0fC0000000;
	mul.f32 	%f2478, %f60, %f2477;
	mul.f32 	%f2479, %f2478, %f252;
	mul.f32 	%f2480, %f65, %f252;
	mul.f32 	%f2481, %f250, 0f40800000;
	fma.rn.f32 	%f2482, %f2481, %f251, 0fBF800000;
	mul.f32 	%f2483, %f111, %f251;
	mul.f32 	%f2484, %f2483, %f248;
	mul.f32 	%f2485, %f111, %f2479;
	sub.f32 	%f2486, %f2484, %f2485;
	fma.rn.f32 	%f2487, %f2479, %f248, %f2486;
	fma.rn.f32 	%f2488, %f2480, %f2482, %f2487;
	add.f32 	%f2903, %f2903, %f2488;
	mov.f32 	%f2905, %f2904;
	bra.uni 	$L__BB0_299;
$L__BB0_144:
	mov.b32 	%r1267, 0;
	mov.f32 	%f2902, %f2903;
	mov.f32 	%f2901, %f2903;
	@%p87 bra 	$L__BB0_163;
	mov.f32 	%f2903, 0f00000000;
	mov.b32 	%r1266, 0;
$L__BB0_146:
	.pragma "nounroll";
	setp.ne.s32 	%p168, %r1258, %r75;
	shl.b32 	%r655, %r1266, 2;
	mov.u32 	%r656, smem;
	add.s32 	%r152, %r656, %r655;
	ld.shared.f32 	%f1913, [%r152];
	add.s32 	%r153, %r4, %r655;
	ld.shared.f32 	%f259, [%r153];
	sub.f32 	%f260, %f2909, %f1913;
	mul.f32 	%f1914, %f260, %f260;
	mul.f32 	%f261, %f60, %f1914;
	add.f32 	%f1915, %f261, 0f3F800000;
	rcp.rn.f32 	%f262, %f1915;
	mul.f32 	%f263, %f262, %f262;
	fma.rn.f32 	%f264, %f259, %f262, %f2901;
	mul.f32 	%f1916, %f64, %f260;
	mul.f32 	%f1917, %f60, %f1916;
	mul.f32 	%f1918, %f1917, %f263;
	add.s32 	%r154, %r153, %r2;
	ld.shared.f32 	%f265, [%r154];
	fma.rn.f32 	%f266, %f1918, %f265, %f2902;
	@%p168 bra 	$L__BB0_148;
	fma.rn.f32 	%f1919, %f265, 0f3F333333, 0f322BCC77;
	div.rn.f32 	%f1920, %f259, %f1919;
	mul.f32 	%f1921, %f260, 0fC0000000;
	mul.f32 	%f1922, %f60, %f1921;
	mul.f32 	%f1923, %f1922, %f263;
	mul.f32 	%f1924, %f65, %f263;
	mul.f32 	%f1925, %f261, 0f40800000;
	fma.rn.f32 	%f1926, %f1925, %f262, 0fBF800000;
	mul.f32 	%f1927, %f111, %f262;
	mul.f32 	%f1928, %f1927, %f1920;
	mul.f32 	%f1929, %f111, %f1923;
	sub.f32 	%f1930, %f1928, %f1929;
	fma.rn.f32 	%f1931, %f1923, %f1920, %f1930;
	fma.rn.f32 	%f1932, %f1924, %f1926, %f1931;
	add.f32 	%f2903, %f2903, %f1932;
$L__BB0_148:
	ld.shared.f32 	%f1933, [%r152+4];
	ld.shared.f32 	%f269, [%r153+4];
	sub.f32 	%f270, %f2909, %f1933;
	mul.f32 	%f1934, %f270, %f270;
	mul.f32 	%f271, %f60, %f1934;
	add.f32 	%f1935, %f271, 0f3F800000;
	rcp.rn.f32 	%f272, %f1935;
	mul.f32 	%f273, %f272, %f272;
	fma.rn.f32 	%f274, %f269, %f272, %f264;
	mul.f32 	%f1936, %f64, %f270;
	mul.f32 	%f1937, %f60, %f1936;
	mul.f32 	%f1938, %f1937, %f273;
	ld.shared.f32 	%f275, [%r154+4];
	fma.rn.f32 	%f276, %f1938, %f275, %f266;
	@%p168 bra 	$L__BB0_150;
	fma.rn.f32 	%f1939, %f275, 0f3F333333, 0f322BCC77;
	div.rn.f32 	%f1940, %f269, %f1939;
	mul.f32 	%f1941, %f270, 0fC0000000;
	mul.f32 	%f1942, %f60, %f1941;
	mul.f32 	%f1943, %f1942, %f273;
	mul.f32 	%f1944, %f65, %f273;
	mul.f32 	%f1945, %f271, 0f40800000;
	fma.rn.f32 	%f1946, %f1945, %f272, 0fBF800000;
	mul.f32 	%f1947, %f111, %f272;
	mul.f32 	%f1948, %f1947, %f1940;
	mul.f32 	%f1949, %f111, %f1943;
	sub.f32 	%f1950, %f1948, %f1949;
	fma.rn.f32 	%f1951, %f1943, %f1940, %f1950;
	fma.rn.f32 	%f1952, %f1944, %f1946, %f1951;
	add.f32 	%f2903, %f2903, %f1952;
$L__BB0_150:
	ld.shared.f32 	%f1953, [%r152+8];
	ld.shared.f32 	%f279, [%r153+8];
	sub.f32 	%f280, %f2909, %f1953;
	mul.f32 	%f1954, %f280, %f280;
	mul.f32 	%f281, %f60, %f1954;
	add.f32 	%f1955, %f281, 0f3F800000;
	rcp.rn.f32 	%f282, %f1955;
	mul.f32 	%f283, %f282, %f282;
	fma.rn.f32 	%f284, %f279, %f282, %f274;
	mul.f32 	%f1956, %f64, %f280;
	mul.f32 	%f1957, %f60, %f1956;
	mul.f32 	%f1958, %f1957, %f283;
	ld.shared.f32 	%f285, [%r154+8];
	fma.rn.f32 	%f286, %f1958, %f285, %f276;
	@%p168 bra 	$L__BB0_152;
	fma.rn.f32 	%f1959, %f285, 0f3F333333, 0f322BCC77;
	div.rn.f32 	%f1960, %f279, %f1959;
	mul.f32 	%f1961, %f280, 0fC0000000;
	mul.f32 	%f1962, %f60, %f1961;
	mul.f32 	%f1963, %f1962, %f283;
	mul.f32 	%f1964, %f65, %f283;
	mul.f32 	%f1965, %f281, 0f40800000;
	fma.rn.f32 	%f1966, %f1965, %f282, 0fBF800000;
	mul.f32 	%f1967, %f111, %f282;
	mul.f32 	%f1968, %f1967, %f1960;
	mul.f32 	%f1969, %f111, %f1963;
	sub.f32 	%f1970, %f1968, %f1969;
	fma.rn.f32 	%f1971, %f1963, %f1960, %f1970;
	fma.rn.f32 	%f1972, %f1964, %f1966, %f1971;
	add.f32 	%f2903, %f2903, %f1972;
$L__BB0_152:
	ld.shared.f32 	%f1973, [%r152+12];
	ld.shared.f32 	%f289, [%r153+12];
	sub.f32 	%f290, %f2909, %f1973;
	mul.f32 	%f1974, %f290, %f290;
	mul.f32 	%f291, %f60, %f1974;
	add.f32 	%f1975, %f291, 0f3F800000;
	rcp.rn.f32 	%f292, %f1975;
	mul.f32 	%f293, %f292, %f292;
	fma.rn.f32 	%f294, %f289, %f292, %f284;
	mul.f32 	%f1976, %f64, %f290;
	mul.f32 	%f1977, %f60, %f1976;
	mul.f32 	%f1978, %f1977, %f293;
	ld.shared.f32 	%f295, [%r154+12];
	fma.rn.f32 	%f296, %f1978, %f295, %f286;
	@%p168 bra 	$L__BB0_154;
	fma.rn.f32 	%f1979, %f295, 0f3F333333, 0f322BCC77;
	div.rn.f32 	%f1980, %f289, %f1979;
	mul.f32 	%f1981, %f290, 0fC0000000;
	mul.f32 	%f1982, %f60, %f1981;
	mul.f32 	%f1983, %f1982, %f293;
	mul.f32 	%f1984, %f65, %f293;
	mul.f32 	%f1985, %f291, 0f40800000;
	fma.rn.f32 	%f1986, %f1985, %f292, 0fBF800000;
	mul.f32 	%f1987, %f111, %f292;
	mul.f32 	%f1988, %f1987, %f1980;
	mul.f32 	%f1989, %f111, %f1983;
	sub.f32 	%f1990, %f1988, %f1989;
	fma.rn.f32 	%f1991, %f1983, %f1980, %f1990;
	fma.rn.f32 	%f1992, %f1984, %f1986, %f1991;
	add.f32 	%f2903, %f2903, %f1992;
$L__BB0_154:
	ld.shared.f32 	%f1993, [%r152+16];
	ld.shared.f32 	%f299, [%r153+16];
	sub.f32 	%f300, %f2909, %f1993;
	mul.f32 	%f1994, %f300, %f300;
	mul.f32 	%f301, %f60, %f1994;
	add.f32 	%f1995, %f301, 0f3F800000;
	rcp.rn.f32 	%f302, %f1995;
	mul.f32 	%f303, %f302, %f302;
	fma.rn.f32 	%f304, %f299, %f302, %f294;
	mul.f32 	%f1996, %f64, %f300;
	mul.f32 	%f1997, %f60, %f1996;
	mul.f32 	%f1998, %f1997, %f303;
	ld.shared.f32 	%f305, [%r154+16];
	fma.rn.f32 	%f306, %f1998, %f305, %f296;
	@%p168 bra 	$L__BB0_156;
	fma.rn.f32 	%f1999, %f305, 0f3F333333, 0f322BCC77;
	div.rn.f32 	%f2000, %f299, %f1999;
	mul.f32 	%f2001, %f300, 0fC0000000;
	mul.f32 	%f2002, %f60, %f2001;
	mul.f32 	%f2003, %f2002, %f303;
	mul.f32 	%f2004, %f65, %f303;
	mul.f32 	%f2005, %f301, 0f40800000;
	fma.rn.f32 	%f2006, %f2005, %f302, 0fBF800000;
	mul.f32 	%f2007, %f111, %f302;
	mul.f32 	%f2008, %f2007, %f2000;
	mul.f32 	%f2009, %f111, %f2003;
	sub.f32 	%f2010, %f2008, %f2009;
	fma.rn.f32 	%f2011, %f2003, %f2000, %f2010;
	fma.rn.f32 	%f2012, %f2004, %f2006, %f2011;
	add.f32 	%f2903, %f2903, %f2012;
$L__BB0_156:
	ld.shared.f32 	%f2013, [%r152+20];
	ld.shared.f32 	%f309, [%r153+20];
	sub.f32 	%f310, %f2909, %f2013;
	mul.f32 	%f2014, %f310, %f310;
	mul.f32 	%f311, %f60, %f2014;
	add.f32 	%f2015, %f311, 0f3F800000;
	rcp.rn.f32 	%f312, %f2015;
	mul.f32 	%f313, %f312, %f312;
	fma.rn.f32 	%f314, %f309, %f312, %f304;
	mul.f32 	%f2016, %f64, %f310;
	mul.f32 	%f2017, %f60, %f2016;
	mul.f32 	%f2018, %f2017, %f313;
	ld.shared.f32 	%f315, [%r154+20];
	fma.rn.f32 	%f316, %f2018, %f315, %f306;
	@%p168 bra 	$L__BB0_158;
	fma.rn.f32 	%f2019, %f315, 0f3F333333, 0f322BCC77;
	div.rn.f32 	%f2020, %f309, %f2019;
	mul.f32 	%f2021, %f310, 0fC0000000;
	mul.f32 	%f2022, %f60, %f2021;
	mul.f32 	%f2023, %f2022, %f313;
	mul.f32 	%f2024, %f65, %f313;
	mul.f32 	%f2025, %f311, 0f40800000;
	fma.rn.f32 	%f2026, %f2025, %f312, 0fBF800000;
	mul.f32 	%f2027, %f111, %f312;
	mul.f32 	%f2028, %f2027, %f2020;
	mul.f32 	%f2029, %f111, %f2023;
	sub.f32 	%f2030, %f2028, %f2029;
	fma.rn.f32 	%f2031, %f2023, %f2020, %f2030;
	fma.rn.f32 	%f2032, %f2024, %f2026, %f2031;
	add.f32 	%f2903, %f2903, %f2032;
$L__BB0_158:
	ld.shared.f32 	%f2033, [%r152+24];
	ld.shared.f32 	%f319, [%r153+24];
	sub.f32 	%f320, %f2909, %f2033;
	mul.f32 	%f2034, %f320, %f320;
	mul.f32 	%f321, %f60, %f2034;
	add.f32 	%f2035, %f321, 0f3F800000;
	rcp.rn.f32 	%f322, %f2035;
	mul.f32 	%f323, %f322, %f322;
	fma.rn.f32 	%f324, %f319, %f322, %f314;
	mul.f32 	%f2036, %f64, %f320;
	mul.f32 	%f2037, %f60, %f2036;
	mul.f32 	%f2038, %f2037, %f323;
	ld.shared.f32 	%f325, [%r154+24];
	fma.rn.f32 	%f326, %f2038, %f325, %f316;
	@%p168 bra 	$L__BB0_160;
	fma.rn.f32 	%f2039, %f325, 0f3F333333, 0f322BCC77;
	div.rn.f32 	%f2040, %f319, %f2039;
	mul.f32 	%f2041, %f320, 0fC0000000;
	mul.f32 	%f2042, %f60, %f2041;
	mul.f32 	%f2043, %f2042, %f323;
	mul.f32 	%f2044, %f65, %f323;
	mul.f32 	%f2045, %f321, 0f40800000;
	fma.rn.f32 	%f2046, %f2045, %f322, 0fBF800000;
	mul.f32 	%f2047, %f111, %f322;
	mul.f32 	%f2048, %f2047, %f2040;
	mul.f32 	%f2049, %f111, %f2043;
	sub.f32 	%f2050, %f2048, %f2049;
	fma.rn.f32 	%f2051, %f2043, %f2040, %f2050;
	fma.rn.f32 	%f2052, %f2044, %f2046, %f2051;
	add.f32 	%f2903, %f2903, %f2052;
$L__BB0_160:
	ld.shared.f32 	%f2053, [%r152+28];
	ld.shared.f32 	%f329, [%r153+28];
	sub.f32 	%f330, %f2909, %f2053;
	mul.f32 	%f2054, %f330, %f330;
	mul.f32 	%f331, %f60, %f2054;
	add.f32 	%f2055, %f331, 0f3F800000;
	rcp.rn.f32 	%f332, %f2055;
	mul.f32 	%f333, %f332, %f332;
	fma.rn.f32 	%f2901, %f329, %f332, %f324;
	mul.f32 	%f2056, %f64, %f330;
	mul.f32 	%f2057, %f60, %f2056;
	mul.f32 	%f2058, %f2057, %f333;
	ld.shared.f32 	%f335, [%r154+28];
	fma.rn.f32 	%f2902, %f2058, %f335, %f326;
	@%p168 bra 	$L__BB0_162;
	fma.rn.f32 	%f2059, %f335, 0f3F333333, 0f322BCC77;
	div.rn.f32 	%f2060, %f329, %f2059;
	mul.f32 	%f2061, %f330, 0fC0000000;
	mul.f32 	%f2062, %f60, %f2061;
	mul.f32 	%f2063, %f2062, %f333;
	mul.f32 	%f2064, %f65, %f333;
	mul.f32 	%f2065, %f331, 0f40800000;
	fma.rn.f32 	%f2066, %f2065, %f332, 0fBF800000;
	mul.f32 	%f2067, %f111, %f332;
	mul.f32 	%f2068, %f2067, %f2060;
	mul.f32 	%f2069, %f111, %f2063;
	sub.f32 	%f2070, %f2068, %f2069;
	fma.rn.f32 	%f2071, %f2063, %f2060, %f2070;
	fma.rn.f32 	%f2072, %f2064, %f2066, %f2071;
	add.f32 	%f2903, %f2903, %f2072;
$L__BB0_162:
	add.s32 	%r1266, %r1266, 8;
	setp.ne.s32 	%p176, %r1266, %r82;
	mov.u32 	%r1267, %r82;
	@%p176 bra 	$L__BB0_146;
$L__BB0_163:
	mov.f32 	%f2904, 0f00000000;
	mov.f32 	%f2905, %f2904;
	@%p89 bra 	$L__BB0_299;
	setp.ne.s32 	%p178, %r1258, %r75;
	shl.b32 	%r657, %r1267, 2;
	mov.u32 	%r658, smem;
	add.s32 	%r157, %r658, %r657;
	ld.shared.f32 	%f2074, [%r157];
	add.s32 	%r158, %r4, %r657;
	ld.shared.f32 	%f345, [%r158];
	sub.f32 	%f346, %f2909, %f2074;
	mul.f32 	%f2075, %f346, %f346;
	mul.f32 	%f347, %f60, %f2075;
	add.f32 	%f2076, %f347, 0f3F800000;
	rcp.rn.f32 	%f348, %f2076;
	mul.f32 	%f349, %f348, %f348;
	fma.rn.f32 	%f2901, %f345, %f348, %f2901;
	mul.f32 	%f2077, %f64, %f346;
	mul.f32 	%f2078, %f60, %f2077;
	mul.f32 	%f2079, %f2078, %f349;
	add.s32 	%r159, %r158, %r2;
	ld.shared.f32 	%f351, [%r159];
	fma.rn.f32 	%f2902, %f2079, %f351, %f2902;
	@%p178 bra 	$L__BB0_166;
	fma.rn.f32 	%f2080, %f351, 0f3F333333, 0f322BCC77;
	div.rn.f32 	%f2081, %f345, %f2080;
	mul.f32 	%f2082, %f346, 0fC0000000;
	mul.f32 	%f2083, %f60, %f2082;
	mul.f32 	%f2084, %f2083, %f349;
	mul.f32 	%f2085, %f65, %f349;
	mul.f32 	%f2086, %f347, 0f40800000;
	fma.rn.f32 	%f2087, %f2086, %f348, 0fBF800000;
	mul.f32 	%f2088, %f111, %f348;
	mul.f32 	%f2089, %f2088, %f2081;
	mul.f32 	%f2090, %f111, %f2084;
	sub.f32 	%f2091, %f2089, %f2090;
	fma.rn.f32 	%f2092, %f2084, %f2081, %f2091;
	fma.rn.f32 	%f2093, %f2085, %f2087, %f2092;
	add.f32 	%f2903, %f2903, %f2093;
$L__BB0_166:
	setp.eq.s32 	%p179, %r81, 1;
	mov.f32 	%f2905, %f2904;
	@%p179 bra 	$L__BB0_299;
	ld.shared.f32 	%f2095, [%r157+4];
	ld.shared.f32 	%f355, [%r158+4];
	sub.f32 	%f356, %f2909, %f2095;
	mul.f32 	%f2096, %f356, %f356;
	mul.f32 	%f357, %f60, %f2096;
	add.f32 	%f2097, %f357, 0f3F800000;
	rcp.rn.f32 	%f358, %f2097;
	mul.f32 	%f359, %f358, %f358;
	fma.rn.f32 	%f2901, %f355, %f358, %f2901;
	mul.f32 	%f2098, %f64, %f356;
	mul.f32 	%f2099, %f60, %f2098;
	mul.f32 	%f2100, %f2099, %f359;
	ld.shared.f32 	%f361, [%r159+4];
	fma.rn.f32 	%f2902, %f2100, %f361, %f2902;
	@%p178 bra 	$L__BB0_169;
	fma.rn.f32 	%f2101, %f361, 0f3F333333, 0f322BCC77;
	div.rn.f32 	%f2102, %f355, %f2101;
	mul.f32 	%f2103, %f356, 0fC0000000;
	mul.f32 	%f2104, %f60, %f2103;
	mul.f32 	%f2105, %f2104, %f359;
	mul.f32 	%f2106, %f65, %f359;
	mul.f32 	%f2107, %f357, 0f40800000;
	fma.rn.f32 	%f2108, %f2107, %f358, 0fBF800000;
	mul.f32 	%f2109, %f111, %f358;
	mul.f32 	%f2110, %f2109, %f2102;
	mul.f32 	%f2111, %f111, %f2105;
	sub.f32 	%f2112, %f2110, %f2111;
	fma.rn.f32 	%f2113, %f2105, %f2102, %f2112;
	fma.rn.f32 	%f2114, %f2106, %f2108, %f2113;
	add.f32 	%f2903, %f2903, %f2114;
$L__BB0_169:
	setp.eq.s32 	%p181, %r81, 2;
	mov.f32 	%f2905, %f2904;
	@%p181 bra 	$L__BB0_299;
	ld.shared.f32 	%f2116, [%r157+8];
	ld.shared.f32 	%f365, [%r158+8];
	sub.f32 	%f366, %f2909, %f2116;
	mul.f32 	%f2117, %f366, %f366;
	mul.f32 	%f367, %f60, %f2117;
	add.f32 	%f2118, %f367, 0f3F800000;
	rcp.rn.f32 	%f368, %f2118;
	mul.f32 	%f369, %f368, %f368;
	fma.rn.f32 	%f2901, %f365, %f368, %f2901;
	mul.f32 	%f2119, %f64, %f366;
	mul.f32 	%f2120, %f60, %f2119;
	mul.f32 	%f2121, %f2120, %f369;
	ld.shared.f32 	%f371, [%r159+8];
	fma.rn.f32 	%f2902, %f2121, %f371, %f2902;
	@%p178 bra 	$L__BB0_172;
	fma.rn.f32 	%f2122, %f371, 0f3F333333, 0f322BCC77;
	div.rn.f32 	%f2123, %f365, %f2122;
	mul.f32 	%f2124, %f366, 0fC0000000;
	mul.f32 	%f2125, %f60, %f2124;
	mul.f32 	%f2126, %f2125, %f369;
	mul.f32 	%f2127, %f65, %f369;
	mul.f32 	%f2128, %f367, 0f40800000;
	fma.rn.f32 	%f2129, %f2128, %f368, 0fBF800000;
	mul.f32 	%f2130, %f111, %f368;
	mul.f32 	%f2131, %f2130, %f2123;
	mul.f32 	%f2132, %f111, %f2126;
	sub.f32 	%f2133, %f2131, %f2132;
	fma.rn.f32 	%f2134, %f2126, %f2123, %f2133;
	fma.rn.f32 	%f2135, %f2127, %f2129, %f2134;
	add.f32 	%f2903, %f2903, %f2135;
$L__BB0_172:
	setp.eq.s32 	%p183, %r81, 3;
	mov.f32 	%f2905, %f2904;
	@%p183 bra 	$L__BB0_299;
	ld.shared.f32 	%f2137, [%r157+12];
	ld.shared.f32 	%f375, [%r158+12];
	sub.f32 	%f376, %f2909, %f2137;
	mul.f32 	%f2138, %f376, %f376;
	mul.f32 	%f377, %f60, %f2138;
	add.f32 	%f2139, %f377, 0f3F800000;
	rcp.rn.f32 	%f378, %f2139;
	mul.f32 	%f379, %f378, %f378;
	fma.rn.f32 	%f2901, %f375, %f378, %f2901;
	mul.f32 	%f2140, %f64, %f376;
	mul.f32 	%f2141, %f60, %f2140;
	mul.f32 	%f2142, %f2141, %f379;
	ld.shared.f32 	%f381, [%r159+12];
	fma.rn.f32 	%f2902, %f2142, %f381, %f2902;
	@%p178 bra 	$L__BB0_175;
	fma.rn.f32 	%f2143, %f381, 0f3F333333, 0f322BCC77;
	div.rn.f32 	%f2144, %f375, %f2143;
	mul.f32 	%f2145, %f376, 0fC0000000;
	mul.f32 	%f2146, %f60, %f2145;
	mul.f32 	%f2147, %f2146, %f379;
	mul.f32 	%f2148, %f65, %f379;
	mul.f32 	%f2149, %f377, 0f40800000;
	fma.rn.f32 	%f2150, %f2149, %f378, 0fBF800000;
	mul.f32 	%f2151, %f111, %f378;
	mul.f32 	%f2152, %f2151, %f2144;
	mul.f32 	%f2153, %f111, %f2147;
	sub.f32 	%f2154, %f2152, %f2153;
	fma.rn.f32 	%f2155, %f2147, %f2144, %f2154;
	fma.rn.f32 	%f2156, %f2148, %f2150, %f2155;
	add.f32 	%f2903, %f2903, %f2156;
$L__BB0_175:
	setp.eq.s32 	%p185, %r81, 4;
	mov.f32 	%f2905, %f2904;
	@%p185 bra 	$L__BB0_299;
	ld.shared.f32 	%f2158, [%r157+16];
	ld.shared.f32 	%f385, [%r158+16];
	sub.f32 	%f386, %f2909, %f2158;
	mul.f32 	%f2159, %f386, %f386;
	mul.f32 	%f387, %f60, %f2159;
	add.f32 	%f2160, %f387, 0f3F800000;
	rcp.rn.f32 	%f388, %f2160;
	mul.f32 	%f389, %f388, %f388;
	fma.rn.f32 	%f2901, %f385, %f388, %f2901;
	mul.f32 	%f2161, %f64, %f386;
	mul.f32 	%f2162, %f60, %f2161;
	mul.f32 	%f2163, %f2162, %f389;
	ld.shared.f32 	%f391, [%r159+16];
	fma.rn.f32 	%f2902, %f2163, %f391, %f2902;
	@%p178 bra 	$L__BB0_178;
	fma.rn.f32 	%f2164, %f391, 0f3F333333, 0f322BCC77;
	div.rn.f32 	%f2165, %f385, %f2164;
	mul.f32 	%f2166, %f386, 0fC0000000;
	mul.f32 	%f2167, %f60, %f2166;
	mul.f32 	%f2168, %f2167, %f389;
	mul.f32 	%f2169, %f65, %f389;
	mul.f32 	%f2170, %f387, 0f40800000;
	fma.rn.f32 	%f2171, %f2170, %f388, 0fBF800000;
	mul.f32 	%f2172, %f111, %f388;
	mul.f32 	%f2173, %f2172, %f2165;
	mul.f32 	%f2174, %f111, %f2168;
	sub.f32 	%f2175, %f2173, %f2174;
	fma.rn.f32 	%f2176, %f2168, %f2165, %f2175;
	fma.rn.f32 	%f2177, %f2169, %f2171, %f2176;
	add.f32 	%f2903, %f2903, %f2177;
$L__BB0_178:
	setp.eq.s32 	%p187, %r81, 5;
	mov.f32 	%f2905, %f2904;
	@%p187 bra 	$L__BB0_299;
	ld.shared.f32 	%f2179, [%r157+20];
	ld.shared.f32 	%f395, [%r158+20];
	sub.f32 	%f396, %f2909, %f2179;
	mul.f32 	%f2180, %f396, %f396;
	mul.f32 	%f397, %f60, %f2180;
	add.f32 	%f2181, %f397, 0f3F800000;
	rcp.rn.f32 	%f398, %f2181;
	mul.f32 	%f399, %f398, %f398;
	fma.rn.f32 	%f2901, %f395, %f398, %f2901;
	mul.f32 	%f2182, %f64, %f396;
	mul.f32 	%f2183, %f60, %f2182;
	mul.f32 	%f2184, %f2183, %f399;
	ld.shared.f32 	%f401, [%r159+20];
	fma.rn.f32 	%f2902, %f2184, %f401, %f2902;
	@%p178 bra 	$L__BB0_181;
	fma.rn.f32 	%f2185, %f401, 0f3F333333, 0f322BCC77;
	div.rn.f32 	%f2186, %f395, %f2185;
	mul.f32 	%f2187, %f396, 0fC0000000;
	mul.f32 	%f2188, %f60, %f2187;
	mul.f32 	%f2189, %f2188, %f399;
	mul.f32 	%f2190, %f65, %f399;
	mul.f32 	%f2191, %f397, 0f40800000;
	fma.rn.f32 	%f2192, %f2191, %f398, 0fBF800000;
	mul.f32 	%f2193, %f111, %f398;
	mul.f32 	%f2194, %f2193, %f2186;
	mul.f32 	%f2195, %f111, %f2189;
	sub.f32 	%f2196, %f2194, %f2195;
	fma.rn.f32 	%f2197, %f2189, %f2186, %f2196;
	fma.rn.f32 	%f2198, %f2190, %f2192, %f2197;
	add.f32 	%f2903, %f2903, %f2198;
$L__BB0_181:
	setp.eq.s32 	%p189, %r81, 6;
	mov.f32 	%f2905, %f2904;
	@%p189 bra 	$L__BB0_299;
	ld.shared.f32 	%f2201, [%r157+24];
	ld.shared.f32 	%f405, [%r158+24];
	sub.f32 	%f406, %f2909, %f2201;
	mul.f32 	%f2202, %f406, %f406;
	mul.f32 	%f407, %f60, %f2202;
	add.f32 	%f2203, %f407, 0f3F800000;
	rcp.rn.f32 	%f408, %f2203;
	mul.f32 	%f409, %f408, %f408;
	fma.rn.f32 	%f2901, %f405, %f408, %f2901;
	mul.f32 	%f2204, %f64, %f406;
	mul.f32 	%f2205, %f60, %f2204;
	mul.f32 	%f2206, %f2205, %f409;
	ld.shared.f32 	%f411, [%r159+24];
	fma.rn.f32 	%f2902, %f2206, %f411, %f2902;
	mov.f32 	%f2905, %f2904;
	@%p178 bra 	$L__BB0_299;
	fma.rn.f32 	%f2208, %f411, 0f3F333333, 0f322BCC77;
	div.rn.f32 	%f2209, %f405, %f2208;
	mul.f32 	%f2210, %f406, 0fC0000000;
	mul.f32 	%f2211, %f60, %f2210;
	mul.f32 	%f2212, %f2211, %f409;
	mul.f32 	%f2213, %f65, %f409;
	mul.f32 	%f2214, %f407, 0f40800000;
	fma.rn.f32 	%f2215, %f2214, %f408, 0fBF800000;
	mul.f32 	%f2216, %f111, %f408;
	mul.f32 	%f2217, %f2216, %f2209;
	mul.f32 	%f2218, %f111, %f2212;
	sub.f32 	%f2219, %f2217, %f2218;
	fma.rn.f32 	%f2220, %f2212, %f2209, %f2219;
	fma.rn.f32 	%f2221, %f2213, %f2215, %f2220;
	add.f32 	%f2903, %f2903, %f2221;
	mov.f32 	%f2905, %f2904;
	bra.uni 	$L__BB0_299;
$L__BB0_184:
	mov.f32 	%f2905, 0f00000000;
	mov.b32 	%r1269, 0;
	mov.f32 	%f2904, %f2905;
	mov.f32 	%f2903, %f2905;
	mov.f32 	%f2902, %f2905;
	mov.f32 	%f2901, %f2905;
	@%p87 bra 	$L__BB0_243;
	mov.f32 	%f2905, 0f00000000;
	mov.b32 	%r1268, 0;
$L__BB0_186:
	.pragma "nounroll";
	setp.eq.s32 	%p113, %r341, 0;
	shl.b32 	%r649, %r1268, 2;
	mov.u32 	%r650, smem;
	add.s32 	%r161, %r650, %r649;
	ld.shared.f32 	%f1564, [%r161];
	add.s32 	%r162, %r4, %r649;
	ld.shared.f32 	%f2834, [%r162];
	sub.f32 	%f420, %f2909, %f1564;
	mul.f32 	%f1565, %f420, %f420;
	mul.f32 	%f421, %f60, %f1565;
	add.f32 	%f1566, %f421, 0f3F800000;
	rcp.rn.f32 	%f422, %f1566;
	mul.f32 	%f423, %f422, %f422;
	fma.rn.f32 	%f424, %f2834, %f422, %f2901;
	add.s32 	%r163, %r162, %r2;
	@%p113 bra 	$L__BB0_188;
	mul.f32 	%f1567, %f64, %f420;
	mul.f32 	%f1568, %f60, %f1567;
	mul.f32 	%f1569, %f1568, %f423;
	ld.shared.f32 	%f2832, [%r163];
	mul.f32 	%f2833, %f1569, %f2832;
	bra.uni 	$L__BB0_189;
$L__BB0_188:
	mul.f32 	%f1570, %f64, %f420;
	mul.f32 	%f1571, %f60, %f1570;
	mul.f32 	%f2833, %f1571, %f423;
	ld.shared.f32 	%f2832, [%r163];
$L__BB0_189:
	setp.ne.s32 	%p114, %r1258, %r75;
	add.f32 	%f431, %f2902, %f2833;
	fma.rn.f32 	%f1572, %f422, %f2832, %f2904;
	mul.f32 	%f432, %f65, %f423;
	fma.rn.f32 	%f1573, %f421, 0f40400000, 0fBF800000;
	abs.f32 	%f1574, %f1573;
	fma.rn.f32 	%f433, %f1574, %f432, %f1572;
	@%p114 bra 	$L__BB0_193;
	@%p113 bra 	$L__BB0_192;
	fma.rn.f32 	%f1575, %f2832, 0f3F333333, 0f322BCC77;
	div.rn.f32 	%f2834, %f2834, %f1575;
$L__BB0_192:
	mul.f32 	%f1576, %f420, 0fC0000000;
	mul.f32 	%f1577, %f60, %f1576;
	mul.f32 	%f1578, %f1577, %f423;
	mul.f32 	%f1579, %f421, 0f40800000;
	fma.rn.f32 	%f1580, %f1579, %f422, 0fBF800000;
	mul.f32 	%f1581, %f111, %f422;
	mul.f32 	%f1582, %f1581, %f2834;
	mul.f32 	%f1583, %f111, %f1578;
	sub.f32 	%f1584, %f1582, %f1583;
	fma.rn.f32 	%f1585, %f1578, %f2834, %f1584;
	fma.rn.f32 	%f1586, %f432, %f1580, %f1585;
	add.f32 	%f2903, %f2903, %f1586;
$L__BB0_193:
	ld.shared.f32 	%f1587, [%r161+4];
	ld.shared.f32 	%f2838, [%r162+4];
	sub.f32 	%f439, %f2909, %f1587;
	mul.f32 	%f1588, %f439, %f439;
	mul.f32 	%f440, %f60, %f1588;
	add.f32 	%f1589, %f440, 0f3F800000;
	rcp.rn.f32 	%f441, %f1589;
	mul.f32 	%f442, %f441, %f441;
	fma.rn.f32 	%f443, %f2838, %f441, %f424;
	@%p113 bra 	$L__BB0_195;
	mul.f32 	%f1590, %f64, %f439;
	mul.f32 	%f1591, %f60, %f1590;
	mul.f32 	%f1592, %f1591, %f442;
	ld.shared.f32 	%f2836, [%r163+4];
	mul.f32 	%f2837, %f1592, %f2836;
	bra.uni 	$L__BB0_196;
$L__BB0_195:
	mul.f32 	%f1593, %f64, %f439;
	mul.f32 	%f1594, %f60, %f1593;
	mul.f32 	%f2837, %f1594, %f442;
	ld.shared.f32 	%f2836, [%r163+4];
$L__BB0_196:
	add.f32 	%f450, %f431, %f2837;
	fma.rn.f32 	%f1595, %f441, %f2836, %f433;
	mul.f32 	%f451, %f65, %f442;
	fma.rn.f32 	%f1596, %f440, 0f40400000, 0fBF800000;
	abs.f32 	%f1597, %f1596;
	fma.rn.f32 	%f452, %f1597, %f451, %f1595;
	add.f32 	%f453, %f2905, %f422;
	@%p114 bra 	$L__BB0_200;
	@%p113 bra 	$L__BB0_199;
	fma.rn.f32 	%f1598, %f2836, 0f3F333333, 0f322BCC77;
	div.rn.f32 	%f2838, %f2838, %f1598;
$L__BB0_199:
	mul.f32 	%f1599, %f439, 0fC0000000;
	mul.f32 	%f1600, %f60, %f1599;
	mul.f32 	%f1601, %f1600, %f442;
	mul.f32 	%f1602, %f440, 0f40800000;
	fma.rn.f32 	%f1603, %f1602, %f441, 0fBF800000;
	mul.f32 	%f1604, %f111, %f441;
	mul.f32 	%f1605, %f1604, %f2838;
	mul.f32 	%f1606, %f111, %f1601;
	sub.f32 	%f1607, %f1605, %f1606;
	fma.rn.f32 	%f1608, %f1601, %f2838, %f1607;
	fma.rn.f32 	%f1609, %f451, %f1603, %f1608;
	add.f32 	%f2903, %f2903, %f1609;
$L__BB0_200:
	ld.shared.f32 	%f1610, [%r161+8];
	ld.shared.f32 	%f2842, [%r162+8];
	sub.f32 	%f459, %f2909, %f1610;
	mul.f32 	%f1611, %f459, %f459;
	mul.f32 	%f460, %f60, %f1611;
	add.f32 	%f1612, %f460, 0f3F800000;
	rcp.rn.f32 	%f461, %f1612;
	mul.f32 	%f462, %f461, %f461;
	fma.rn.f32 	%f463, %f2842, %f461, %f443;
	@%p113 bra 	$L__BB0_202;
	mul.f32 	%f1613, %f64, %f459;
	mul.f32 	%f1614, %f60, %f1613;
	mul.f32 	%f1615, %f1614, %f462;
	ld.shared.f32 	%f2840, [%r163+8];
	mul.f32 	%f2841, %f1615, %f2840;
	bra.uni 	$L__BB0_203;
$L__BB0_202:
	mul.f32 	%f1616, %f64, %f459;
	mul.f32 	%f1617, %f60, %f1616;
	mul.f32 	%f2841, %f1617, %f462;
	ld.shared.f32 	%f2840, [%r163+8];
$L__BB0_203:
	add.f32 	%f470, %f450, %f2841;
	fma.rn.f32 	%f1618, %f461, %f2840, %f452;
	mul.f32 	%f471, %f65, %f462;
	fma.rn.f32 	%f1619, %f460, 0f40400000, 0fBF800000;
	abs.f32 	%f1620, %f1619;
	fma.rn.f32 	%f472, %f1620, %f471, %f1618;
	add.f32 	%f473, %f453, %f441;
	@%p114 bra 	$L__BB0_207;
	@%p113 bra 	$L__BB0_206;
	fma.rn.f32 	%f1621, %f2840, 0f3F333333, 0f322BCC77;
	div.rn.f32 	%f2842, %f2842, %f1621;
$L__BB0_206:
	mul.f32 	%f1622, %f459, 0fC0000000;
	mul.f32 	%f1623, %f60, %f1622;
	mul.f32 	%f1624, %f1623, %f462;
	mul.f32 	%f1625, %f460, 0f40800000;
	fma.rn.f32 	%f1626, %f1625, %f461, 0fBF800000;
	mul.f32 	%f1627, %f111, %f461;
	mul.f32 	%f1628, %f1627, %f2842;
	mul.f32 	%f1629, %f111, %f1624;
	sub.f32 	%f1630, %f1628, %f1629;
	fma.rn.f32 	%f1631, %f1624, %f2842, %f1630;
	fma.rn.f32 	%f1632, %f471, %f1626, %f1631;
	add.f32 	%f2903, %f2903, %f1632;
$L__BB0_207:
	ld.shared.f32 	%f1633, [%r161+12];
	ld.shared.f32 	%f2846, [%r162+12];
	sub.f32 	%f479, %f2909, %f1633;
	mul.f32 	%f1634, %f479, %f479;
	mul.f32 	%f480, %f60, %f1634;
	add.f32 	%f1635, %f480, 0f3F800000;
	rcp.rn.f32 	%f481, %f1635;
	mul.f32 	%f482, %f481, %f481;
	fma.rn.f32 	%f483, %f2846, %f481, %f463;
	@%p113 bra 	$L__BB0_209;
	mul.f32 	%f1636, %f64, %f479;
	mul.f32 	%f1637, %f60, %f1636;
	mul.f32 	%f1638, %f1637, %f482;
	ld.shared.f32 	%f2844, [%r163+12];
	mul.f32 	%f2845, %f1638, %f2844;
	bra.uni 	$L__BB0_210;
$L__BB0_209:
	mul.f32 	%f1639, %f64, %f479;
	mul.f32 	%f1640, %f60, %f1639;
	mul.f32 	%f2845, %f1640, %f482;
	ld.shared.f32 	%f2844, [%r163+12];
$L__BB0_210:
	add.f32 	%f490, %f470, %f2845;
	fma.rn.f32 	%f1641, %f481, %f2844, %f472;
	mul.f32 	%f491, %f65, %f482;
	fma.rn.f32 	%f1642, %f480, 0f40400000, 0fBF800000;
	abs.f32 	%f1643, %f1642;
	fma.rn.f32 	%f492, %f1643, %f491, %f1641;
	add.f32 	%f493, %f473, %f461;
	@%p114 bra 	$L__BB0_214;
	@%p113 bra 	$L__BB0_213;
	fma.rn.f32 	%f1644, %f2844, 0f3F333333, 0f322BCC77;
	div.rn.f32 	%f2846, %f2846, %f1644;
$L__BB0_213:
	mul.f32 	%f1645, %f479, 0fC0000000;
	mul.f32 	%f1646, %f60, %f1645;
	mul.f32 	%f1647, %f1646, %f482;
	mul.f32 	%f1648, %f480, 0f40800000;
	fma.rn.f32 	%f1649, %f1648, %f481, 0fBF800000;
	mul.f32 	%f1650, %f111, %f481;
	mul.f32 	%f1651, %f1650, %f2846;
	mul.f32 	%f1652, %f111, %f1647;
	sub.f32 	%f1653, %f1651, %f1652;
	fma.rn.f32 	%f1654, %f1647, %f2846, %f1653;
	fma.rn.f32 	%f1655, %f491, %f1649, %f1654;
	add.f32 	%f2903, %f2903, %f1655;
$L__BB0_214:
	ld.shared.f32 	%f1656, [%r161+16];
	ld.shared.f32 	%f2850, [%r162+16];
	sub.f32 	%f499, %f2909, %f1656;
	mul.f32 	%f1657, %f499, %f499;
	mul.f32 	%f500, %f60, %f1657;
	add.f32 	%f1658, %f500, 0f3F800000;
	rcp.rn.f32 	%f501, %f1658;
	mul.f32 	%f502, %f501, %f501;
	fma.rn.f32 	%f503, %f2850, %f501, %f483;
	@%p113 bra 	$L__BB0_216;
	mul.f32 	%f1659, %f64, %f499;
	mul.f32 	%f1660, %f60, %f1659;
	mul.f32 	%f1661, %f1660, %f502;
	ld.shared.f32 	%f2848, [%r163+16];
	mul.f32 	%f2849, %f1661, %f2848;
	bra.uni 	$L__BB0_217;
$L__BB0_216:
	mul.f32 	%f1662, %f64, %f499;
	mul.f32 	%f1663, %f60, %f1662;
	mul.f32 	%f2849, %f1663, %f502;
	ld.shared.f32 	%f2848, [%r163+16];
$L__BB0_217:
	add.f32 	%f510, %f490, %f2849;
	fma.rn.f32 	%f1664, %f501, %f2848, %f492;
	mul.f32 	%f511, %f65, %f502;
	fma.rn.f32 	%f1665, %f500, 0f40400000, 0fBF800000;
	abs.f32 	%f1666, %f1665;
	fma.rn.f32 	%f512, %f1666, %f511, %f1664;
	add.f32 	%f513, %f493, %f481;
	@%p114 bra 	$L__BB0_221;
	@%p113 bra 	$L__BB0_220;
	fma.rn.f32 	%f1667, %f2848, 0f3F333333, 0f322BCC77;
	div.rn.f32 	%f2850, %f2850, %f1667;
$L__BB0_220:
	mul.f32 	%f1668, %f499, 0fC0000000;
	mul.f32 	%f1669, %f60, %f1668;
	mul.f32 	%f1670, %f1669, %f502;
	mul.f32 	%f1671, %f500, 0f40800000;
	fma.rn.f32 	%f1672, %f1671, %f501, 0fBF800000;
	mul.f32 	%f1673, %f111, %f501;
	mul.f32 	%f1674, %f1673, %f2850;
	mul.f32 	%f1675, %f111, %f1670;
	sub.f32 	%f1676, %f1674, %f1675;
	fma.rn.f32 	%f1677, %f1670, %f2850, %f1676;
	fma.rn.f32 	%f1678, %f511, %f1672, %f1677;
	add.f32 	%f2903, %f2903, %f1678;
$L__BB0_221:
	ld.shared.f32 	%f1679, [%r161+20];
	ld.shared.f32 	%f2854, [%r162+20];
	sub.f32 	%f519, %f2909, %f1679;
	mul.f32 	%f1680, %f519, %f519;
	mul.f32 	%f520, %f60, %f1680;
	add.f32 	%f1681, %f520, 0f3F800000;
	rcp.rn.f32 	%f521, %f1681;
	mul.f32 	%f522, %f521, %f521;
	fma.rn.f32 	%f523, %f2854, %f521, %f503;
	@%p113 bra 	$L__BB0_223;
	mul.f32 	%f1682, %f64, %f519;
	mul.f32 	%f1683, %f60, %f1682;
	mul.f32 	%f1684, %f1683, %f522;
	ld.shared.f32 	%f2852, [%r163+20];
	mul.f32 	%f2853, %f1684, %f2852;
	bra.uni 	$L__BB0_224;
$L__BB0_223:
	mul.f32 	%f1685, %f64, %f519;
	mul.f32 	%f1686, %f60, %f1685;
	mul.f32 	%f2853, %f1686, %f522;
	ld.shared.f32 	%f2852, [%r163+20];
$L__BB0_224:
	add.f32 	%f530, %f510, %f2853;
	fma.rn.f32 	%f1687, %f521, %f2852, %f512;
	mul.f32 	%f531, %f65, %f522;
	fma.rn.f32 	%f1688, %f520, 0f40400000, 0fBF800000;
	abs.f32 	%f1689, %f1688;
	fma.rn.f32 	%f532, %f1689, %f531, %f1687;
	add.f32 	%f533, %f513, %f501;
	@%p114 bra 	$L__BB0_228;
	@%p113 bra 	$L__BB0_227;
	fma.rn.f32 	%f1690, %f2852, 0f3F333333, 0f322BCC77;
	div.rn.f32 	%f2854, %f2854, %f1690;
$L__BB0_227:
	mul.f32 	%f1691, %f519, 0fC0000000;
	mul.f32 	%f1692, %f60, %f1691;
	mul.f32 	%f1693, %f1692, %f522;
	mul.f32 	%f1694, %f520, 0f40800000;
	fma.rn.f32 	%f1695, %f1694, %f521, 0fBF800000;
	mul.f32 	%f1696, %f111, %f521;
	mul.f32 	%f1697, %f1696, %f2854;
	mul.f32 	%f1698, %f111, %f1693;
	sub.f32 	%f1699, %f1697, %f1698;
	fma.rn.f32 	%f1700, %f1693, %f2854, %f1699;
	fma.rn.f32 	%f1701, %f531, %f1695, %f1700;
	add.f32 	%f2903, %f2903, %f1701;
$L__BB0_228:
	ld.shared.f32 	%f1702, [%r161+24];
	ld.shared.f32 	%f2858, [%r162+24];
	sub.f32 	%f539, %f2909, %f1702;
	mul.f32 	%f1703, %f539, %f539;
	mul.f32 	%f540, %f60, %f1703;
	add.f32 	%f1704, %f540, 0f3F800000;
	rcp.rn.f32 	%f541, %f1704;
	mul.f32 	%f542, %f541, %f541;
	fma.rn.f32 	%f543, %f2858, %f541, %f523;
	@%p113 bra 	$L__BB0_230;
	mul.f32 	%f1705, %f64, %f539;
	mul.f32 	%f1706, %f60, %f1705;
	mul.f32 	%f1707, %f1706, %f542;
	ld.shared.f32 	%f2856, [%r163+24];
	mul.f32 	%f2857, %f1707, %f2856;
	bra.uni 	$L__BB0_231;
$L__BB0_230:
	mul.f32 	%f1708, %f64, %f539;
	mul.f32 	%f1709, %f60, %f1708;
	mul.f32 	%f2857, %f1709, %f542;
	ld.shared.f32 	%f2856, [%r163+24];
$L__BB0_231:
	add.f32 	%f550, %f530, %f2857;
	fma.rn.f32 	%f1710, %f541, %f2856, %f532;
	mul.f32 	%f551, %f65, %f542;
	fma.rn.f32 	%f1711, %f540, 0f40400000, 0fBF800000;
	abs.f32 	%f1712, %f1711;
	fma.rn.f32 	%f552, %f1712, %f551, %f1710;
	add.f32 	%f553, %f533, %f521;
	@%p114 bra 	$L__BB0_235;
	@%p113 bra 	$L__BB0_234;
	fma.rn.f32 	%f1713, %f2856, 0f3F333333, 0f322BCC77;
	div.rn.f32 	%f2858, %f2858, %f1713;
$L__BB0_234:
	mul.f32 	%f1714, %f539, 0fC0000000;
	mul.f32 	%f1715, %f60, %f1714;
	mul.f32 	%f1716, %f1715, %f542;
	mul.f32 	%f1717, %f540, 0f40800000;
	fma.rn.f32 	%f1718, %f1717, %f541, 0fBF800000;
	mul.f32 	%f1719, %f111, %f541;
	mul.f32 	%f1720, %f1719, %f2858;
	mul.f32 	%f1721, %f111, %f1716;
	sub.f32 	%f1722, %f1720, %f1721;
	fma.rn.f32 	%f1723, %f1716, %f2858, %f1722;
	fma.rn.f32 	%f1724, %f551, %f1718, %f1723;
	add.f32 	%f2903, %f2903, %f1724;
$L__BB0_235:
	ld.shared.f32 	%f1725, [%r161+28];
	ld.shared.f32 	%f2862, [%r162+28];
	sub.f32 	%f559, %f2909, %f1725;
	mul.f32 	%f1726, %f559, %f559;
	mul.f32 	%f560, %f60, %f1726;
	add.f32 	%f1727, %f560, 0f3F800000;
	rcp.rn.f32 	%f561, %f1727;
	mul.f32 	%f562, %f561, %f561;
	fma.rn.f32 	%f2901, %f2862, %f561, %f543;
	@%p113 bra 	$L__BB0_237;
	mul.f32 	%f1728, %f64, %f559;
	mul.f32 	%f1729, %f60, %f1728;
	mul.f32 	%f1730, %f1729, %f562;
	ld.shared.f32 	%f2860, [%r163+28];
	mul.f32 	%f2861, %f1730, %f2860;
	bra.uni 	$L__BB0_238;
$L__BB0_237:
	mul.f32 	%f1731, %f64, %f559;
	mul.f32 	%f1732, %f60, %f1731;
	mul.f32 	%f2861, %f1732, %f562;
	ld.shared.f32 	%f2860, [%r163+28];
$L__BB0_238:
	add.f32 	%f2902, %f550, %f2861;
	fma.rn.f32 	%f1733, %f561, %f2860, %f552;
	mul.f32 	%f571, %f65, %f562;
	fma.rn.f32 	%f1734, %f560, 0f40400000, 0fBF800000;
	abs.f32 	%f1735, %f1734;
	fma.rn.f32 	%f2904, %f1735, %f571, %f1733;
	add.f32 	%f1736, %f553, %f541;
	add.f32 	%f2905, %f1736, %f561;
	@%p114 bra 	$L__BB0_242;
	@%p113 bra 	$L__BB0_241;
	fma.rn.f32 	%f1737, %f2860, 0f3F333333, 0f322BCC77;
	div.rn.f32 	%f2862, %f2862, %f1737;
$L__BB0_241:
	mul.f32 	%f1738, %f559, 0fC0000000;
	mul.f32 	%f1739, %f60, %f1738;
	mul.f32 	%f1740, %f1739, %f562;
	mul.f32 	%f1741, %f560, 0f40800000;
	fma.rn.f32 	%f1742, %f1741, %f561, 0fBF800000;
	mul.f32 	%f1743, %f111, %f561;
	mul.f32 	%f1744, %f1743, %f2862;
	mul.f32 	%f1745, %f111, %f1740;
	sub.f32 	%f1746, %f1744, %f1745;
	fma.rn.f32 	%f1747, %f1740, %f2862, %f1746;
	fma.rn.f32 	%f1748, %f571, %f1742, %f1747;
	add.f32 	%f2903, %f2903, %f1748;
$L__BB0_242:
	add.s32 	%r1268, %r1268, 8;
	setp.ne.s32 	%p137, %r1268, %r82;
	mov.u32 	%r1269, %r82;
	@%p137 bra 	$L__BB0_186;
$L__BB0_243:
	@%p89 bra 	$L__BB0_299;
	setp.eq.s32 	%p139, %r341, 0;
	shl.b32 	%r651, %r1269, 2;
	mov.u32 	%r652, smem;
	add.s32 	%r166, %r652, %r651;
	ld.shared.f32 	%f1749, [%r166];
	add.s32 	%r167, %r4, %r651;
	ld.shared.f32 	%f2876, [%r167];
	sub.f32 	%f589, %f2909, %f1749;
	mul.f32 	%f1750, %f589, %f589;
	mul.f32 	%f590, %f60, %f1750;
	add.f32 	%f1751, %f590, 0f3F800000;
	rcp.rn.f32 	%f591, %f1751;
	mul.f32 	%f592, %f591, %f591;
	fma.rn.f32 	%f2901, %f2876, %f591, %f2901;
	add.s32 	%r168, %r167, %r2;
	@%p139 bra 	$L__BB0_246;
	mul.f32 	%f1752, %f64, %f589;
	mul.f32 	%f1753, %f60, %f1752;
	mul.f32 	%f1754, %f1753, %f592;
	ld.shared.f32 	%f2874, [%r168];
	mul.f32 	%f2875, %f1754, %f2874;
	bra.uni 	$L__BB0_247;
$L__BB0_246:
	mul.f32 	%f1755, %f64, %f589;
	mul.f32 	%f1756, %f60, %f1755;
	mul.f32 	%f2875, %f1756, %f592;
	ld.shared.f32 	%f2874, [%r168];
$L__BB0_247:
	setp.ne.s32 	%p140, %r1258, %r75;
	add.f32 	%f2902, %f2902, %f2875;
	fma.rn.f32 	%f1757, %f591, %f2874, %f2904;
	mul.f32 	%f601, %f65, %f592;
	fma.rn.f32 	%f1758, %f590, 0f40400000, 0fBF800000;
	abs.f32 	%f1759, %f1758;
	fma.rn.f32 	%f2904, %f1759, %f601, %f1757;
	add.f32 	%f2905, %f2905, %f591;
	@%p140 bra 	$L__BB0_251;
	@%p139 bra 	$L__BB0_250;
	fma.rn.f32 	%f1760, %f2874, 0f3F333333, 0f322BCC77;
	div.rn.f32 	%f2876, %f2876, %f1760;
$L__BB0_250:
	mul.f32 	%f1761, %f589, 0fC0000000;
	mul.f32 	%f1762, %f60, %f1761;
	mul.f32 	%f1763, %f1762, %f592;
	mul.f32 	%f1764, %f590, 0f40800000;
	fma.rn.f32 	%f1765, %f1764, %f591, 0fBF800000;
	mul.f32 	%f1766, %f111, %f591;
	mul.f32 	%f1767, %f1766, %f2876;
	mul.f32 	%f1768, %f111, %f1763;
	sub.f32 	%f1769, %f1767, %f1768;
	fma.rn.f32 	%f1770, %f1763, %f2876, %f1769;
	fma.rn.f32 	%f1771, %f601, %f1765, %f1770;
	add.f32 	%f2903, %f2903, %f1771;
$L__BB0_251:
	setp.eq.s32 	%p142, %r81, 1;
	@%p142 bra 	$L__BB0_299;
	ld.shared.f32 	%f1772, [%r166+4];
	ld.shared.f32 	%f2880, [%r167+4];
	sub.f32 	%f609, %f2909, %f1772;
	mul.f32 	%f1773, %f609, %f609;
	mul.f32 	%f610, %f60, %f1773;
	add.f32 	%f1774, %f610, 0f3F800000;
	rcp.rn.f32 	%f611, %f1774;
	mul.f32 	%f612, %f611, %f611;
	fma.rn.f32 	%f2901, %f2880, %f611, %f2901;
	@%p139 bra 	$L__BB0_254;
	mul.f32 	%f1775, %f64, %f609;
	mul.f32 	%f1776, %f60, %f1775;
	mul.f32 	%f1777, %f1776, %f612;
	ld.shared.f32 	%f2878, [%r168+4];
	mul.f32 	%f2879, %f1777, %f2878;
	bra.uni 	$L__BB0_255;
$L__BB0_254:
	mul.f32 	%f1778, %f64, %f609;
	mul.f32 	%f1779, %f60, %f1778;
	mul.f32 	%f2879, %f1779, %f612;
	ld.shared.f32 	%f2878, [%r168+4];
$L__BB0_255:
	add.f32 	%f2902, %f2902, %f2879;
	fma.rn.f32 	%f1780, %f611, %f2878, %f2904;
	mul.f32 	%f621, %f65, %f612;
	fma.rn.f32 	%f1781, %f610, 0f40400000, 0fBF800000;
	abs.f32 	%f1782, %f1781;
	fma.rn.f32 	%f2904, %f1782, %f621, %f1780;
	add.f32 	%f2905, %f2905, %f611;
	@%p140 bra 	$L__BB0_259;
	@%p139 bra 	$L__BB0_258;
	fma.rn.f32 	%f1783, %f2878, 0f3F333333, 0f322BCC77;
	div.rn.f32 	%f2880, %f2880, %f1783;
$L__BB0_258:
	mul.f32 	%f1784, %f609, 0fC0000000;
	mul.f32 	%f1785, %f60, %f1784;
	mul.f32 	%f1786, %f1785, %f612;
	mul.f32 	%f1787, %f610, 0f40800000;
	fma.rn.f32 	%f1788, %f1787, %f611, 0fBF800000;
	mul.f32 	%f1789, %f111, %f611;
	mul.f32 	%f1790, %f1789, %f2880;
	mul.f32 	%f1791, %f111, %f1786;
	sub.f32 	%f1792, %f1790, %f1791;
	fma.rn.f32 	%f1793, %f1786, %f2880, %f1792;
	fma.rn.f32 	%f1794, %f621, %f1788, %f1793;
	add.f32 	%f2903, %f2903, %f1794;
$L__BB0_259:
	setp.eq.s32 	%p146, %r81, 2;
	@%p146 bra 	$L__BB0_299;
	ld.shared.f32 	%f1795, [%r166+8];
	ld.shared.f32 	%f2884, [%r167+8];
	sub.f32 	%f629, %f2909, %f1795;
	mul.f32 	%f1796, %f629, %f629;
	mul.f32 	%f630, %f60, %f1796;
	add.f32 	%f1797, %f630, 0f3F800000;
	rcp.rn.f32 	%f631, %f1797;
	mul.f32 	%f632, %f631, %f631;
	fma.rn.f32 	%f2901, %f2884, %f631, %f2901;
	@%p139 bra 	$L__BB0_262;
	mul.f32 	%f1798, %f64, %f629;
	mul.f32 	%f1799, %f60, %f1798;
	mul.f32 	%f1800, %f1799, %f632;
	ld.shared.f32 	%f2882, [%r168+8];
	mul.f32 	%f2883, %f1800, %f2882;
	bra.uni 	$L__BB0_263;
$L__BB0_262:
	mul.f32 	%f1801, %f64, %f629;
	mul.f32 	%f1802, %f60, %f1801;
	mul.f32 	%f2883, %f1802, %f632;
	ld.shared.f32 	%f2882, [%r168+8];
$L__BB0_263:
	add.f32 	%f2902, %f2902, %f2883;
	fma.rn.f32 	%f1803, %f631, %f2882, %f2904;
	mul.f32 	%f641, %f65, %f632;
	fma.rn.f32 	%f1804, %f630, 0f40400000, 0fBF800000;
	abs.f32 	%f1805, %f1804;
	fma.rn.f32 	%f2904, %f1805, %f641, %f1803;
	add.f32 	%f2905, %f2905, %f631;
	@%p140 bra 	$L__BB0_267;
	@%p139 bra 	$L__BB0_266;
	fma.rn.f32 	%f1806, %f2882, 0f3F333333, 0f322BCC77;
	div.rn.f32 	%f2884, %f2884, %f1806;
$L__BB0_266:
	mul.f32 	%f1807, %f629, 0fC0000000;
	mul.f32 	%f1808, %f60, %f1807;
	mul.f32 	%f1809, %f1808, %f632;
	mul.f32 	%f1810, %f630, 0f40800000;
	fma.rn.f32 	%f1811, %f1810, %f631, 0fBF800000;
	mul.f32 	%f1812, %f111, %f631;
	mul.f32 	%f1813, %f1812, %f2884;
	mul.f32 	%f1814, %f111, %f1809;
	sub.f32 	%f1815, %f1813, %f1814;
	fma.rn.f32 	%f1816, %f1809, %f2884, %f1815;
	fma.rn.f32 	%f1817, %f641, %f1811, %f1816;
	add.f32 	%f2903, %f2903, %f1817;
$L__BB0_267:
	setp.eq.s32 	%p150, %r81, 3;
	@%p150 bra 	$L__BB0_299;
	ld.shared.f32 	%f1818, [%r166+12];
	ld.shared.f32 	%f2888, [%r167+12];
	sub.f32 	%f649, %f2909, %f1818;
	mul.f32 	%f1819, %f649, %f649;
	mul.f32 	%f650, %f60, %f1819;
	add.f32 	%f1820, %f650, 0f3F800000;
	rcp.rn.f32 	%f651, %f1820;
	mul.f32 	%f652, %f651, %f651;
	fma.rn.f32 	%f2901, %f2888, %f651, %f2901;
	@%p139 bra 	$L__BB0_270;
	mul.f32 	%f1821, %f64, %f649;
	mul.f32 	%f1822, %f60, %f1821;
	mul.f32 	%f1823, %f1822, %f652;
	ld.shared.f32 	%f2886, [%r168+12];
	mul.f32 	%f2887, %f1823, %f2886;
	bra.uni 	$L__BB0_271;
$L__BB0_270:
	mul.f32 	%f1824, %f64, %f649;
	mul.f32 	%f1825, %f60, %f1824;
	mul.f32 	%f2887, %f1825, %f652;
	ld.shared.f32 	%f2886, [%r168+12];
$L__BB0_271:
	add.f32 	%f2902, %f2902, %f2887;
	fma.rn.f32 	%f1826, %f651, %f2886, %f2904;
	mul.f32 	%f661, %f65, %f652;
	fma.rn.f32 	%f1827, %f650, 0f40400000, 0fBF800000;
	abs.f32 	%f1828, %f1827;
	fma.rn.f32 	%f2904, %f1828, %f661, %f1826;
	add.f32 	%f2905, %f2905, %f651;
	@%p140 bra 	$L__BB0_275;
	@%p139 bra 	$L__BB0_274;
	fma.rn.f32 	%f1829, %f2886, 0f3F333333, 0f322BCC77;
	div.rn.f32 	%f2888, %f2888, %f1829;
$L__BB0_274:
	mul.f32 	%f1830, %f649, 0fC0000000;
	mul.f32 	%f1831, %f60, %f1830;
	mul.f32 	%f1832, %f1831, %f652;
	mul.f32 	%f1833, %f650, 0f40800000;
	fma.rn.f32 	%f1834, %f1833, %f651, 0fBF800000;
	mul.f32 	%f1835, %f111, %f651;
	mul.f32 	%f1836, %f1835, %f2888;
	mul.f32 	%f1837, %f111, %f1832;
	sub.f32 	%f1838, %f1836, %f1837;
	fma.rn.f32 	%f1839, %f1832, %f2888, %f1838;
	fma.rn.f32 	%f1840, %f661, %f1834, %f1839;
	add.f32 	%f2903, %f2903, %f1840;
$L__BB0_275:
	setp.eq.s32 	%p154, %r81, 4;
	@%p154 bra 	$L__BB0_299;
	ld.shared.f32 	%f1841, [%r166+16];
	ld.shared.f32 	%f2892, [%r167+16];
	sub.f32 	%f669, %f2909, %f1841;
	mul.f32 	%f1842, %f669, %f669;
	mul.f32 	%f670, %f60, %f1842;
	add.f32 	%f1843, %f670, 0f3F800000;
	rcp.rn.f32 	%f671, %f1843;
	mul.f32 	%f672, %f671, %f671;
	fma.rn.f32 	%f2901, %f2892, %f671, %f2901;
	@%p139 bra 	$L__BB0_278;
	mul.f32 	%f1844, %f64, %f669;
	mul.f32 	%f1845, %f60, %f1844;
	mul.f32 	%f1846, %f1845, %f672;
	ld.shared.f32 	%f2890, [%r168+16];
	mul.f32 	%f2891, %f1846, %f2890;
	bra.uni 	$L__BB0_279;
$L__BB0_278:
	mul.f32 	%f1847, %f64, %f669;
	mul.f32 	%f1848, %f60, %f1847;
	mul.f32 	%f2891, %f1848, %f672;
	ld.shared.f32 	%f2890, [%r168+16];
$L__BB0_279:
	add.f32 	%f2902, %f2902, %f2891;
	fma.rn.f32 	%f1849, %f671, %f2890, %f2904;
	mul.f32 	%f681, %f65, %f672;
	fma.rn.f32 	%f1850, %f670, 0f40400000, 0fBF800000;
	abs.f32 	%f1851, %f1850;
	fma.rn.f32 	%f2904, %f1851, %f681, %f1849;
	add.f32 	%f2905, %f2905, %f671;
	@%p140 bra 	$L__BB0_283;
	@%p139 bra 	$L__BB0_282;
	fma.rn.f32 	%f1852, %f2890, 0f3F333333, 0f322BCC77;
	div.rn.f32 	%f2892, %f2892, %f1852;
$L__BB0_282:
	mul.f32 	%f1853, %f669, 0fC0000000;
	mul.f32 	%f1854, %f60, %f1853;
	mul.f32 	%f1855, %f1854, %f672;
	mul.f32 	%f1856, %f670, 0f40800000;
	fma.rn.f32 	%f1857, %f1856, %f671, 0fBF800000;
	mul.f32 	%f1858, %f111, %f671;
	mul.f32 	%f1859, %f1858, %f2892;
	mul.f32 	%f1860, %f111, %f1855;
	sub.f32 	%f1861, %f1859, %f1860;
	fma.rn.f32 	%f1862, %f1855, %f2892, %f1861;
	fma.rn.f32 	%f1863, %f681, %f1857, %f1862;
	add.f32 	%f2903, %f2903, %f1863;
$L__BB0_283:
	setp.eq.s32 	%p158, %r81, 5;
	@%p158 bra 	$L__BB0_299;
	ld.shared.f32 	%f1864, [%r166+20];
	ld.shared.f32 	%f2896, [%r167+20];
	sub.f32 	%f689, %f2909, %f1864;
	mul.f32 	%f1865, %f689, %f689;
	mul.f32 	%f690, %f60, %f1865;
	add.f32 	%f1866, %f690, 0f3F800000;
	rcp.rn.f32 	%f691, %f1866;
	mul.f32 	%f692, %f691, %f691;
	fma.rn.f32 	%f2901, %f2896, %f691, %f2901;
	@%p139 bra 	$L__BB0_286;
	mul.f32 	%f1867, %f64, %f689;
	mul.f32 	%f1868, %f60, %f1867;
	mul.f32 	%f1869, %f1868, %f692;
	ld.shared.f32 	%f2894, [%r168+20];
	mul.f32 	%f2895, %f1869, %f2894;
	bra.uni 	$L__BB0_287;
$L__BB0_286:
	mul.f32 	%f1870, %f64, %f689;
	mul.f32 	%f1871, %f60, %f1870;
	mul.f32 	%f2895, %f1871, %f692;
	ld.shared.f32 	%f2894, [%r168+20];
$L__BB0_287:
	add.f32 	%f2902, %f2902, %f2895;
	fma.rn.f32 	%f1872, %f691, %f2894, %f2904;
	mul.f32 	%f701, %f65, %f692;
	fma.rn.f32 	%f1873, %f690, 0f40400000, 0fBF800000;
	abs.f32 	%f1874, %f1873;
	fma.rn.f32 	%f2904, %f1874, %f701, %f1872;
	add.f32 	%f2905, %f2905, %f691;
	@%p140 bra 	$L__BB0_291;
	@%p139 bra 	$L__BB0_290;
	fma.rn.f32 	%f1875, %f2894, 0f3F333333, 0f322BCC77;
	div.rn.f32 	%f2896, %f2896, %f1875;
$L__BB0_290:
	mul.f32 	%f1876, %f689, 0fC0000000;
	mul.f32 	%f1877, %f60, %f1876;
	mul.f32 	%f1878, %f1877, %f692;
	mul.f32 	%f1879, %f690, 0f40800000;
	fma.rn.f32 	%f1880, %f1879, %f691, 0fBF800000;
	mul.f32 	%f1881, %f111, %f691;
	mul.f32 	%f1882, %f1881, %f2896;
	mul.f32 	%f1883, %f111, %f1878;
	sub.f32 	%f1884, %f1882, %f1883;
	fma.rn.f32 	%f1885, %f1878, %f2896, %f1884;
	fma.rn.f32 	%f1886, %f701, %f1880, %f1885;
	add.f32 	%f2903, %f2903, %f1886;
$L__BB0_291:
	setp.eq.s32 	%p162, %r81, 6;
	@%p162 bra 	$L__BB0_299;
	ld.shared.f32 	%f1887, [%r166+24];
	ld.shared.f32 	%f2900, [%r167+24];
	sub.f32 	%f709, %f2909, %f1887;
	mul.f32 	%f1888, %f709, %f709;
	mul.f32 	%f710, %f60, %f1888;
	add.f32 	%f1889, %f710, 0f3F800000;
	rcp.rn.f32 	%f711, %f1889;
	mul.f32 	%f712, %f711, %f711;
	fma.rn.f32 	%f2901, %f2900, %f711, %f2901;
	@%p139 bra 	$L__BB0_294;
	mul.f32 	%f1890, %f64, %f709;
	mul.f32 	%f1891, %f60, %f1890;
	mul.f32 	%f1892, %f1891, %f712;
	ld.shared.f32 	%f2898, [%r168+24];
	mul.f32 	%f2899, %f1892, %f2898;
	bra.uni 	$L__BB0_295;
$L__BB0_294:
	mul.f32 	%f1893, %f64, %f709;
	mul.f32 	%f1894, %f60, %f1893;
	mul.f32 	%f2899, %f1894, %f712;
	ld.shared.f32 	%f2898, [%r168+24];
$L__BB0_295:
	add.f32 	%f2902, %f2902, %f2899;
	fma.rn.f32 	%f1895, %f711, %f2898, %f2904;
	mul.f32 	%f721, %f65, %f712;
	fma.rn.f32 	%f1896, %f710, 0f40400000, 0fBF800000;
	abs.f32 	%f1897, %f1896;
	fma.rn.f32 	%f2904, %f1897, %f721, %f1895;
	add.f32 	%f2905, %f2905, %f711;
	@%p140 bra 	$L__BB0_299;
	@%p139 bra 	$L__BB0_298;
	fma.rn.f32 	%f1898, %f2898, 0f3F333333, 0f322BCC77;
	div.rn.f32 	%f2900, %f2900, %f1898;
$L__BB0_298:
	mul.f32 	%f1899, %f709, 0fC0000000;
	mul.f32 	%f1900, %f60, %f1899;
	mul.f32 	%f1901, %f1900, %f712;
	mul.f32 	%f1902, %f710, 0f40800000;
	fma.rn.f32 	%f1903, %f1902, %f711, 0fBF800000;
	mul.f32 	%f1904, %f111, %f711;
	mul.f32 	%f1905, %f1904, %f2900;
	mul.f32 	%f1906, %f111, %f1901;
	sub.f32 	%f1907, %f1905, %f1906;
	fma.rn.f32 	%f1908, %f1901, %f2900, %f1907;
	fma.rn.f32 	%f1909, %f721, %f1903, %f1908;
	add.f32 	%f2903, %f2903, %f1909;
$L__BB0_299:
	@%p109 bra 	$L__BB0_301;
	max.f32 	%f2489, %f2905, 0f358637BD;
	div.rn.f32 	%f2490, %f2904, %f2489;
	max.f32 	%f2491, %f2490, 0f3DCCCCCD;
	min.f32 	%f2492, %f2491, 0f42C80000;
	rcp.rn.f32 	%f2493, %f2492;
	add.f32 	%f2494, %f2901, %f2902;
	mul.f32 	%f2495, %f2, %f2494;
	mul.f32 	%f2496, %f2495, %f2493;
	mul.f32 	%f2906, %f2496, 0f3F333333;
	bra.uni 	$L__BB0_302;
$L__BB0_301:
	add.f32 	%f2497, %f2901, %f2902;
	mul.f32 	%f2906, %f2, %f2497;
$L__BB0_302:
	setp.leu.f32 	%p216, %f812, 0f358637BD;
	ld.global.f32 	%f2499, [%rd9];
	mul.f32 	%f2500, %f66, %f2906;
	mul.f32 	%f2501, %f2906, %f2500;
	fma.rn.f32 	%f2502, %f813, %f2499, %f2501;
	st.global.f32 	[%rd9], %f2502;
	sqrt.rn.f32 	%f2503, %f2765;
	mul.f32 	%f735, %f811, %f2503;
	add.f32 	%f2504, %f814, %f2502;
	rsqrt.approx.f32 	%f2505, %f2504;
	mul.f32 	%f2506, %f2906, %f735;
	mul.f32 	%f736, %f2505, %f2506;
	mov.f32 	%f2908, 0f00000000;
	@%p216 bra 	$L__BB0_328;
	add.f32 	%f2507, %f735, %f735;
	mul.f32 	%f2508, %f812, %f2507;
	sqrt.rn.f32 	%f2509, %f2508;
	mul.f32 	%f2908, %f2907, %f2509;
	setp.eq.s32 	%p217, %r1324, 1;
	@%p217 bra 	$L__BB0_327;
	add.s32 	%r1284, %r1343, 1;
	setp.eq.s32 	%p218, %r1343, 3;
	@%p218 bra 	$L__BB0_308;
	setp.eq.s32 	%p219, %r1343, 2;
	mov.u32 	%r1270, %r1341;
	@%p219 bra 	$L__BB0_309;
	setp.ne.s32 	%p220, %r1343, 1;
	mov.u32 	%r1270, %r1339;
	@%p220 bra 	$L__BB0_309;
	mov.u32 	%r1270, %r1329;
	bra.uni 	$L__BB0_309;
$L__BB0_308:
	mov.u32 	%r1270, %r1331;
$L__BB0_309:
	setp.ne.s32 	%p221, %r1284, 4;
	@%p221 bra 	$L__BB0_315;
	add.s32 	%r1338, %r1338, 1;
	setp.ne.s32 	%p222, %r1338, 0;
	st.global.u32 	[%rd5], %r1338;
	@%p222 bra 	$L__BB0_314;
	add.s32 	%r1327, %r1327, 1;
	setp.ne.s32 	%p223, %r1327, 0;
	st.global.u32 	[%rd5+4], %r1327;
	@%p223 bra 	$L__BB0_314;
	add.s32 	%r1326, %r1326, 1;
	setp.ne.s32 	%p224, %r1326, 0;
	st.global.u32 	[%rd5+8], %r1326;
	mov.b32 	%r1327, 0;
	@%p224 bra 	$L__BB0_314;
	add.s32 	%r1325, %r1325, 1;
	st.global.u32 	[%rd5+12], %r1325;
	mov.b32 	%r1326, 0;
	mov.u32 	%r1327, %r1326;
$L__BB0_314:
	mov.b32 	%r668, -766435501;
	mul.hi.u32 	%r669, %r668, %r1338;
	mul.lo.s32 	%r670, %r1338, -766435501;
	mov.b32 	%r671, -845247145;
	mul.hi.u32 	%r672, %r671, %r1326;
	mul.lo.s32 	%r673, %r1326, -845247145;
	xor.b32  	%r674, %r672, %r1327;
	xor.b32  	%r675, %r674, %r17;
	xor.b32  	%r676, %r1325, %r669;
	xor.b32  	%r677, %r676, %r18;
	mul.hi.u32 	%r678, %r668, %r675;
	mul.lo.s32 	%r679, %r675, -766435501;
	mul.hi.u32 	%r680, %r671, %r677;
	mul.lo.s32 	%r681, %r677, -845247145;
	xor.b32  	%r682, %r673, %r680;
	xor.b32  	%r683, %r682, %r21;
	xor.b32  	%r684, %r678, %r670;
	xor.b32  	%r685, %r684, %r22;
	mul.hi.u32 	%r686, %r668, %r683;
	mul.lo.s32 	%r687, %r683, -766435501;
	mul.hi.u32 	%r688, %r671, %r685;
	mul.lo.s32 	%r689, %r685, -845247145;
	xor.b32  	%r690, %r681, %r23;
	xor.b32  	%r691, %r690, %r688;
	xor.b32  	%r692, %r24, %r679;
	xor.b32  	%r693, %r692, %r686;
	mul.hi.u32 	%r694, %r668, %r691;
	mul.lo.s32 	%r695, %r691, -766435501;
	mul.hi.u32 	%r696, %r671, %r693;
	mul.lo.s32 	%r697, %r693, -845247145;
	xor.b32  	%r698, %r689, %r25;
	xor.b32  	%r699, %r698, %r696;
	xor.b32  	%r700, %r687, %r26;
	xor.b32  	%r701, %r700, %r694;
	mul.hi.u32 	%r702, %r668, %r699;
	mul.lo.s32 	%r703, %r699, -766435501;
	mul.hi.u32 	%r704, %r671, %r701;
	mul.lo.s32 	%r705, %r701, -845247145;
	xor.b32  	%r706, %r697, %r27;
	xor.b32  	%r707, %r706, %r704;
	xor.b32  	%r708, %r695, %r28;
	xor.b32  	%r709, %r708, %r702;
	mul.hi.u32 	%r710, %r668, %r707;
	mul.lo.s32 	%r711, %r707, -766435501;
	mul.hi.u32 	%r712, %r671, %r709;
	mul.lo.s32 	%r713, %r709, -845247145;
	xor.b32  	%r714, %r705, %r29;
	xor.b32  	%r715, %r714, %r712;
	xor.b32  	%r716, %r703, %r30;
	xor.b32  	%r717, %r716, %r710;
	mul.hi.u32 	%r718, %r668, %r715;
	mul.lo.s32 	%r719, %r715, -766435501;
	mul.hi.u32 	%r720, %r671, %r717;
	mul.lo.s32 	%r721, %r717, -845247145;
	xor.b32  	%r722, %r713, %r31;
	xor.b32  	%r723, %r722, %r720;
	xor.b32  	%r724, %r711, %r32;
	xor.b32  	%r725, %r724, %r718;
	mul.hi.u32 	%r726, %r668, %r723;
	mul.lo.s32 	%r727, %r723, -766435501;
	mul.hi.u32 	%r728, %r671, %r725;
	mul.lo.s32 	%r729, %r725, -845247145;
	xor.b32  	%r730, %r721, %r33;
	xor.b32  	%r731, %r730, %r728;
	xor.b32  	%r732, %r719, %r34;
	xor.b32  	%r733, %r732, %r726;
	mul.hi.u32 	%r734, %r668, %r731;
	mul.lo.s32 	%r735, %r731, -766435501;
	mul.hi.u32 	%r736, %r671, %r733;
	mul.lo.s32 	%r737, %r733, -845247145;
	xor.b32  	%r738, %r729, %r35;
	xor.b32  	%r739, %r738, %r736;
	xor.b32  	%r740, %r727, %r36;
	xor.b32  	%r741, %r740, %r734;
	mul.hi.u32 	%r742, %r668, %r739;
	mul.lo.s32 	%r1331, %r739, -766435501;
	mul.hi.u32 	%r743, %r671, %r741;
	mul.lo.s32 	%r1329, %r741, -845247145;
	xor.b32  	%r744, %r737, %r37;
	xor.b32  	%r1328, %r744, %r743;
	xor.b32  	%r745, %r735, %r38;
	xor.b32  	%r1330, %r745, %r742;
	st.global.v4.u32 	[%rd5+16], {%r1328, %r1329, %r1330, %r1331};
	mov.b32 	%r1284, 0;
	mov.u32 	%r1339, %r1328;
	mov.u32 	%r1341, %r1330;
$L__BB0_315:
	add.s32 	%r1343, %r1284, 1;
	st.global.u32 	[%rd5+40], %r1343;
	setp.eq.s32 	%p225, %r1284, 3;
	@%p225 bra 	$L__BB0_319;
	setp.eq.s32 	%p226, %r1284, 2;
	mov.u32 	%r1296, %r1339;
	mov.u32 	%r1298, %r1330;
	mov.u32 	%r1300, %r1330;
	@%p226 bra 	$L__BB0_320;
	setp.ne.s32 	%p227, %r1284, 1;
	mov.u32 	%r1296, %r1328;
	mov.u32 	%r1298, %r1341;
	mov.u32 	%r1300, %r1328;
	@%p227 bra 	$L__BB0_320;
	mov.u32 	%r1296, %r1339;
	mov.u32 	%r1298, %r1341;
	mov.u32 	%r1300, %r1329;
	bra.uni 	$L__BB0_320;
$L__BB0_319:
	mov.u32 	%r1296, %r1339;
	mov.u32 	%r1298, %r1341;
	mov.u32 	%r1300, %r1331;
$L__BB0_320:
	setp.ne.s32 	%p228, %r1343, 4;
	@%p228 bra 	$L__BB0_326;
	add.s32 	%r1338, %r1338, 1;
	setp.ne.s32 	%p229, %r1338, 0;
	st.global.u32 	[%rd5], %r1338;
	@%p229 bra 	$L__BB0_325;
	add.s32 	%r1327, %r1327, 1;
	setp.ne.s32 	%p230, %r1327, 0;
	st.global.u32 	[%rd5+4], %r1327;
	@%p230 bra 	$L__BB0_325;
	add.s32 	%r1326, %r1326, 1;
	setp.ne.s32 	%p231, %r1326, 0;
	st.global.u32 	[%rd5+8], %r1326;
	mov.b32 	%r1327, 0;
	@%p231 bra 	$L__BB0_325;
	add.s32 	%r1325, %r1325, 1;
	st.global.u32 	[%rd5+12], %r1325;
	mov.b32 	%r1326, 0;
	mov.u32 	%r1327, %r1326;
$L__BB0_325:
	mov.b32 	%r749, -766435501;
	mul.hi.u32 	%r750, %r749, %r1338;
	mul.lo.s32 	%r751, %r1338, -766435501;
	mov.b32 	%r752, -845247145;
	mul.hi.u32 	%r753, %r752, %r1326;
	mul.lo.s32 	%r754, %r1326, -845247145;
	xor.b32  	%r755, %r753, %r1327;
	xor.b32  	%r756, %r755, %r17;
	xor.b32  	%r757, %r1325, %r750;
	xor.b32  	%r758, %r757, %r18;
	mul.hi.u32 	%r759, %r749, %r756;
	mul.lo.s32 	%r760, %r756, -766435501;
	mul.hi.u32 	%r761, %r752, %r758;
	mul.lo.s32 	%r762, %r758, -845247145;
	xor.b32  	%r763, %r754, %r761;
	xor.b32  	%r764, %r763, %r21;
	xor.b32  	%r765, %r759, %r751;
	xor.b32  	%r766, %r765, %r22;
	mul.hi.u32 	%r767, %r749, %r764;
	mul.lo.s32 	%r768, %r764, -766435501;
	mul.hi.u32 	%r769, %r752, %r766;
	mul.lo.s32 	%r770, %r766, -845247145;
	xor.b32  	%r771, %r762, %r769;
	xor.b32  	%r772, %r771, %r23;
	xor.b32  	%r773, %r760, %r767;
	xor.b32  	%r774, %r773, %r24;
	mul.hi.u32 	%r775, %r749, %r772;
	mul.lo.s32 	%r776, %r772, -766435501;
	mul.hi.u32 	%r777, %r752, %r774;
	mul.lo.s32 	%r778, %r774, -845247145;
	xor.b32  	%r779, %r770, %r777;
	xor.b32  	%r780, %r779, %r25;
	xor.b32  	%r781, %r768, %r775;
	xor.b32  	%r782, %r781, %r26;
	mul.hi.u32 	%r783, %r749, %r780;
	mul.lo.s32 	%r784, %r780, -766435501;
	mul.hi.u32 	%r785, %r752, %r782;
	mul.lo.s32 	%r786, %r782, -845247145;
	xor.b32  	%r787, %r778, %r785;
	xor.b32  	%r788, %r787, %r27;
	xor.b32  	%r789, %r776, %r783;
	xor.b32  	%r790, %r789, %r28;
	mul.hi.u32 	%r791, %r749, %r788;
	mul.lo.s32 	%r792, %r788, -766435501;
	mul.hi.u32 	%r793, %r752, %r790;
	mul.lo.s32 	%r794, %r790, -845247145;
	xor.b32  	%r795, %r786, %r793;
	xor.b32  	%r796, %r795, %r29;
	xor.b32  	%r797, %r784, %r791;
	xor.b32  	%r798, %r797, %r30;
	mul.hi.u32 	%r799, %r749, %r796;
	mul.lo.s32 	%r800, %r796, -766435501;
	mul.hi.u32 	%r801, %r752, %r798;
	mul.lo.s32 	%r802, %r798, -845247145;
	xor.b32  	%r803, %r794, %r801;
	xor.b32  	%r804, %r803, %r31;
	xor.b32  	%r805, %r792, %r799;
	xor.b32  	%r806, %r805, %r32;
	mul.hi.u32 	%r807, %r749, %r804;
	mul.lo.s32 	%r808, %r804, -766435501;
	mul.hi.u32 	%r809, %r752, %r806;
	mul.lo.s32 	%r810, %r806, -845247145;
	xor.b32  	%r811, %r802, %r809;
	xor.b32  	%r812, %r811, %r33;
	xor.b32  	%r813, %r800, %r807;
	xor.b32  	%r814, %r813, %r34;
	mul.hi.u32 	%r815, %r749, %r812;
	mul.lo.s32 	%r816, %r812, -766435501;
	mul.hi.u32 	%r817, %r752, %r814;
	mul.lo.s32 	%r818, %r814, -845247145;
	xor.b32  	%r819, %r810, %r817;
	xor.b32  	%r820, %r819, %r35;
	xor.b32  	%r821, %r808, %r815;
	xor.b32  	%r822, %r821, %r36;
	mul.hi.u32 	%r823, %r749, %r820;
	mul.lo.s32 	%r1331, %r820, -766435501;
	mul.hi.u32 	%r824, %r752, %r822;
	mul.lo.s32 	%r1329, %r822, -845247145;
	xor.b32  	%r825, %r818, %r824;
	xor.b32  	%r1328, %r825, %r37;
	xor.b32  	%r826, %r816, %r823;
	xor.b32  	%r1330, %r826, %r38;
	st.global.v4.u32 	[%rd5+16], {%r1328, %r1329, %r1330, %r1331};
	mov.b32 	%r1343, 0;
	st.global.u32 	[%rd5+40], %r1343;
	mov.u32 	%r1296, %r1328;
	mov.u32 	%r1298, %r1330;
$L__BB0_326:
	cvt.rn.f32.u32 	%f2510, %r1270;
	fma.rn.f32 	%f2511, %f2510, 0f2F800000, 0f2F000000;
	cvt.rn.f32.u32 	%f2512, %r1300;
	fma.rn.f32 	%f2513, %f2512, 0f30C90FDB, 0f30490FDB;
	setp.lt.f32 	%p232, %f2511, 0f00800000;
	mul.f32 	%f2514, %f2511, 0f4B000000;
	selp.f32 	%f2515, %f2514, %f2511, %p232;
	selp.f32 	%f2516, 0fC1B80000, 0f00000000, %p232;
	mov.b32 	%r828, %f2515;
	add.s32 	%r829, %r828, -1059760811;
	and.b32  	%r830, %r829, -8388608;
	sub.s32 	%r831, %r828, %r830;
	mov.b32 	%f2517, %r831;
	cvt.rn.f32.s32 	%f2518, %r830;
	fma.rn.f32 	%f2519, %f2518, 0f34000000, %f2516;
	add.f32 	%f2520, %f2517, 0fBF800000;
	fma.rn.f32 	%f2521, %f2520, 0fBE055027, 0f3E1039F6;
	fma.rn.f32 	%f2522, %f2521, %f2520, 0fBDF8CDCC;
	fma.rn.f32 	%f2523, %f2522, %f2520, 0f3E0F2955;
	fma.rn.f32 	%f2524, %f2523, %f2520, 0fBE2AD8B9;
	fma.rn.f32 	%f2525, %f2524, %f2520, 0f3E4CED0B;
	fma.rn.f32 	%f2526, %f2525, %f2520, 0fBE7FFF22;
	fma.rn.f32 	%f2527, %f2526, %f2520, 0f3EAAAA78;
	fma.rn.f32 	%f2528, %f2527, %f2520, 0fBF000000;
	mul.f32 	%f2529, %f2520, %f2528;
	fma.rn.f32 	%f2530, %f2529, %f2520, %f2520;
	fma.rn.f32 	%f2531, %f2519, 0f3F317218, %f2530;
	setp.gt.u32 	%p233, %r828, 2139095039;
	fma.rn.f32 	%f2532, %f2515, 0f7F800000, 0f7F800000;
	selp.f32 	%f2533, %f2532, %f2531, %p233;
	setp.eq.f32 	%p234, %f2515, 0f00000000;
	mul.f32 	%f2534, %f2533, 0fC0000000;
	selp.f32 	%f2535, 0f7F800000, %f2534, %p234;
	sqrt.rn.f32 	%f2536, %f2535;
	sin.approx.f32 	%f2537, %f2513;
	cos.approx.f32 	%f2538, %f2513;
	mul.f32 	%f2907, %f2536, %f2537;
	mul.f32 	%f2539, %f2536, %f2538;
	st.global.f32 	[%rd5+52], %f2539;
	mov.b32 	%r1324, 1;
	st.global.u32 	[%rd5+44], %r1324;
	mov.u32 	%r1339, %r1296;
	mov.u32 	%r1341, %r1298;
	bra.uni 	$L__BB0_328;
$L__BB0_327:
	mov.b32 	%r1324, 0;
	st.global.u32 	[%rd5+44], %r1324;
	ld.global.f32 	%f2907, [%rd5+52];
$L__BB0_328:
	setp.eq.s32 	%p235, %r1258, %r75;
	add.f32 	%f2540, %f2909, %f736;
	add.f32 	%f2541, %f2540, %f2908;
	max.f32 	%f2542, %f2541, 0fC1700000;
	min.f32 	%f2909, %f2542, 0f40A00000;
	st.global.f32 	[%rd4], %f2909;
	selp.f32 	%f2911, %f2903, %f2911, %p235;
	bar.sync 	0;
	add.s32 	%r1257, %r1257, 1;
	setp.ne.s32 	%p236, %r1257, %r107;
	@%p236 bra 	$L__BB0_73;
$L__BB0_329:
	add.s32 	%r1234, %r1234, 1;
	setp.ne.s32 	%p237, %r1234, %r74;
	mov.u32 	%r1258, %r1365;
	@%p237 bra 	$L__BB0_69;
	ld.param.f32 	%f2742, [_Z31svpf_fully_fused_step_v2_kernelPfS_S_S_S_S_P24curandStatePhilox4_32_10fffffS_S_S_S_S_S_S_ffffffffffffffffffiiiiiifffiS_fiffffffiiiii_param_43];
	ld.param.u32 	%r1194, [_Z31svpf_fully_fused_step_v2_kernelPfS_S_S_S_S_P24curandStatePhilox4_32_10fffffS_S_S_S_S_S_S_ffffffffffffffffffiiiiiifffiS_fiffffffiiiii_param_42];
	ld.param.f32 	%f2741, [_Z31svpf_fully_fused_step_v2_kernelPfS_S_S_S_S_P24curandStatePhilox4_32_10fffffS_S_S_S_S_S_S_ffffffffffffffffffiiiiiifffiS_fiffffffiiiii_param_11];
	setp.eq.s32 	%p238, %r1194, 0;
	setp.leu.f32 	%p239, %f2741, %f2742;
	or.pred  	%p240, %p238, %p239;
	setp.lt.s32 	%p241, %r350, 11;
	or.pred  	%p242, %p240, %p241;
	@%p242 bra 	$L__BB0_369;
	add.s32 	%r1378, %r1343, 1;
	st.global.u32 	[%rd5+40], %r1378;
	setp.eq.s32 	%p243, %r1343, 3;
	@%p243 bra 	$L__BB0_335;
	setp.eq.s32 	%p244, %r1343, 2;
	mov.u32 	%r1366, %r1330;
	@%p244 bra 	$L__BB0_336;
	setp.ne.s32 	%p245, %r1343, 1;
	mov.u32 	%r1366, %r1328;
	@%p245 bra 	$L__BB0_336;
	mov.u32 	%r1366, %r1329;
	bra.uni 	$L__BB0_336;
$L__BB0_335:
	mov.u32 	%r1366, %r1331;
$L__BB0_336:
	setp.ne.s32 	%p246, %r1378, 4;
	@%p246 bra 	$L__BB0_342;
	add.s32 	%r1338, %r1338, 1;
	setp.ne.s32 	%p247, %r1338, 0;
	st.global.u32 	[%rd5], %r1338;
	@%p247 bra 	$L__BB0_341;
	add.s32 	%r1327, %r1327, 1;
	setp.ne.s32 	%p248, %r1327, 0;
	st.global.u32 	[%rd5+4], %r1327;
	@%p248 bra 	$L__BB0_341;
	add.s32 	%r1326, %r1326, 1;
	setp.ne.s32 	%p249, %r1326, 0;
	st.global.u32 	[%rd5+8], %r1326;
	mov.b32 	%r1327, 0;
	@%p249 bra 	$L__BB0_341;
	add.s32 	%r1325, %r1325, 1;
	st.global.u32 	[%rd5+12], %r1325;
	mov.b32 	%r1326, 0;
	mov.u32 	%r1327, %r1326;
$L__BB0_341:
	mov.b32 	%r836, -766435501;
	mul.hi.u32 	%r837, %r836, %r1338;
	mul.lo.s32 	%r838, %r1338, -766435501;
	mov.b32 	%r839, -845247145;
	mul.hi.u32 	%r840, %r839, %r1326;
	mul.lo.s32 	%r841, %r1326, -845247145;
	xor.b32  	%r842, %r840, %r1327;
	xor.b32  	%r843, %r842, %r17;
	xor.b32  	%r844, %r1325, %r837;
	xor.b32  	%r845, %r844, %r18;
	mul.hi.u32 	%r846, %r836, %r843;
	mul.lo.s32 	%r847, %r843, -766435501;
	mul.hi.u32 	%r848, %r839, %r845;
	mul.lo.s32 	%r849, %r845, -845247145;
	xor.b32  	%r850, %r841, %r848;
	xor.b32  	%r851, %r850, %r21;
	xor.b32  	%r852, %r846, %r838;
	xor.b32  	%r853, %r852, %r22;
	mul.hi.u32 	%r854, %r836, %r851;
	mul.lo.s32 	%r855, %r851, -766435501;
	mul.hi.u32 	%r856, %r839, %r853;
	mul.lo.s32 	%r857, %r853, -845247145;
	xor.b32  	%r858, %r849, %r856;
	xor.b32  	%r859, %r858, %r23;
	xor.b32  	%r860, %r847, %r854;
	xor.b32  	%r861, %r860, %r24;
	mul.hi.u32 	%r862, %r836, %r859;
	mul.lo.s32 	%r863, %r859, -766435501;
	mul.hi.u32 	%r864, %r839, %r861;
	mul.lo.s32 	%r865, %r861, -845247145;
	xor.b32  	%r866, %r857, %r864;
	xor.b32  	%r867, %r866, %r25;
	xor.b32  	%r868, %r855, %r862;
	xor.b32  	%r869, %r868, %r26;
	mul.hi.u32 	%r870, %r836, %r867;
	mul.lo.s32 	%r871, %r867, -766435501;
	mul.hi.u32 	%r872, %r839, %r869;
	mul.lo.s32 	%r873, %r869, -845247145;
	xor.b32  	%r874, %r865, %r872;
	xor.b32  	%r875, %r874, %r27;
	xor.b32  	%r876, %r863, %r870;
	xor.b32  	%r877, %r876, %r28;
	mul.hi.u32 	%r878, %r836, %r875;
	mul.lo.s32 	%r879, %r875, -766435501;
	mul.hi.u32 	%r880, %r839, %r877;
	mul.lo.s32 	%r881, %r877, -845247145;
	xor.b32  	%r882, %r873, %r880;
	xor.b32  	%r883, %r882, %r29;
	xor.b32  	%r884, %r871, %r878;
	xor.b32  	%r885, %r884, %r30;
	mul.hi.u32 	%r886, %r836, %r883;
	mul.lo.s32 	%r887, %r883, -766435501;
	mul.hi.u32 	%r888, %r839, %r885;
	mul.lo.s32 	%r889, %r885, -845247145;
	xor.b32  	%r890, %r881, %r888;
	xor.b32  	%r891, %r890, %r31;
	xor.b32  	%r892, %r879, %r886;
	xor.b32  	%r893, %r892, %r32;
	mul.hi.u32 	%r894, %r836, %r891;
	mul.lo.s32 	%r895, %r891, -766435501;
	mul.hi.u32 	%r896, %r839, %r893;
	mul.lo.s32 	%r897, %r893, -845247145;
	xor.b32  	%r898, %r889, %r896;
	xor.b32  	%r899, %r898, %r33;
	xor.b32  	%r900, %r887, %r894;
	xor.b32  	%r901, %r900, %r34;
	mul.hi.u32 	%r902, %r836, %r899;
	mul.lo.s32 	%r903, %r899, -766435501;
	mul.hi.u32 	%r904, %r839, %r901;
	mul.lo.s32 	%r905, %r901, -845247145;
	xor.b32  	%r906, %r897, %r904;
	xor.b32  	%r907, %r906, %r35;
	xor.b32  	%r908, %r895, %r902;
	xor.b32  	%r909, %r908, %r36;
	mul.hi.u32 	%r910, %r836, %r907;
	mul.lo.s32 	%r1331, %r907, -766435501;
	mul.hi.u32 	%r911, %r839, %r909;
	mul.lo.s32 	%r1329, %r909, -845247145;
	xor.b32  	%r912, %r905, %r911;
	xor.b32  	%r1328, %r912, %r37;
	xor.b32  	%r913, %r903, %r910;
	xor.b32  	%r1330, %r913, %r38;
	st.global.v4.u32 	[%rd5+16], {%r1328, %r1329, %r1330, %r1331};
	mov.b32 	%r1378, 0;
	st.global.u32 	[%rd5+40], %r1378;
$L__BB0_342:
	ld.param.f32 	%f2743, [_Z31svpf_fully_fused_step_v2_kernelPfS_S_S_S_S_P24curandStatePhilox4_32_10fffffS_S_S_S_S_S_S_ffffffffffffffffffiiiiiifffiS_fiffffffiiiii_param_44];
	cvt.rn.f32.u32 	%f2543, %r1366;
	fma.rn.f32 	%f2544, %f2543, 0f2F800000, 0f2F000000;
	setp.geu.f32 	%p250, %f2544, %f2743;
	@%p250 bra 	$L__BB0_369;
	ld.shared.f32 	%f2545, [_ZZ31svpf_fully_fused_step_v2_kernelPfS_S_S_S_S_P24curandStatePhilox4_32_10fffffS_S_S_S_S_S_S_ffffffffffffffffffiiiiiifffiS_fiffffffiiiiiE12sh_guide_var];
	max.f32 	%f747, %f2545, 0f358637BD;
	setp.eq.s32 	%p251, %r1324, 1;
	@%p251 bra 	$L__BB0_367;
	add.s32 	%r1391, %r1378, 1;
	setp.eq.s32 	%p252, %r1378, 3;
	@%p252 bra 	$L__BB0_348;
	setp.eq.s32 	%p253, %r1378, 2;
	mov.u32 	%r1379, %r1330;
	@%p253 bra 	$L__BB0_349;
	setp.ne.s32 	%p254, %r1378, 1;
	mov.u32 	%r1379, %r1328;
	@%p254 bra 	$L__BB0_349;
	mov.u32 	%r1379, %r1329;
	bra.uni 	$L__BB0_349;
$L__BB0_348:
	mov.u32 	%r1379, %r1331;
$L__BB0_349:
	setp.ne.s32 	%p255, %r1391, 4;
	@%p255 bra 	$L__BB0_355;
	add.s32 	%r1338, %r1338, 1;
	setp.ne.s32 	%p256, %r1338, 0;
	st.global.u32 	[%rd5], %r1338;
	@%p256 bra 	$L__BB0_354;
	add.s32 	%r1327, %r1327, 1;
	setp.ne.s32 	%p257, %r1327, 0;
	st.global.u32 	[%rd5+4], %r1327;
	@%p257 bra 	$L__BB0_354;
	add.s32 	%r1326, %r1326, 1;
	setp.ne.s32 	%p258, %r1326, 0;
	st.global.u32 	[%rd5+8], %r1326;
	mov.b32 	%r1327, 0;
	@%p258 bra 	$L__BB0_354;
	add.s32 	%r1325, %r1325, 1;
	st.global.u32 	[%rd5+12], %r1325;
	mov.b32 	%r1326, 0;
	mov.u32 	%r1327, %r1326;
$L__BB0_354:
	mov.b32 	%r917, -766435501;
	mul.hi.u32 	%r918, %r917, %r1338;
	mul.lo.s32 	%r919, %r1338, -766435501;
	mov.b32 	%r920, -845247145;
	mul.hi.u32 	%r921, %r920, %r1326;
	mul.lo.s32 	%r922, %r1326, -845247145;
	xor.b32  	%r923, %r921, %r1327;
	xor.b32  	%r924, %r923, %r17;
	xor.b32  	%r925, %r1325, %r918;
	xor.b32  	%r926, %r925, %r18;
	mul.hi.u32 	%r927, %r917, %r924;
	mul.lo.s32 	%r928, %r924, -766435501;
	mul.hi.u32 	%r929, %r920, %r926;
	mul.lo.s32 	%r930, %r926, -845247145;
	xor.b32  	%r931, %r922, %r929;
	xor.b32  	%r932, %r931, %r21;
	xor.b32  	%r933, %r927, %r919;
	xor.b32  	%r934, %r933, %r22;
	mul.hi.u32 	%r935, %r917, %r932;
	mul.lo.s32 	%r936, %r932, -766435501;
	mul.hi.u32 	%r937, %r920, %r934;
	mul.lo.s32 	%r938, %r934, -845247145;
	xor.b32  	%r939, %r930, %r937;
	xor.b32  	%r940, %r939, %r23;
	xor.b32  	%r941, %r928, %r935;
	xor.b32  	%r942, %r941, %r24;
	mul.hi.u32 	%r943, %r917, %r940;
	mul.lo.s32 	%r944, %r940, -766435501;
	mul.hi.u32 	%r945, %r920, %r942;
	mul.lo.s32 	%r946, %r942, -845247145;
	xor.b32  	%r947, %r938, %r945;
	xor.b32  	%r948, %r947, %r25;
	xor.b32  	%r949, %r936, %r943;
	xor.b32  	%r950, %r949, %r26;
	mul.hi.u32 	%r951, %r917, %r948;
	mul.lo.s32 	%r952, %r948, -766435501;
	mul.hi.u32 	%r953, %r920, %r950;
	mul.lo.s32 	%r954, %r950, -845247145;
	xor.b32  	%r955, %r946, %r953;
	xor.b32  	%r956, %r955, %r27;
	xor.b32  	%r957, %r944, %r951;
	xor.b32  	%r958, %r957, %r28;
	mul.hi.u32 	%r959, %r917, %r956;
	mul.lo.s32 	%r960, %r956, -766435501;
	mul.hi.u32 	%r961, %r920, %r958;
	mul.lo.s32 	%r962, %r958, -845247145;
	xor.b32  	%r963, %r954, %r961;
	xor.b32  	%r964, %r963, %r29;
	xor.b32  	%r965, %r952, %r959;
	xor.b32  	%r966, %r965, %r30;
	mul.hi.u32 	%r967, %r917, %r964;
	mul.lo.s32 	%r968, %r964, -766435501;
	mul.hi.u32 	%r969, %r920, %r966;
	mul.lo.s32 	%r970, %r966, -845247145;
	xor.b32  	%r971, %r962, %r969;
	xor.b32  	%r972, %r971, %r31;
	xor.b32  	%r973, %r960, %r967;
	xor.b32  	%r974, %r973, %r32;
	mul.hi.u32 	%r975, %r917, %r972;
	mul.lo.s32 	%r976, %r972, -766435501;
	mul.hi.u32 	%r977, %r920, %r974;
	mul.lo.s32 	%r978, %r974, -845247145;
	xor.b32  	%r979, %r970, %r977;
	xor.b32  	%r980, %r979, %r33;
	xor.b32  	%r981, %r968, %r975;
	xor.b32  	%r982, %r981, %r34;
	mul.hi.u32 	%r983, %r917, %r980;
	mul.lo.s32 	%r984, %r980, -766435501;
	mul.hi.u32 	%r985, %r920, %r982;
	mul.lo.s32 	%r986, %r982, -845247145;
	xor.b32  	%r987, %r978, %r985;
	xor.b32  	%r988, %r987, %r35;
	xor.b32  	%r989, %r976, %r983;
	xor.b32  	%r990, %r989, %r36;
	mul.hi.u32 	%r991, %r917, %r988;
	mul.lo.s32 	%r1331, %r988, -766435501;
	mul.hi.u32 	%r992, %r920, %r990;
	mul.lo.s32 	%r1329, %r990, -845247145;
	xor.b32  	%r993, %r986, %r992;
	xor.b32  	%r1328, %r993, %r37;
	xor.b32  	%r994, %r984, %r991;
	xor.b32  	%r1330, %r994, %r38;
	st.global.v4.u32 	[%rd5+16], {%r1328, %r1329, %r1330, %r1331};
	mov.b32 	%r1391, 0;
$L__BB0_355:
	add.s32 	%r329, %r1391, 1;
	st.global.u32 	[%rd5+40], %r329;
	setp.eq.s32 	%p259, %r1391, 3;
	@%p259 bra 	$L__BB0_359;
	setp.eq.s32 	%p260, %r1391, 2;
	@%p260 bra 	$L__BB0_360;
	setp.ne.s32 	%p261, %r1391, 1;
	mov.u32 	%r1330, %r1328;
	@%p261 bra 	$L__BB0_360;
	mov.u32 	%r1330, %r1329;
	bra.uni 	$L__BB0_360;
$L__BB0_359:
	mov.u32 	%r1330, %r1331;
$L__BB0_360:
	setp.ne.s32 	%p262, %r329, 4;
	@%p262 bra 	$L__BB0_366;
	add.s32 	%r331, %r1338, 1;
	setp.ne.s32 	%p263, %r331, 0;
	st.global.u32 	[%rd5], %r331;
	@%p263 bra 	$L__BB0_365;
	add.s32 	%r1327, %r1327, 1;
	setp.ne.s32 	%p264, %r1327, 0;
	st.global.u32 	[%rd5+4], %r1327;
	@%p264 bra 	$L__BB0_365;
	add.s32 	%r1326, %r1326, 1;
	setp.ne.s32 	%p265, %r1326, 0;
	st.global.u32 	[%rd5+8], %r1326;
	mov.b32 	%r1327, 0;
	@%p265 bra 	$L__BB0_365;
	add.s32 	%r1325, %r1325, 1;
	st.global.u32 	[%rd5+12], %r1325;
	mov.b32 	%r1326, 0;
	mov.u32 	%r1327, %r1326;
$L__BB0_365:
	mov.b32 	%r997, -766435501;
	mul.hi.u32 	%r998, %r997, %r331;
	mul.lo.s32 	%r999, %r331, -766435501;
	mov.b32 	%r1000, -845247145;
	mul.hi.u32 	%r1001, %r1000, %r1326;
	mul.lo.s32 	%r1002, %r1326, -845247145;
	xor.b32  	%r1003, %r1001, %r1327;
	xor.b32  	%r1004, %r1003, %r17;
	xor.b32  	%r1005, %r1325, %r998;
	xor.b32  	%r1006, %r1005, %r18;
	mul.hi.u32 	%r1007, %r997, %r1004;
	mul.lo.s32 	%r1008, %r1004, -766435501;
	mul.hi.u32 	%r1009, %r1000, %r1006;
	mul.lo.s32 	%r1010, %r1006, -845247145;
	xor.b32  	%r1011, %r1002, %r1009;
	xor.b32  	%r1012, %r1011, %r21;
	xor.b32  	%r1013, %r1007, %r999;
	xor.b32  	%r1014, %r1013, %r22;
	mul.hi.u32 	%r1015, %r997, %r1012;
	mul.lo.s32 	%r1016, %r1012, -766435501;
	mul.hi.u32 	%r1017, %r1000, %r1014;
	mul.lo.s32 	%r1018, %r1014, -845247145;
	xor.b32  	%r1019, %r1010, %r1017;
	xor.b32  	%r1020, %r1019, %r23;
	xor.b32  	%r1021, %r1008, %r1015;
	xor.b32  	%r1022, %r1021, %r24;
	mul.hi.u32 	%r1023, %r997, %r1020;
	mul.lo.s32 	%r1024, %r1020, -766435501;
	mul.hi.u32 	%r1025, %r1000, %r1022;
	mul.lo.s32 	%r1026, %r1022, -845247145;
	xor.b32  	%r1027, %r1018, %r1025;
	xor.b32  	%r1028, %r1027, %r25;
	xor.b32  	%r1029, %r1016, %r1023;
	xor.b32  	%r1030, %r1029, %r26;
	mul.hi.u32 	%r1031, %r997, %r1028;
	mul.lo.s32 	%r1032, %r1028, -766435501;
	mul.hi.u32 	%r1033, %r1000, %r1030;
	mul.lo.s32 	%r1034, %r1030, -845247145;
	xor.b32  	%r1035, %r1026, %r1033;
	xor.b32  	%r1036, %r1035, %r27;
	xor.b32  	%r1037, %r1024, %r1031;
	xor.b32  	%r1038, %r1037, %r28;
	mul.hi.u32 	%r1039, %r997, %r1036;
	mul.lo.s32 	%r1040, %r1036, -766435501;
	mul.hi.u32 	%r1041, %r1000, %r1038;
	mul.lo.s32 	%r1042, %r1038, -845247145;
	xor.b32  	%r1043, %r1034, %r1041;
	xor.b32  	%r1044, %r1043, %r29;
	xor.b32  	%r1045, %r1032, %r1039;
	xor.b32  	%r1046, %r1045, %r30;
	mul.hi.u32 	%r1047, %r997, %r1044;
	mul.lo.s32 	%r1048, %r1044, -766435501;
	mul.hi.u32 	%r1049, %r1000, %r1046;
	mul.lo.s32 	%r1050, %r1046, -845247145;
	xor.b32  	%r1051, %r1042, %r1049;
	xor.b32  	%r1052, %r1051, %r31;
	xor.b32  	%r1053, %r1040, %r1047;
	xor.b32  	%r1054, %r1053, %r32;
	mul.hi.u32 	%r1055, %r997, %r1052;
	mul.lo.s32 	%r1056, %r1052, -766435501;
	mul.hi.u32 	%r1057, %r1000, %r1054;
	mul.lo.s32 	%r1058, %r1054, -845247145;
	xor.b32  	%r1059, %r1050, %r1057;
	xor.b32  	%r1060, %r1059, %r33;
	xor.b32  	%r1061, %r1048, %r1055;
	xor.b32  	%r1062, %r1061, %r34;
	mul.hi.u32 	%r1063, %r997, %r1060;
	mul.lo.s32 	%r1064, %r1060, -766435501;
	mul.hi.u32 	%r1065, %r1000, %r1062;
	mul.lo.s32 	%r1066, %r1062, -845247145;
	xor.b32  	%r1067, %r1058, %r1065;
	xor.b32  	%r1068, %r1067, %r35;
	xor.b32  	%r1069, %r1056, %r1063;
	xor.b32  	%r1070, %r1069, %r36;
	mul.hi.u32 	%r1071, %r997, %r1068;
	mul.lo.s32 	%r1072, %r1068, -766435501;
	mul.hi.u32 	%r1073, %r1000, %r1070;
	mul.lo.s32 	%r1074, %r1070, -845247145;
	xor.b32  	%r1075, %r1066, %r1073;
	xor.b32  	%r1076, %r1075, %r37;
	xor.b32  	%r1077, %r1064, %r1071;
	xor.b32  	%r1078, %r1077, %r38;
	st.global.v4.u32 	[%rd5+16], {%r1076, %r1074, %r1078, %r1072};
	mov.b32 	%r1079, 0;
	st.global.u32 	[%rd5+40], %r1079;
$L__BB0_366:
	cvt.rn.f32.u32 	%f2546, %r1379;
	fma.rn.f32 	%f2547, %f2546, 0f2F800000, 0f2F000000;
	cvt.rn.f32.u32 	%f2548, %r1330;
	fma.rn.f32 	%f2549, %f2548, 0f30C90FDB, 0f30490FDB;
	setp.lt.f32 	%p266, %f2547, 0f00800000;
	mul.f32 	%f2550, %f2547, 0f4B000000;
	selp.f32 	%f2551, %f2550, %f2547, %p266;
	selp.f32 	%f2552, 0fC1B80000, 0f00000000, %p266;
	mov.b32 	%r1080, %f2551;
	add.s32 	%r1081, %r1080, -1059760811;
	and.b32  	%r1082, %r1081, -8388608;
	sub.s32 	%r1083, %r1080, %r1082;
	mov.b32 	%f2553, %r1083;
	cvt.rn.f32.s32 	%f2554, %r1082;
	fma.rn.f32 	%f2555, %f2554, 0f34000000, %f2552;
	add.f32 	%f2556, %f2553, 0fBF800000;
	fma.rn.f32 	%f2557, %f2556, 0fBE055027, 0f3E1039F6;
	fma.rn.f32 	%f2558, %f2557, %f2556, 0fBDF8CDCC;
	fma.rn.f32 	%f2559, %f2558, %f2556, 0f3E0F2955;
	fma.rn.f32 	%f2560, %f2559, %f2556, 0fBE2AD8B9;
	fma.rn.f32 	%f2561, %f2560, %f2556, 0f3E4CED0B;
	fma.rn.f32 	%f2562, %f2561, %f2556, 0fBE7FFF22;
	fma.rn.f32 	%f2563, %f2562, %f2556, 0f3EAAAA78;
	fma.rn.f32 	%f2564, %f2563, %f2556, 0fBF000000;
	mul.f32 	%f2565, %f2556, %f2564;
	fma.rn.f32 	%f2566, %f2565, %f2556, %f2556;
	fma.rn.f32 	%f2567, %f2555, 0f3F317218, %f2566;
	setp.gt.u32 	%p267, %r1080, 2139095039;
	fma.rn.f32 	%f2568, %f2551, 0f7F800000, 0f7F800000;
	selp.f32 	%f2569, %f2568, %f2567, %p267;
	setp.eq.f32 	%p268, %f2551, 0f00000000;
	mul.f32 	%f2570, %f2569, 0fC0000000;
	selp.f32 	%f2571, 0f7F800000, %f2570, %p268;
	sqrt.rn.f32 	%f2572, %f2571;
	sin.approx.f32 	%f2573, %f2549;
	cos.approx.f32 	%f2574, %f2549;
	mul.f32 	%f2912, %f2572, %f2573;
	mul.f32 	%f2575, %f2572, %f2574;
	st.global.f32 	[%rd5+52], %f2575;
	mov.b32 	%r1084, 1;
	st.global.u32 	[%rd5+44], %r1084;
	bra.uni 	$L__BB0_368;
$L__BB0_367:
	mov.b32 	%r1085, 0;
	st.global.u32 	[%rd5+44], %r1085;
	ld.global.f32 	%f2912, [%rd5+52];
$L__BB0_368:
	ld.param.f32 	%f2744, [_Z31svpf_fully_fused_step_v2_kernelPfS_S_S_S_S_P24curandStatePhilox4_32_10fffffS_S_S_S_S_S_S_ffffffffffffffffffiiiiiifffiS_fiffffffiiiii_param_45];
	sqrt.rn.f32 	%f2576, %f747;
	fma.rn.f32 	%f2577, %f2576, %f2912, %f16;
	mov.f32 	%f2578, 0f3F800000;
	sub.f32 	%f2579, %f2578, %f2744;
	mul.f32 	%f2580, %f2744, %f2577;
	fma.rn.f32 	%f2581, %f2579, %f2909, %f2580;
	max.f32 	%f2582, %f2581, 0fC1700000;
	min.f32 	%f2909, %f2582, 0f40A00000;
	st.global.f32 	[%rd4], %f2909;
$L__BB0_369:
	setp.ne.s32 	%p269, %r71, 0;
	bar.sync 	0;
	mov.b32 	%r1086, %f2911;
	shfl.sync.down.b32	%r1087|%p270, %r1086, 16, 31, -1;
	mov.b32 	%f2583, %r1087;
	add.f32 	%f2584, %f2911, %f2583;
	mov.b32 	%r1088, %f2584;
	shfl.sync.down.b32	%r1089|%p271, %r1088, 8, 31, -1;
	mov.b32 	%f2585, %r1089;
	add.f32 	%f2586, %f2584, %f2585;
	mov.b32 	%r1090, %f2586;
	shfl.sync.down.b32	%r1091|%p272, %r1090, 4, 31, -1;
	mov.b32 	%f2587, %r1091;
	add.f32 	%f2588, %f2586, %f2587;
	mov.b32 	%r1092, %f2588;
	shfl.sync.down.b32	%r1093|%p273, %r1092, 2, 31, -1;
	mov.b32 	%f2589, %r1093;
	add.f32 	%f2590, %f2588, %f2589;
	mov.b32 	%r1094, %f2590;
	shfl.sync.down.b32	%r1095|%p274, %r1094, 1, 31, -1;
	mov.b32 	%f2591, %r1095;
	add.f32 	%f753, %f2590, %f2591;
	@%p269 bra 	$L__BB0_371;
	st.shared.f32 	[%r72], %f753;
$L__BB0_371:
	setp.ge.u32 	%p275, %r1, %r70;
	bar.sync 	0;
	mov.f32 	%f2915, 0f00000000;
	@%p275 bra 	$L__BB0_373;
	ld.shared.f32 	%f2915, [%r73];
$L__BB0_373:
	setp.gt.u32 	%p276, %r1, 31;
	@%p276 bra 	$L__BB0_375;
	mov.b32 	%r1096, %f2915;
	shfl.sync.down.b32	%r1097|%p277, %r1096, 16, 31, -1;
	mov.b32 	%f2593, %r1097;
	add.f32 	%f2594, %f2915, %f2593;
	mov.b32 	%r1098, %f2594;
	shfl.sync.down.b32	%r1099|%p278, %r1098, 8, 31, -1;
	mov.b32 	%f2595, %r1099;
	add.f32 	%f2596, %f2594, %f2595;
	mov.b32 	%r1100, %f2596;
	shfl.sync.down.b32	%r1101|%p279, %r1100, 4, 31, -1;
	mov.b32 	%f2597, %r1101;
	add.f32 	%f2598, %f2596, %f2597;
	mov.b32 	%r1102, %f2598;
	shfl.sync.down.b32	%r1103|%p280, %r1102, 2, 31, -1;
	mov.b32 	%f2599, %r1103;
	add.f32 	%f2600, %f2598, %f2599;
	mov.b32 	%r1104, %f2600;
	shfl.sync.down.b32	%r1105|%p281, %r1104, 1, 31, -1;
	mov.b32 	%f2601, %r1105;
	add.f32 	%f2915, %f2600, %f2601;
$L__BB0_375:
	setp.ne.s32 	%p282, %r1, 0;
	bar.sync 	0;
	@%p282 bra 	$L__BB0_377;
	ld.param.u64 	%rd46, [_Z31svpf_fully_fused_step_v2_kernelPfS_S_S_S_S_P24curandStatePhilox4_32_10fffffS_S_S_S_S_S_S_ffffffffffffffffffiiiiiifffiS_fiffffffiiiii_param_16];
	mul.f32 	%f2602, %f2, %f2915;
	mul.f32 	%f2603, %f2, %f2602;
	max.f32 	%f2604, %f2603, 0f00000000;
	sqrt.rn.f32 	%f2605, %f2604;
	cvta.to.global.u64 	%rd39, %rd46;
	st.global.f32 	[%rd39], %f2605;
$L__BB0_377:
	setp.ne.s32 	%p283, %r71, 0;
	bar.sync 	0;
	mul.f32 	%f758, %f2909, 0f3F000000;
	mov.b32 	%r1106, %f2909;
	shfl.sync.down.b32	%r1107|%p284, %r1106, 16, 31, -1;
	mov.b32 	%f2606, %r1107;
	add.f32 	%f2607, %f2909, %f2606;
	mov.b32 	%r1108, %f2607;
	shfl.sync.down.b32	%r1109|%p285, %r1108, 8, 31, -1;
	mov.b32 	%f2608, %r1109;
	add.f32 	%f2609, %f2607, %f2608;
	mov.b32 	%r1110, %f2609;
	shfl.sync.down.b32	%r1111|%p286, %r1110, 4, 31, -1;
	mov.b32 	%f2610, %r1111;
	add.f32 	%f2611, %f2609, %f2610;
	mov.b32 	%r1112, %f2611;
	shfl.sync.down.b32	%r1113|%p287, %r1112, 2, 31, -1;
	mov.b32 	%f2612, %r1113;
	add.f32 	%f2613, %f2611, %f2612;
	mov.b32 	%r1114, %f2613;
	shfl.sync.down.b32	%r1115|%p288, %r1114, 1, 31, -1;
	mov.b32 	%f2614, %r1115;
	add.f32 	%f759, %f2613, %f2614;
	@%p283 bra 	$L__BB0_379;
	st.shared.f32 	[%r72], %f759;
$L__BB0_379:
	setp.ge.u32 	%p289, %r1, %r70;
	bar.sync 	0;
	mov.f32 	%f2917, 0f00000000;
	@%p289 bra 	$L__BB0_381;
	ld.shared.f32 	%f2917, [%r73];
$L__BB0_381:
	setp.gt.u32 	%p290, %r1, 31;
	@%p290 bra 	$L__BB0_383;
	mov.b32 	%r1116, %f2917;
	shfl.sync.down.b32	%r1117|%p291, %r1116, 16, 31, -1;
	mov.b32 	%f2616, %r1117;
	add.f32 	%f2617, %f2917, %f2616;
	mov.b32 	%r1118, %f2617;
	shfl.sync.down.b32	%r1119|%p292, %r1118, 8, 31, -1;
	mov.b32 	%f2618, %r1119;
	add.f32 	%f2619, %f2617, %f2618;
	mov.b32 	%r1120, %f2619;
	shfl.sync.down.b32	%r1121|%p293, %r1120, 4, 31, -1;
	mov.b32 	%f2620, %r1121;
	add.f32 	%f2621, %f2619, %f2620;
	mov.b32 	%r1122, %f2621;
	shfl.sync.down.b32	%r1123|%p294, %r1122, 2, 31, -1;
	mov.b32 	%f2622, %r1123;
	add.f32 	%f2623, %f2621, %f2622;
	mov.b32 	%r1124, %f2623;
	shfl.sync.down.b32	%r1125|%p295, %r1124, 1, 31, -1;
	mov.b32 	%f2624, %r1125;
	add.f32 	%f2917, %f2623, %f2624;
$L__BB0_383:
	fma.rn.f32 	%f2625, %f758, 0f3BBB989D, 0f3F000000;
	cvt.sat.f32.f32 	%f2626, %f2625;
	mov.f32 	%f2627, 0f4B400001;
	mov.f32 	%f2628, 0f437C0000;
	fma.rm.f32 	%f2629, %f2626, %f2628, %f2627;
	add.f32 	%f2630, %f2629, 0fCB40007F;
	neg.f32 	%f2631, %f2630;
	fma.rn.f32 	%f2632, %f758, 0f3FB8AA3B, %f2631;
	fma.rn.f32 	%f2633, %f758, 0f32A57060, %f2632;
	ex2.approx.ftz.f32 	%f2634, %f2633;
	mov.b32 	%r1126, %f2629;
	shl.b32 	%r1127, %r1126, 23;
	mov.b32 	%f2635, %r1127;
	mul.f32 	%f2636, %f2634, %f2635;
	setp.ne.s32 	%p296, %r71, 0;
	bar.sync 	0;
	mov.b32 	%r1128, %f2636;
	shfl.sync.down.b32	%r1129|%p297, %r1128, 16, 31, -1;
	mov.b32 	%f2637, %r1129;
	add.f32 	%f2638, %f2636, %f2637;
	mov.b32 	%r1130, %f2638;
	shfl.sync.down.b32	%r1131|%p298, %r1130, 8, 31, -1;
	mov.b32 	%f2639, %r1131;
	add.f32 	%f2640, %f2638, %f2639;
	mov.b32 	%r1132, %f2640;
	shfl.sync.down.b32	%r1133|%p299, %r1132, 4, 31, -1;
	mov.b32 	%f2641, %r1133;
	add.f32 	%f2642, %f2640, %f2641;
	mov.b32 	%r1134, %f2642;
	shfl.sync.down.b32	%r1135|%p300, %r1134, 2, 31, -1;
	mov.b32 	%f2643, %r1135;
	add.f32 	%f2644, %f2642, %f2643;
	mov.b32 	%r1136, %f2644;
	shfl.sync.down.b32	%r1137|%p301, %r1136, 1, 31, -1;
	mov.b32 	%f2645, %r1137;
	add.f32 	%f764, %f2644, %f2645;
	@%p296 bra 	$L__BB0_385;
	st.shared.f32 	[%r72], %f764;
$L__BB0_385:
	setp.ge.u32 	%p302, %r1, %r70;
	bar.sync 	0;
	mov.f32 	%f2919, 0f00000000;
	@%p302 bra 	$L__BB0_387;
	ld.shared.f32 	%f2919, [%r73];
$L__BB0_387:
	setp.gt.u32 	%p303, %r1, 31;
	@%p303 bra 	$L__BB0_389;
	mov.b32 	%r1138, %f2919;
	shfl.sync.down.b32	%r1139|%p304, %r1138, 16, 31, -1;
	mov.b32 	%f2647, %r1139;
	add.f32 	%f2648, %f2919, %f2647;
	mov.b32 	%r1140, %f2648;
	shfl.sync.down.b32	%r1141|%p305, %r1140, 8, 31, -1;
	mov.b32 	%f2649, %r1141;
	add.f32 	%f2650, %f2648, %f2649;
	mov.b32 	%r1142, %f2650;
	shfl.sync.down.b32	%r1143|%p306, %r1142, 4, 31, -1;
	mov.b32 	%f2651, %r1143;
	add.f32 	%f2652, %f2650, %f2651;
	mov.b32 	%r1144, %f2652;
	shfl.sync.down.b32	%r1145|%p307, %r1144, 2, 31, -1;
	mov.b32 	%f2653, %r1145;
	add.f32 	%f2654, %f2652, %f2653;
	mov.b32 	%r1146, %f2654;
	shfl.sync.down.b32	%r1147|%p308, %r1146, 1, 31, -1;
	mov.b32 	%f2655, %r1147;
	add.f32 	%f2919, %f2654, %f2655;
$L__BB0_389:
	setp.ne.s32 	%p309, %r71, 0;
	bar.sync 	0;
	ld.global.f32 	%f769, [%rd6];
	mov.b32 	%r1148, %f769;
	shfl.sync.down.b32	%r1149|%p310, %r1148, 16, 31, -1;
	mov.b32 	%f2656, %r1149;
	max.f32 	%f2657, %f769, %f2656;
	mov.b32 	%r1150, %f2657;
	shfl.sync.down.b32	%r1151|%p311, %r1150, 8, 31, -1;
	mov.b32 	%f2658, %r1151;
	max.f32 	%f2659, %f2657, %f2658;
	mov.b32 	%r1152, %f2659;
	shfl.sync.down.b32	%r1153|%p312, %r1152, 4, 31, -1;
	mov.b32 	%f2660, %r1153;
	max.f32 	%f2661, %f2659, %f2660;
	mov.b32 	%r1154, %f2661;
	shfl.sync.down.b32	%r1155|%p313, %r1154, 2, 31, -1;
	mov.b32 	%f2662, %r1155;
	max.f32 	%f2663, %f2661, %f2662;
	mov.b32 	%r1156, %f2663;
	shfl.sync.down.b32	%r1157|%p314, %r1156, 1, 31, -1;
	mov.b32 	%f2664, %r1157;
	max.f32 	%f770, %f2663, %f2664;
	@%p309 bra 	$L__BB0_391;
	st.shared.f32 	[%r72], %f770;
$L__BB0_391:
	setp.ge.u32 	%p315, %r1, %r70;
	bar.sync 	0;
	mov.f32 	%f2921, 0fD01502F9;
	@%p315 bra 	$L__BB0_393;
	ld.shared.f32 	%f2921, [%r73];
$L__BB0_393:
	setp.gt.u32 	%p316, %r1, 31;
	@%p316 bra 	$L__BB0_395;
	mov.b32 	%r1158, %f2921;
	shfl.sync.down.b32	%r1159|%p317, %r1158, 16, 31, -1;
	mov.b32 	%f2666, %r1159;
	max.f32 	%f2667, %f2921, %f2666;
	mov.b32 	%r1160, %f2667;
	shfl.sync.down.b32	%r1161|%p318, %r1160, 8, 31, -1;
	mov.b32 	%f2668, %r1161;
	max.f32 	%f2669, %f2667, %f2668;
	mov.b32 	%r1162, %f2669;
	shfl.sync.down.b32	%r1163|%p319, %r1162, 4, 31, -1;
	mov.b32 	%f2670, %r1163;
	max.f32 	%f2671, %f2669, %f2670;
	mov.b32 	%r1164, %f2671;
	shfl.sync.down.b32	%r1165|%p320, %r1164, 2, 31, -1;
	mov.b32 	%f2672, %r1165;
	max.f32 	%f2673, %f2671, %f2672;
	mov.b32 	%r1166, %f2673;
	shfl.sync.down.b32	%r1167|%p321, %r1166, 1, 31, -1;
	mov.b32 	%f2674, %r1167;
	max.f32 	%f2921, %f2673, %f2674;
$L__BB0_395:
	setp.ne.s32 	%p322, %r1, 0;
	bar.sync 	0;
	@%p322 bra 	$L__BB0_397;
	st.shared.f32 	[%r68], %f2921;
$L__BB0_397:
	setp.ne.s32 	%p323, %r71, 0;
	bar.sync 	0;
	ld.shared.f32 	%f775, [%r68];
	sub.f32 	%f2675, %f769, %f775;
	fma.rn.f32 	%f2676, %f2675, 0f3BBB989D, 0f3F000000;
	cvt.sat.f32.f32 	%f2677, %f2676;
	mov.f32 	%f2678, 0f4B400001;
	mov.f32 	%f2679, 0f437C0000;
	fma.rm.f32 	%f2680, %f2677, %f2679, %f2678;
	add.f32 	%f2681, %f2680, 0fCB40007F;
	neg.f32 	%f2682, %f2681;
	fma.rn.f32 	%f2683, %f2675, 0f3FB8AA3B, %f2682;
	fma.rn.f32 	%f2684, %f2675, 0f32A57060, %f2683;
	mov.b32 	%r1168, %f2680;
	shl.b32 	%r1169, %r1168, 23;
	mov.b32 	%f2685, %r1169;
	ex2.approx.ftz.f32 	%f2686, %f2684;
	mul.f32 	%f2687, %f2686, %f2685;
	mov.b32 	%r1170, %f2687;
	shfl.sync.down.b32	%r1171|%p324, %r1170, 16, 31, -1;
	mov.b32 	%f2688, %r1171;
	add.f32 	%f2689, %f2687, %f2688;
	mov.b32 	%r1172, %f2689;
	shfl.sync.down.b32	%r1173|%p325, %r1172, 8, 31, -1;
	mov.b32 	%f2690, %r1173;
	add.f32 	%f2691, %f2689, %f2690;
	mov.b32 	%r1174, %f2691;
	shfl.sync.down.b32	%r1175|%p326, %r1174, 4, 31, -1;
	mov.b32 	%f2692, %r1175;
	add.f32 	%f2693, %f2691, %f2692;
	mov.b32 	%r1176, %f2693;
	shfl.sync.down.b32	%r1177|%p327, %r1176, 2, 31, -1;
	mov.b32 	%f2694, %r1177;
	add.f32 	%f2695, %f2693, %f2694;
	mov.b32 	%r1178, %f2695;
	shfl.sync.down.b32	%r1179|%p328, %r1178, 1, 31, -1;
	mov.b32 	%f2696, %r1179;
	add.f32 	%f776, %f2695, %f2696;
	@%p323 bra 	$L__BB0_399;
	st.shared.f32 	[%r72], %f776;
$L__BB0_399:
	setp.ge.u32 	%p329, %r1, %r70;
	bar.sync 	0;
	mov.f32 	%f2923, 0f00000000;
	@%p329 bra 	$L__BB0_401;
	ld.shared.f32 	%f2923, [%r73];
$L__BB0_401:
	setp.gt.u32 	%p330, %r1, 31;
	@%p330 bra 	$L__BB0_403;
	mov.b32 	%r1180, %f2923;
	shfl.sync.down.b32	%r1181|%p331, %r1180, 16, 31, -1;
	mov.b32 	%f2698, %r1181;
	add.f32 	%f2699, %f2923, %f2698;
	mov.b32 	%r1182, %f2699;
	shfl.sync.down.b32	%r1183|%p332, %r1182, 8, 31, -1;
	mov.b32 	%f2700, %r1183;
	add.f32 	%f2701, %f2699, %f2700;
	mov.b32 	%r1184, %f2701;
	shfl.sync.down.b32	%r1185|%p333, %r1184, 4, 31, -1;
	mov.b32 	%f2702, %r1185;
	add.f32 	%f2703, %f2701, %f2702;
	mov.b32 	%r1186, %f2703;
	shfl.sync.down.b32	%r1187|%p334, %r1186, 2, 31, -1;
	mov.b32 	%f2704, %r1187;
	add.f32 	%f2705, %f2703, %f2704;
	mov.b32 	%r1188, %f2705;
	shfl.sync.down.b32	%r1189|%p335, %r1188, 1, 31, -1;
	mov.b32 	%f2706, %r1189;
	add.f32 	%f2923, %f2705, %f2706;
$L__BB0_403:
	setp.ne.s32 	%p336, %r1, 0;
	bar.sync 	0;
	@%p336 bra 	$L__BB0_406;
	ld.param.u32 	%r1196, [_Z31svpf_fully_fused_step_v2_kernelPfS_S_S_S_S_P24curandStatePhilox4_32_10fffffS_S_S_S_S_S_S_ffffffffffffffffffiiiiiifffiS_fiffffffiiiii_param_46];
	ld.param.u64 	%rd45, [_Z31svpf_fully_fused_step_v2_kernelPfS_S_S_S_S_P24curandStatePhilox4_32_10fffffS_S_S_S_S_S_S_ffffffffffffffffffiiiiiifffiS_fiffffffiiiii_param_14];
	ld.param.u64 	%rd44, [_Z31svpf_fully_fused_step_v2_kernelPfS_S_S_S_S_P24curandStatePhilox4_32_10fffffS_S_S_S_S_S_S_ffffffffffffffffffiiiiiifffiS_fiffffffiiiii_param_13];
	ld.param.u64 	%rd43, [_Z31svpf_fully_fused_step_v2_kernelPfS_S_S_S_S_P24curandStatePhilox4_32_10fffffS_S_S_S_S_S_S_ffffffffffffffffffiiiiiifffiS_fiffffffiiiii_param_12];
	setp.lt.s32 	%p337, %r350, 11;
	mul.f32 	%f781, %f2, %f2917;
	mul.f32 	%f2707, %f2, %f2919;
	cvta.to.global.u64 	%rd40, %rd43;
	st.global.f32 	[%rd40], %f781;
	cvta.to.global.u64 	%rd41, %rd44;
	st.global.f32 	[%rd41], %f2707;
	max.f32 	%f2708, %f2923, 0f2EDBE6FF;
	mul.f32 	%f2709, %f2, %f2708;
	setp.lt.f32 	%p338, %f2709, 0f00800000;
	mul.f32 	%f2710, %f2709, 0f4B000000;
	selp.f32 	%f2711, %f2710, %f2709, %p338;
	selp.f32 	%f2712, 0fC1B80000, 0f00000000, %p338;
	mov.b32 	%r1190, %f2711;
	add.s32 	%r1191, %r1190, -1059760811;
	and.b32  	%r1192, %r1191, -8388608;
	sub.s32 	%r1193, %r1190, %r1192;
	mov.b32 	%f2713, %r1193;
	cvt.rn.f32.s32 	%f2714, %r1192;
	fma.rn.f32 	%f2715, %f2714, 0f34000000, %f2712;
	add.f32 	%f2716, %f2713, 0fBF800000;
	fma.rn.f32 	%f2717, %f2716, 0fBE055027, 0f3E1039F6;
	fma.rn.f32 	%f2718, %f2717, %f2716, 0fBDF8CDCC;
	fma.rn.f32 	%f2719, %f2718, %f2716, 0f3E0F2955;
	fma.rn.f32 	%f2720, %f2719, %f2716, 0fBE2AD8B9;
	fma.rn.f32 	%f2721, %f2720, %f2716, 0f3E4CED0B;
	fma.rn.f32 	%f2722, %f2721, %f2716, 0fBE7FFF22;
	fma.rn.f32 	%f2723, %f2722, %f2716, 0f3EAAAA78;
	fma.rn.f32 	%f2724, %f2723, %f2716, 0fBF000000;
	mul.f32 	%f2725, %f2716, %f2724;
	fma.rn.f32 	%f2726, %f2725, %f2716, %f2716;
	fma.rn.f32 	%f2727, %f2715, 0f3F317218, %f2726;
	setp.gt.u32 	%p339, %r1190, 2139095039;
	fma.rn.f32 	%f2728, %f2711, 0f7F800000, 0f7F800000;
	selp.f32 	%f2729, %f2728, %f2727, %p339;
	setp.eq.f32 	%p340, %f2711, 0f00000000;
	selp.f32 	%f2730, 0fFF800000, %f2729, %p340;
	add.f32 	%f2731, %f775, %f2730;
	cvta.to.global.u64 	%rd42, %rd45;
	st.global.f32 	[%rd42], %f2731;
	setp.eq.s32 	%p341, %r1196, 0;
	or.pred  	%p342, %p341, %p337;
	@%p342 bra 	$L__BB0_406;
	ld.param.f32 	%f2745, [_Z31svpf_fully_fused_step_v2_kernelPfS_S_S_S_S_P24curandStatePhilox4_32_10fffffS_S_S_S_S_S_S_ffffffffffffffffffiiiiiifffiS_fiffffffiiiii_param_48];
	ld.global.f32 	%f2732, [%rd3];
	mov.f32 	%f2733, 0f3F800000;
	sub.f32 	%f2734, %f2733, %f2745;
	mul.f32 	%f2735, %f2734, %f2732;
	fma.rn.f32 	%f2736, %f2745, %f781, %f2735;
	max.f32 	%f2737, %f2736, 0fC1200000;
	min.f32 	%f2738, %f2737, 0f00000000;
	st.global.f32 	[%rd3], %f2738;
$L__BB0_406:
	ret;

}


// ===== COMPILED SASS (sm_100) =====

	.target	sm_100

	.elftype	@"ET_EXEC"


//--------------------- .note.nv.tkinfo           --------------------------
	.section	.note.nv.tkinfo,"",@"SHT_NOTE"
	.sectionflags	@"SHF_NOTE_NV_TKINFO"
	.tkinfo
        /*0018*/ 	.word	0x00000002
        /*0030*/ 	.string	""
        /*0030*/ 	.string	"ptxas"
        /*0030*/ 	.string	"Cuda compilation tools, release 13.0, V13.0.88"
        /*0030*/ 	.string	"Build cuda_13.0.r13.0/compiler.36424714_0"
        /*0030*/ 	.string	"-arch sm_100 -m 64 "



//--------------------- .note.nv.cuinfo           --------------------------
	.section	.note.nv.cuinfo,"",@"SHT_NOTE"
	.sectionflags	@"SHF_NOTE_NV_CUINFO"
        /*0018*/ 	.short	0x0002
        /*001a*/ 	.short	0x0064
        /*001c*/ 	.short	0x0082
	.zero		2


//--------------------- .nv.info                  --------------------------
	.section	.nv.info,"",@"SHT_CUDA_INFO"
	.align	4


	//----- nvinfo : EIATTR_REGCOUNT
	.align		4
        /*0000*/ 	.byte	0x04, 0x2f
        /*0002*/ 	.short	(.L_10 - .L_9)
	.align		4
.L_9:
        /*0004*/ 	.word	index@(_Z31svpf_fully_fused_step_v2_kernelPfS_S_S_S_S_P24curandStatePhilox4_32_10fffffS_S_S_S_S_S_S_ffffffffffffffffffiiiiiifffiS_fiffffffiiiii)
        /*0008*/ 	.word	0x0000005e


	//----- nvinfo : EIATTR_FRAME_SIZE
	.align		4
.L_10:
        /*000c*/ 	.byte	0x04, 0x11
        /*000e*/ 	.short	(.L_12 - .L_11)
	.align		4
.L_11:
        /*0010*/ 	.word	index@($__internal_2_$__cuda_sm3x_div_rn_noftz_f32_slowpath)
        /*0014*/ 	.word	0x00000000


	//----- nvinfo : EIATTR_FRAME_SIZE
	.align		4
.L_12:
        /*0018*/ 	.byte	0x04, 0x11
        /*001a*/ 	.short	(.L_14 - .L_13)
	.align		4
.L_13:
        /*001c*/ 	.word	index@($__internal_1_$__cuda_sm20_sqrt_rn_f32_slowpath)
        /*0020*/ 	.word	0x00000000


	//----- nvinfo : EIATTR_FRAME_SIZE
	.align		4
.L_14:
        /*0024*/ 	.byte	0x04, 0x11
        /*0026*/ 	.short	(.L_16 - .L_15)
	.align		4
.L_15:
        /*0028*/ 	.word	index@($__internal_0_$__cuda_sm20_rcp_rn_f32_slowpath)
        /*002c*/ 	.word	0x00000000


	//----- nvinfo : EIATTR_FRAME_SIZE
	.align		4
.L_16:
        /*0030*/ 	.byte	0x04, 0x11
        /*0032*/ 	.short	(.L_18 - .L_17)
	.align		4
.L_17:
        /*0034*/ 	.word	index@(_Z31svpf_fully_fused_step_v2_kernelPfS_S_S_S_S_P24curandStatePhilox4_32_10fffffS_S_S_S_S_S_S_ffffffffffffffffffiiiiiifffiS_fiffffffiiiii)
        /*0038*/ 	.word	0x00000000


	//----- nvinfo : EIATTR_MIN_STACK_SIZE
	.align		4
.L_18:
        /*003c*/ 	.byte	0x04, 0x12
        /*003e*/ 	.short	(.L_20 - .L_19)
	.align		4
.L_19:
        /*0040*/ 	.word	index@(_Z31svpf_fully_fused_step_v2_kernelPfS_S_S_S_S_P24curandStatePhilox4_32_10fffffS_S_S_S_S_S_S_ffffffffffffffffffiiiiiifffiS_fiffffffiiiii)
        /*0044*/ 	.word	0x00000000
.L_20:


//--------------------- .nv.compat                --------------------------
	.section	.nv.compat,"",@"SHT_CUDA_COMPAT_INFO"
	.align	4
        /*0000*/ 	.byte	0x02, 0x09, 0x00, 0x00, 0x02, 0x02, 0x01, 0x00, 0x02, 0x05, 0x05, 0x00, 0x03, 0x07, 0x01, 0x01
        /*0010*/ 	.byte	0x02, 0x03, 0x00, 0x00, 0x02, 0x06, 0x01, 0x00, 0x04, 0x0b, 0x08, 0x00, 0x01, 0x00, 0x00, 0x00
        /*0020*/ 	.byte	0x00, 0x00, 0x00, 0x00


//--------------------- .nv.info._Z31svpf_fully_fused_step_v2_kernelPfS_S_S_S_S_P24curandStatePhilox4_32_10fffffS_S_S_S_S_S_S_ffffffffffffffffffiiiiiifffiS_fiffffffiiiii --------------------------
	.section	.nv.info._Z31svpf_fully_fused_step_v2_kernelPfS_S_S_S_S_P24curandStatePhilox4_32_10fffffS_S_S_S_S_S_S_ffffffffffffffffffiiiiiifffiS_fiffffffiiiii,"",@"SHT_CUDA_INFO"
	.sectionflags	@""
	.align	4


	//----- nvinfo : EIATTR_CUDA_API_VERSION
	.align		4
        /*0000*/ 	.byte	0x04, 0x37
        /*0002*/ 	.short	(.L_22 - .L_21)
.L_21:
        /*0004*/ 	.word	0x00000082


	//----- nvinfo : EIATTR_KPARAM_INFO
	.align		4
.L_22:
        /*0008*/ 	.byte	0x04, 0x17
        /*000a*/ 	.short	(.L_24 - .L_23)
.L_23:
        /*000c*/ 	.word	0x00000000
        /*0010*/ 	.short	0x003c
        /*0012*/ 	.short	0x0130
        /*0014*/ 	.byte	0x00, 0xf0, 0x11, 0x00


	//----- nvinfo : EIATTR_KPARAM_INFO
	.align		4
.L_24:
        /*0018*/ 	.byte	0x04, 0x17
        /*001a*/ 	.short	(.L_26 - .L_25)
.L_25:
        /*001c*/ 	.word	0x00000000
        /*0020*/ 	.short	0x003b
        /*0022*/ 	.short	0x012c
        /*0024*/ 	.byte	0x00, 0xf0, 0x11, 0x00


	//----- nvinfo : EIATTR_KPARAM_INFO
	.align		4
.L_26:
        /*0028*/ 	.byte	0x04, 0x17
        /*002a*/ 	.short	(.L_28 - .L_27)
.L_27:
        /*002c*/ 	.word	0x00000000
        /*0030*/ 	.short	0x003a
        /*0032*/ 	.short	0x0128
        /*0034*/ 	.byte	0x00, 0xf0, 0x11, 0x00


	//----- nvinfo : EIATTR_KPARAM_INFO
	.align		4
.L_28:
        /*0038*/ 	.byte	0x04, 0x17
        /*003a*/ 	.short	(.L_30 - .L_29)
.L_29:
        /*003c*/ 	.word	0x00000000
        /*0040*/ 	.short	0x0039
        /*0042*/ 	.short	0x0124
        /*0044*/ 	.byte	0x00, 0xf0, 0x11, 0x00


	//----- nvinfo : EIATTR_KPARAM_INFO
	.align		4
.L_30:
        /*0048*/ 	.byte	0x04, 0x17
        /*004a*/ 	.short	(.L_32 - .L_31)
.L_31:
        /*004c*/ 	.word	0x00000000
        /*0050*/ 	.short	0x0038
        /*0052*/ 	.short	0x0120
        /*0054*/ 	.byte	0x00, 0xf0, 0x11, 0x00


	//----- nvinfo : EIATTR_KPARAM_INFO
	.align		4
.L_32:
        /*0058*/ 	.byte	0x04, 0x17
        /*005a*/ 	.short	(.L_34 - .L_33)
.L_33:
        /*005c*/ 	.word	0x00000000
        /*0060*/ 	.short	0x0037
        /*0062*/ 	.short	0x011c
        /*0064*/ 	.byte	0x00, 0xf0, 0x11, 0x00


	//----- nvinfo : EIATTR_KPARAM_INFO
	.align		4
.L_34:
        /*0068*/ 	.byte	0x04, 0x17
        /*006a*/ 	.short	(.L_36 - .L_35)
.L_35:
        /*006c*/ 	.word	0x00000000
        /*0070*/ 	.short	0x0036
        /*0072*/ 	.short	0x0118
        /*0074*/ 	.byte	0x00, 0xf0, 0x11, 0x00


	//----- nvinfo : EIATTR_KPARAM_INFO
	.align		4
.L_36:
        /*0078*/ 	.byte	0x04, 0x17
        /*007a*/ 	.short	(.L_38 - .L_37)
.L_37:
        /*007c*/ 	.word	0x00000000
        /*0080*/ 	.short	0x0035
        /*0082*/ 	.short	0x0114
        /*0084*/ 	.byte	0x00, 0xf0, 0x11, 0x00


	//----- nvinfo : EIATTR_KPARAM_INFO
	.align		4
.L_38:
        /*0088*/ 	.byte	0x04, 0x17
        /*008a*/ 	.short	(.L_40 - .L_39)
.L_39:
        /*008c*/ 	.word	0x00000000
        /*0090*/ 	.short	0x0034
        /*0092*/ 	.short	0x0110
        /*0094*/ 	.byte	0x00, 0xf0, 0x11, 0x00


	//----- nvinfo : EIATTR_KPARAM_INFO
	.align		4
.L_40:
        /*0098*/ 	.byte	0x04, 0x17
        /*009a*/ 	.short	(.L_42 - .L_41)
.L_41:
        /*009c*/ 	.word	0x00000000
        /*00a0*/ 	.short	0x0033
        /*00a2*/ 	.short	0x010c
        /*00a4*/ 	.byte	0x00, 0xf0, 0x11, 0x00


	//----- nvinfo : EIATTR_KPARAM_INFO
	.align		4
.L_42:
        /*00a8*/ 	.byte	0x04, 0x17
        /*00aa*/ 	.short	(.L_44 - .L_43)
.L_43:
        /*00ac*/ 	.word	0x00000000
        /*00b0*/ 	.short	0x0032
        /*00b2*/ 	.short	0x0108
        /*00b4*/ 	.byte	0x00, 0xf0, 0x11, 0x00


	//----- nvinfo : EIATTR_KPARAM_INFO
	.align		4
.L_44:
        /*00b8*/ 	.byte	0x04, 0x17
        /*00ba*/ 	.short	(.L_46 - .L_45)
.L_45:
        /*00bc*/ 	.word	0x00000000
        /*00c0*/ 	.short	0x0031
        /*00c2*/ 	.short	0x0104
        /*00c4*/ 	.byte	0x00, 0xf0, 0x11, 0x00


	//----- nvinfo : EIATTR_KPARAM_INFO
	.align		4
.L_46:
        /*00c8*/ 	.byte	0x04, 0x17
        /*00ca*/ 	.short	(.L_48 - .L_47)
.L_47:
        /*00cc*/ 	.word	0x00000000
        /*00d0*/ 	.short	0x0030
        /*00d2*/ 	.short	0x0100
        /*00d4*/ 	.byte	0x00, 0xf0, 0x11, 0x00


	//----- nvinfo : EIATTR_KPARAM_INFO
	.align		4
.L_48:
        /*00d8*/ 	.byte	0x04, 0x17
        /*00da*/ 	.short	(.L_50 - .L_49)
.L_49:
        /*00dc*/ 	.word	0x00000000
        /*00e0*/ 	.short	0x002f
        /*00e2*/ 	.short	0x00f8
        /*00e4*/ 	.byte	0x00, 0xf5, 0x21, 0x00


	//----- nvinfo : EIATTR_KPARAM_INFO
	.align		4
.L_50:
        /*00e8*/ 	.byte	0x04, 0x17
        /*00ea*/ 	.short	(.L_52 - .L_51)
.L_51:
        /*00ec*/ 	.word	0x00000000
        /*00f0*/ 	.short	0x002e
        /*00f2*/ 	.short	0x00f4
        /*00f4*/ 	.byte	0x00, 0xf0, 0x11, 0x00


	//----- nvinfo : EIATTR_KPARAM_INFO
	.align		4
.L_52:
        /*00f8*/ 	.byte	0x04, 0x17
        /*00fa*/ 	.short	(.L_54 - .L_53)
.L_53:
        /*00fc*/ 	.word	0x00000000
        /*0100*/ 	.short	0x002d
        /*0102*/ 	.short	0x00f0
        /*0104*/ 	.byte	0x00, 0xf0, 0x11, 0x00


	//----- nvinfo : EIATTR_KPARAM_INFO
	.align		4
.L_54:
        /*0108*/ 	.byte	0x04, 0x17
        /*010a*/ 	.short	(.L_56 - .L_55)
.L_55:
        /*010c*/ 	.word	0x00000000
        /*0110*/ 	.short	0x002c
        /*0112*/ 	.short	0x00ec
        /*0114*/ 	.byte	0x00, 0xf0, 0x11, 0x00


	//----- nvinfo : EIATTR_KPARAM_INFO
	.align		4
.L_56:
        /*0118*/ 	.byte	0x04, 0x17
        /*011a*/ 	.short	(.L_58 - .L_57)
.L_57:
        /*011c*/ 	.word	0x00000000
        /*0120*/ 	.short	0x002b
        /*0122*/ 	.short	0x00e8
        /*0124*/ 	.byte	0x00, 0xf0, 0x11, 0x00


	//----- nvinfo : EIATTR_KPARAM_INFO
	.align		4
.L_58:
        /*0128*/ 	.byte	0x04, 0x17
        /*012a*/ 	.short	(.L_60 - .L_59)
.L_59:
        /*012c*/ 	.word	0x00000000
        /*0130*/ 	.short	0x002a
        /*0132*/ 	.short	0x00e4
        /*0134*/ 	.byte	0x00, 0xf0, 0x11, 0x00


	//----- nvinfo : EIATTR_KPARAM_INFO
	.align		4
.L_60:
        /*0138*/ 	.byte	0x04, 0x17
        /*013a*/ 	.short	(.L_62 - .L_61)
.L_61:
        /*013c*/ 	.word	0x00000000
        /*0140*/ 	.short	0x0029
        /*0142*/ 	.short	0x00e0
        /*0144*/ 	.byte	0x00, 0xf0, 0x11, 0x00


	//----- nvinfo : EIATTR_KPARAM_INFO
	.align		4
.L_62:
        /*0148*/ 	.byte	0x04, 0x17
        /*014a*/ 	.short	(.L_64 - .L_63)
.L_63:
        /*014c*/ 	.word	0x00000000
        /*0150*/ 	.short	0x0028
        /*0152*/ 	.short	0x00dc
        /*0154*/ 	.byte	0x00, 0xf0, 0x11, 0x00


	//----- nvinfo : EIATTR_KPARAM_INFO
	.align		4
.L_64:
        /*0158*/ 	.byte	0x04, 0x17
        /*015a*/ 	.short	(.L_66 - .L_65)
.L_65:
        /*015c*/ 	.word	0x00000000
        /*0160*/ 	.short	0x0027
        /*0162*/ 	.short	0x00d8
        /*0164*/ 	.byte	0x00, 0xf0, 0x11, 0x00


	//----- nvinfo : EIATTR_KPARAM_INFO
	.align		4
.L_66:
        /*0168*/ 	.byte	0x04, 0x17
        /*016a*/ 	.short	(.L_68 - .L_67)
.L_67:
        /*016c*/ 	.word	0x00000000
        /*0170*/ 	.short	0x0026
        /*0172*/ 	.short	0x00d4
        /*0174*/ 	.byte	0x00, 0xf0, 0x11, 0x00


	//----- nvinfo : EIATTR_KPARAM_INFO
	.align		4
.L_68:
        /*0178*/ 	.byte	0x04, 0x17
        /*017a*/ 	.short	(.L_70 - .L_69)
.L_69:
        /*017c*/ 	.word	0x00000000
        /*0180*/ 	.short	0x0025
        /*0182*/ 	.short	0x00d0
        /*0184*/ 	.byte	0x00, 0xf0, 0x11, 0x00


	//----- nvinfo : EIATTR_KPARAM_INFO
	.align		4
.L_70:
        /*0188*/ 	.byte	0x04, 0x17
        /*018a*/ 	.short	(.L_72 - .L_71)
.L_71:
        /*018c*/ 	.word	0x00000000
        /*0190*/ 	.short	0x0024
        /*0192*/ 	.short	0x00cc
        /*0194*/ 	.byte	0x00, 0xf0, 0x11, 0x00


	//----- nvinfo : EIATTR_KPARAM_INFO
	.align		4
.L_72:
        /*0198*/ 	.byte	0x04, 0x17
        /*019a*/ 	.short	(.L_74 - .L_73)
.L_73:
        /*019c*/ 	.word	0x00000000
        /*01a0*/ 	.short	0x0023
        /*01a2*/ 	.short	0x00c8
        /*01a4*/ 	.byte	0x00, 0xf0, 0x11, 0x00


	//----- nvinfo : EIATTR_KPARAM_INFO
	.align		4
.L_74:
        /*01a8*/ 	.byte	0x04, 0x17
        /*01aa*/ 	.short	(.L_76 - .L_75)
.L_75:
        /*01ac*/ 	.word	0x00000000
        /*01b0*/ 	.short	0x0022
        /*01b2*/ 	.short	0x00c4
        /*01b4*/ 	.byte	0x00, 0xf0, 0x11, 0x00


	//----- nvinfo : EIATTR_KPARAM_INFO
	.align		4
.L_76:
        /*01b8*/ 	.byte	0x04, 0x17
        /*01ba*/ 	.short	(.L_78 - .L_77)
.L_77:
        /*01bc*/ 	.word	0x00000000
        /*01c0*/ 	.short	0x0021
        /*01c2*/ 	.short	0x00c0
        /*01c4*/ 	.byte	0x00, 0xf0, 0x11, 0x00


	//----- nvinfo : EIATTR_KPARAM_INFO
	.align		4
.L_78:
        /*01c8*/ 	.byte	0x04, 0x17
        /*01ca*/ 	.short	(.L_80 - .L_79)
.L_79:
        /*01cc*/ 	.word	0x00000000
        /*01d0*/ 	.short	0x0020
        /*01d2*/ 	.short	0x00bc
        /*01d4*/ 	.byte	0x00, 0xf0, 0x11, 0x00


	//----- nvinfo : EIATTR_KPARAM_INFO
	.align		4
.L_80:
        /*01d8*/ 	.byte	0x04, 0x17
        /*01da*/ 	.short	(.L_82 - .L_81)
.L_81:
        /*01dc*/ 	.word	0x00000000
        /*01e0*/ 	.short	0x001f
        /*01e2*/ 	.short	0x00b8
        /*01e4*/ 	.byte	0x00, 0xf0, 0x11, 0x00


	//----- nvinfo : EIATTR_KPARAM_INFO
	.align		4
.L_82:
        /*01e8*/ 	.byte	0x04, 0x17
        /*01ea*/ 	.short	(.L_84 - .L_83)
.L_83:
        /*01ec*/ 	.word	0x00000000
        /*01f0*/ 	.short	0x001e
        /*01f2*/ 	.short	0x00b4
        /*01f4*/ 	.byte	0x00, 0xf0, 0x11, 0x00


	//----- nvinfo : EIATTR_KPARAM_INFO
	.align		4
.L_84:
        /*01f8*/ 	.byte	0x04, 0x17
        /*01fa*/ 	.short	(.L_86 - .L_85)
.L_85:
        /*01fc*/ 	.word	0x00000000
        /*0200*/ 	.short	0x001d
        /*0202*/ 	.short	0x00b0
        /*0204*/ 	.byte	0x00, 0xf0, 0x11, 0x00


	//----- nvinfo : EIATTR_KPARAM_INFO
	.align		4
.L_86:
        /*0208*/ 	.byte	0x04, 0x17
        /*020a*/ 	.short	(.L_88 - .L_87)
.L_87:
        /*020c*/ 	.word	0x00000000
        /*0210*/ 	.short	0x001c
        /*0212*/ 	.short	0x00ac
        /*0214*/ 	.byte	0x00, 0xf0, 0x11, 0x00


	//----- nvinfo : EIATTR_KPARAM_INFO
	.align		4
.L_88:
        /*0218*/ 	.byte	0x04, 0x17
        /*021a*/ 	.short	(.L_90 - .L_89)
.L_89:
        /*021c*/ 	.word	0x00000000
        /*0220*/ 	.short	0x001b
        /*0222*/ 	.short	0x00a8
        /*0224*/ 	.byte	0x00, 0xf0, 0x11, 0x00


	//----- nvinfo : EIATTR_KPARAM_INFO
	.align		4
.L_90:
        /*0228*/ 	.byte	0x04, 0x17
        /*022a*/ 	.short	(.L_92 - .L_91)
.L_91:
        /*022c*/ 	.word	0x00000000
        /*0230*/ 	.short	0x001a
        /*0232*/ 	.short	0x00a4
        /*0234*/ 	.byte	0x00, 0xf0, 0x11, 0x00


	//----- nvinfo : EIATTR_KPARAM_INFO
	.align		4
.L_92:
        /*0238*/ 	.byte	0x04, 0x17
        /*023a*/ 	.short	(.L_94 - .L_93)
.L_93:
        /*023c*/ 	.word	0x00000000
        /*0240*/ 	.short	0x0019
        /*0242*/ 	.short	0x00a0
        /*0244*/ 	.byte	0x00, 0xf0, 0x11, 0x00


	//----- nvinfo : EIATTR_KPARAM_INFO
	.align		4
.L_94:
        /*0248*/ 	.byte	0x04, 0x17
        /*024a*/ 	.short	(.L_96 - .L_95)
.L_95:
        /*024c*/ 	.word	0x00000000
        /*0250*/ 	.short	0x0018
        /*0252*/ 	.short	0x009c
        /*0254*/ 	.byte	0x00, 0xf0, 0x11, 0x00


	//----- nvinfo : EIATTR_KPARAM_INFO
	.align		4
.L_96:
        /*0258*/ 	.byte	0x04, 0x17
        /*025a*/ 	.short	(.L_98 - .L_97)
.L_97:
        /*025c*/ 	.word	0x00000000
        /*0260*/ 	.short	0x0017
        /*0262*/ 	.short	0x0098
        /*0264*/ 	.byte	0x00, 0xf0, 0x11, 0x00


	//----- nvinfo : EIATTR_KPARAM_INFO
	.align		4
.L_98:
        /*0268*/ 	.byte	0x04, 0x17
        /*026a*/ 	.short	(.L_100 - .L_99)
.L_99:
        /*026c*/ 	.word	0x00000000
        /*0270*/ 	.short	0x0016
        /*0272*/ 	.short	0x0094
        /*0274*/ 	.byte	0x00, 0xf0, 0x11, 0x00


	//----- nvinfo : EIATTR_KPARAM_INFO
	.align		4
.L_100:
        /*0278*/ 	.byte	0x04, 0x17
        /*027a*/ 	.short	(.L_102 - .L_101)
.L_101:
        /*027c*/ 	.word	0x00000000
        /*0280*/ 	.short	0x0015
        /*0282*/ 	.short	0x0090
        /*0284*/ 	.byte	0x00, 0xf0, 0x11, 0x00


	//----- nvinfo : EIATTR_KPARAM_INFO
	.align		4
.L_102:
        /*0288*/ 	.byte	0x04, 0x17
        /*028a*/ 	.short	(.L_104 - .L_103)
.L_103:
        /*028c*/ 	.word	0x00000000
        /*0290*/ 	.short	0x0014
        /*0292*/ 	.short	0x008c
        /*0294*/ 	.byte	0x00, 0xf0, 0x11, 0x00


	//----- nvinfo : EIATTR_KPARAM_INFO
	.align		4
.L_104:
        /*0298*/ 	.byte	0x04, 0x17
        /*029a*/ 	.short	(.L_106 - .L_105)
.L_105:
        /*029c*/ 	.word	0x00000000
        /*02a0*/ 	.short	0x0013
        /*02a2*/ 	.short	0x0088
        /*02a4*/ 	.byte	0x00, 0xf0, 0x11, 0x00


	//----- nvinfo : EIATTR_KPARAM_INFO
	.align		4
.L_106:
        /*02a8*/ 	.byte	0x04, 0x17
        /*02aa*/ 	.short	(.L_108 - .L_107)
.L_107:
        /*02ac*/ 	.word	0x00000000
        /*02b0*/ 	.short	0x0012
        /*02b2*/ 	.short	0x0080
        /*02b4*/ 	.byte	0x00, 0xf5, 0x21, 0x00


	//----- nvinfo : EIATTR_KPARAM_INFO
	.align		4
.L_108:
        /*02b8*/ 	.byte	0x04, 0x17
        /*02ba*/ 	.short	(.L_110 - .L_109)
.L_109:
        /*02bc*/ 	.word	0x00000000
        /*02c0*/ 	.short	0x0011
        /*02c2*/ 	.short	0x0078
        /*02c4*/ 	.byte	0x00, 0xf5, 0x21, 0x00


	//----- nvinfo : EIATTR_KPARAM_INFO
	.align		4
.L_110:
        /*02c8*/ 	.byte	0x04, 0x17
        /*02ca*/ 	.short	(.L_112 - .L_111)
.L_111:
        /*02cc*/ 	.word	0x00000000
        /*02d0*/ 	.short	0x0010
        /*02d2*/ 	.short	0x0070
        /*02d4*/ 	.byte	0x00, 0xf5, 0x21, 0x00


	//----- nvinfo : EIATTR_KPARAM_INFO
	.align		4
.L_112:
        /*02d8*/ 	.byte	0x04, 0x17
        /*02da*/ 	.short	(.L_114 - .L_113)
.L_113:
        /*02dc*/ 	.word	0x00000000
        /*02e0*/ 	.short	0x000f
        /*02e2*/ 	.short	0x0068
        /*02e4*/ 	.byte	0x00, 0xf5, 0x21, 0x00


	//----- nvinfo : EIATTR_KPARAM_INFO
	.align		4
.L_114:
        /*02e8*/ 	.byte	0x04, 0x17
        /*02ea*/ 	.short	(.L_116 - .L_115)
.L_115:
        /*02ec*/ 	.word	0x00000000
        /*02f0*/ 	.short	0x000e
        /*02f2*/ 	.short	0x0060
        /*02f4*/ 	.byte	0x00, 0xf5, 0x21, 0x00


	//----- nvinfo : EIATTR_KPARAM_INFO
	.align		4
.L_116:
        /*02f8*/ 	.byte	0x04, 0x17
        /*02fa*/ 	.short	(.L_118 - .L_117)
.L_117:
        /*02fc*/ 	.word	0x00000000
        /*0300*/ 	.short	0x000d
        /*0302*/ 	.short	0x0058
        /*0304*/ 	.byte	0x00, 0xf5, 0x21, 0x00


	//----- nvinfo : EIATTR_KPARAM_INFO
	.align		4
.L_118:
        /*0308*/ 	.byte	0x04, 0x17
        /*030a*/ 	.short	(.L_120 - .L_119)
.L_119:
        /*030c*/ 	.word	0x00000000
        /*0310*/ 	.short	0x000c
        /*0312*/ 	.short	0x0050
        /*0314*/ 	.byte	0x00, 0xf5, 0x21, 0x00


	//----- nvinfo : EIATTR_KPARAM_INFO
	.align		4
.L_120:
        /*0318*/ 	.byte	0x04, 0x17
        /*031a*/ 	.short	(.L_122 - .L_121)
.L_121:
        /*031c*/ 	.word	0x00000000
        /*0320*/ 	.short	0x000b
        /*0322*/ 	.short	0x0048
        /*0324*/ 	.byte	0x00, 0xf0, 0x11, 0x00


	//----- nvinfo : EIATTR_KPARAM_INFO
	.align		4
.L_122:
        /*0328*/ 	.byte	0x04, 0x17
        /*032a*/ 	.short	(.L_124 - .L_123)
.L_123:
        /*032c*/ 	.word	0x00000000
        /*0330*/ 	.short	0x000a
        /*0332*/ 	.short	0x0044
        /*0334*/ 	.byte	0x00, 0xf0, 0x11, 0x00


	//----- nvinfo : EIATTR_KPARAM_INFO
	.align		4
.L_124:
        /*0338*/ 	.byte	0x04, 0x17
        /*033a*/ 	.short	(.L_126 - .L_125)
.L_125:
        /*033c*/ 	.word	0x00000000
        /*0340*/ 	.short	0x0009
        /*0342*/ 	.short	0x0040
        /*0344*/ 	.byte	0x00, 0xf0, 0x11, 0x00


	//----- nvinfo : EIATTR_KPARAM_INFO
	.align		4
.L_126:
        /*0348*/ 	.byte	0x04, 0x17
        /*034a*/ 	.short	(.L_128 - .L_127)
.L_127:
        /*034c*/ 	.word	0x00000000
        /*0350*/ 	.short	0x0008
        /*0352*/ 	.short	0x003c
        /*0354*/ 	.byte	0x00, 0xf0, 0x11, 0x00


	//----- nvinfo : EIATTR_KPARAM_INFO
	.align		4
.L_128:
        /*0358*/ 	.byte	0x04, 0x17
        /*035a*/ 	.short	(.L_130 - .L_129)
.L_129:
        /*035c*/ 	.word	0x00000000
        /*0360*/ 	.short	0x0007
        /*0362*/ 	.short	0x0038
        /*0364*/ 	.byte	0x00, 0xf0, 0x11, 0x00


	//----- nvinfo : EIATTR_KPARAM_INFO
	.align		4
.L_130:
        /*0368*/ 	.byte	0x04, 0x17
        /*036a*/ 	.short	(.L_132 - .L_131)
.L_131:
        /*036c*/ 	.word	0x00000000
        /*0370*/ 	.short	0x0006
        /*0372*/ 	.short	0x0030
        /*0374*/ 	.byte	0x00, 0xf5, 0x21, 0x00


	//----- nvinfo : EIATTR_KPARAM_INFO
	.align		4
.L_132:
        /*0378*/ 	.byte	0x04, 0x17
        /*037a*/ 	.short	(.L_134 - .L_133)
.L_133:
        /*037c*/ 	.word	0x00000000
        /*0380*/ 	.short	0x0005
        /*0382*/ 	.short	0x0028
        /*0384*/ 	.byte	0x00, 0xf5, 0x21, 0x00


	//----- nvinfo : EIATTR_KPARAM_INFO
	.align		4
.L_134:
        /*0388*/ 	.byte	0x04, 0x17
        /*038a*/ 	.short	(.L_136 - .L_135)
.L_135:
        /*038c*/ 	.word	0x00000000
        /*0390*/ 	.short	0x0004
        /*0392*/ 	.short	0x0020
        /*0394*/ 	.byte	0x00, 0xf5, 0x21, 0x00


	//----- nvinfo : EIATTR_KPARAM_INFO
	.align		4
.L_136:
        /*0398*/ 	.byte	0x04, 0x17
        /*039a*/ 	.short	(.L_138 - .L_137)
.L_137:
        /*039c*/ 	.word	0x00000000
        /*03a0*/ 	.short	0x0003
        /*03a2*/ 	.short	0x0018
        /*03a4*/ 	.byte	0x00, 0xf5, 0x21, 0x00


	//----- nvinfo : EIATTR_KPARAM_INFO
	.align		4
.L_138:
        /*03a8*/ 	.byte	0x04, 0x17
        /*03aa*/ 	.short	(.L_140 - .L_139)
.L_139:
        /*03ac*/ 	.word	0x00000000
        /*03b0*/ 	.short	0x0002
        /*03b2*/ 	.short	0x0010
        /*03b4*/ 	.byte	0x00, 0xf5, 0x21, 0x00


	//----- nvinfo : EIATTR_KPARAM_INFO
	.align		4
.L_140:
        /*03b8*/ 	.byte	0x04, 0x17
        /*03ba*/ 	.short	(.L_142 - .L_141)
.L_141:
        /*03bc*/ 	.word	0x00000000
        /*03c0*/ 	.short	0x0001
        /*03c2*/ 	.short	0x0008
        /*03c4*/ 	.byte	0x00, 0xf5, 0x21, 0x00


	//----- nvinfo : EIATTR_KPARAM_INFO
	.align		4
.L_142:
        /*03c8*/ 	.byte	0x04, 0x17
        /*03ca*/ 	.short	(.L_144 - .L_143)
.L_143:
        /*03cc*/ 	.word	0x00000000
        /*03d0*/ 	.short	0x0000
        /*03d2*/ 	.short	0x0000
        /*03d4*/ 	.byte	0x00, 0xf5, 0x21, 0x00


	//----- nvinfo : EIATTR_SPARSE_MMA_MASK
	.align		4
.L_144:
        /*03d8*/ 	.byte	0x03, 0x50
        /*03da*/ 	.short	0x0000


	//----- nvinfo : EIATTR_MAXREG_COUNT
	.align		4
        /*03dc*/ 	.byte	0x03, 0x1b
        /*03de*/ 	.short	0x00ff


	//----- nvinfo : EIATTR_NUM_BARRIERS
	.align		4
        /*03e0*/ 	.byte	0x02, 0x4c
        /*03e2*/ 	.byte	0x01
	.zero		1


	//----- nvinfo : EIATTR_MERCURY_ISA_VERSION
	.align		4
        /*03e4*/ 	.byte	0x03, 0x5f
        /*03e6*/ 	.short	0x0101


	//----- nvinfo : EIATTR_COOP_GROUP_MASK_REGIDS
	.align		4
        /*03e8*/ 	.byte	0x04, 0x29
        /*03ea*/ 	.short	(.L_146 - .L_145)


	//   ....[0]....
.L_145:
        /*03ec*/ 	.word	0xffffffff


	//   ....[1]....
        /*03f0*/ 	.word	0xffffffff


	//   ....[2]....
        /*03f4*/ 	.word	0xffffffff


	//   ....[3]....
        /*03f8*/ 	.word	0xffffffff


	//   ....[4]....
        /*03fc*/ 	.word	0xffffffff


	//   ....[5]....
        /*0400*/ 	.word	0xffffffff


	//   ....[6]....
        /*0404*/ 	.word	0xffffffff


	//   ....[7]....
        /*0408*/ 	.word	0xffffffff


	//   ....[8]....
        /*040c*/ 	.word	0xffffffff


	//   ....[9]....
        /*0410*/ 	.word	0xffffffff


	//   ....[10]....
        /*0414*/ 	.word	0xffffffff


	//   ....[11]....
        /*0418*/ 	.word	0xffffffff


	//   ....[12]....
        /*041c*/ 	.word	0xffffffff


	//   ....[13]....
        /*0420*/ 	.word	0xffffffff


	//   ....[14]....
        /*0424*/ 	.word	0xffffffff


	//   ....[15]....
        /*0428*/ 	.word	0xffffffff


	//   ....[16]....
        /*042c*/ 	.word	0xffffffff


	//   ....[17]....
        /*0430*/ 	.word	0xffffffff


	//   ....[18]....
        /*0434*/ 	.word	0xffffffff


	//   ....[19]....
        /*0438*/ 	.word	0xffffffff


	//   ....[20]....
        /*043c*/ 	.word	0xffffffff


	//   ....[21]....
        /*0440*/ 	.word	0xffffffff


	//   ....[22]....
        /*0444*/ 	.word	0xffffffff


	//   ....[23]....
        /*0448*/ 	.word	0xffffffff


	//   ....[24]....
        /*044c*/ 	.word	0xffffffff


	//   ....[25]....
        /*0450*/ 	.word	0xffffffff


	//   ....[26]....
        /*0454*/ 	.word	0xffffffff


	//   ....[27]....
        /*0458*/ 	.word	0xffffffff


	//   ....[28]....
        /*045c*/ 	.word	0xffffffff


	//   ....[29]....
        /*0460*/ 	.word	0xffffffff


	//   ....[30]....
        /*0464*/ 	.word	0xffffffff


	//   ....[31]....
        /*0468*/ 	.word	0xffffffff


	//   ....[32]....
        /*046c*/ 	.word	0xffffffff


	//   ....[33]....
        /*0470*/ 	.word	0xffffffff


	//   ....[34]....
        /*0474*/ 	.word	0xffffffff


	//   ....[35]....
        /*0478*/ 	.word	0xffffffff


	//   ....[36]....
        /*047c*/ 	.word	0xffffffff


	//   ....[37]....
        /*0480*/ 	.word	0xffffffff


	//   ....[38]....
        /*0484*/ 	.word	0xffffffff


	//   ....[39]....
        /*0488*/ 	.word	0xffffffff


	//   ....[40]....
        /*048c*/ 	.word	0xffffffff


	//   ....[41]....
        /*0490*/ 	.word	0xffffffff


	//   ....[42]....
        /*0494*/ 	.word	0xffffffff


	//   ....[43]....
        /*0498*/ 	.word	0xffffffff


	//   ....[44]....
        /*049c*/ 	.word	0xffffffff


	//   ....[45]....
        /*04a0*/ 	.word	0xffffffff


	//   ....[46]....
        /*04a4*/ 	.word	0xffffffff


	//   ....[47]....
        /*04a8*/ 	.word	0xffffffff


	//   ....[48]....
        /*04ac*/ 	.word	0xffffffff


	//   ....[49]....
        /*04b0*/ 	.word	0xffffffff


	//   ....[50]....
        /*04b4*/ 	.word	0xffffffff


	//   ....[51]....
        /*04b8*/ 	.word	0xffffffff


	//   ....[52]....
        /*04bc*/ 	.word	0xffffffff


	//   ....[53]....
        /*04c0*/ 	.word	0xffffffff


	//   ....[54]....
        /*04c4*/ 	.word	0xffffffff


	//   ....[55]....
        /*04c8*/ 	.word	0xffffffff


	//   ....[56]....
        /*04cc*/ 	.word	0xffffffff


	//   ....[57]....
        /*04d0*/ 	.word	0xffffffff


	//   ....[58]....
        /*04d4*/ 	.word	0xffffffff


	//   ....[59]....
        /*04d8*/ 	.word	0xffffffff


	//   ....[60]....
        /*04dc*/ 	.word	0xffffffff


	//   ....[61]....
        /*04e0*/ 	.word	0xffffffff


	//   ....[62]....
        /*04e4*/ 	.word	0xffffffff


	//   ....[63]....
        /*04e8*/ 	.word	0xffffffff


	//   ....[64]....
        /*04ec*/ 	.word	0xffffffff


	//   ....[65]....
        /*04f0*/ 	.word	0xffffffff


	//   ....[66]....
        /*04f4*/ 	.word	0xffffffff


	//   ....[67]....
        /*04f8*/ 	.word	0xffffffff


	//   ....[68]....
        /*04fc*/ 	.word	0xffffffff


	//   ....[69]....
        /*0500*/ 	.word	0xffffffff


	//   ....[70]....
        /*0504*/ 	.word	0x05000024


	//   ....[71]....
        /*0508*/ 	.word	0x05000024


	//   ....[72]....
        /*050c*/ 	.word	0x05000024


	//   ....[73]....
        /*0510*/ 	.word	0x05000024


	//   ....[74]....
        /*0514*/ 	.word	0x05000024


	//   ....[75]....
        /*0518*/ 	.word	0x05000024


	//   ....[76]....
        /*051c*/ 	.word	0x05000024


	//   ....[77]....
        /*0520*/ 	.word	0x05000024


	//   ....[78]....
        /*0524*/ 	.word	0x05000024


	//   ....[79]....
        /*0528*/ 	.word	0x05000024


	//   ....[80]....
        /*052c*/ 	.word	0x05000024


	//   ....[81]....
        /*0530*/ 	.word	0x05000024


	//   ....[82]....
        /*0534*/ 	.word	0x05000024


	//   ....[83]....
        /*0538*/ 	.word	0x05000024


	//   ....[84]....
        /*053c*/ 	.word	0x05000024


	//   ....[85]....
        /*0540*/ 	.word	0x05000024


	//   ....[86]....
        /*0544*/ 	.word	0x05000024


	//   ....[87]....
        /*0548*/ 	.word	0x05000024


	//   ....[88]....
        /*054c*/ 	.word	0x05000024


	//   ....[89]....
        /*0550*/ 	.word	0x05000024


	//   ....[90]....
        /*0554*/ 	.word	0x05000024


	//   ....[91]....
        /*0558*/ 	.word	0x05000024


	//   ....[92]....
        /*055c*/ 	.word	0x05000024


	//   ....[93]....
        /*0560*/ 	.word	0x05000024


	//   ....[94]....
        /*0564*/ 	.word	0x05000024


	//   ....[95]....
        /*0568*/ 	.word	0x05000024


	//   ....[96]....
        /*056c*/ 	.word	0x05000024


	//   ....[97]....
        /*0570*/ 	.word	0x05000024


	//   ....[98]....
        /*0574*/ 	.word	0x05000024


	//   ....[99]....
        /*0578*/ 	.word	0x05000024


	//   ....[100]....
        /*057c*/ 	.word	0x05000024


	//   ....[101]....
        /*0580*/ 	.word	0x05000024


	//   ....[102]....
        /*0584*/ 	.word	0x05000024


	//   ....[103]....
        /*0588*/ 	.word	0x05000024


	//   ....[104]....
        /*058c*/ 	.word	0x05000024


	//----- nvinfo : EIATTR_COOP_GROUP_INSTR_OFFSETS
	.align		4
.L_146:
        /*0590*/ 	.byte	0x04, 0x28
        /*0592*/ 	.short	(.L_148 - .L_147)


	//   ....[0]....
.L_147:
        /*0594*/ 	.word	0x00002ba0


	//   ....[1]....
        /*0598*/ 	.word	0x00002bd0


	//   ....[2]....
        /*059c*/ 	.word	0x00002bf0


	//   ....[3]....
        /*05a0*/ 	.word	0x00002c10


	//   ....[4]....
        /*05a4*/ 	.word	0x00002c30


	//   ....[5]....
        /*05a8*/ 	.word	0x00002cb0


	//   ....[6]....
        /*05ac*/ 	.word	0x00002cd0


	//   ....[7]....
        /*05b0*/ 	.word	0x00002cf0


	//   ....[8]....
        /*05b4*/ 	.word	0x00002d10


	//   ....[9]....
        /*05b8*/ 	.word	0x00002d30


	//   ....[10]....
        /*05bc*/ 	.word	0x00002e10


	//   ....[11]....
        /*05c0*/ 	.word	0x00002e30


	//   ....[12]....
        /*05c4*/ 	.word	0x00002e50


	//   ....[13]....
        /*05c8*/ 	.word	0x00002e70


	//   ....[14]....
        /*05cc*/ 	.word	0x00002e90


	//   ....[15]....
        /*05d0*/ 	.word	0x00002f20


	//   ....[16]....
        /*05d4*/ 	.word	0x00002f40


	//   ....[17]....
        /*05d8*/ 	.word	0x00002f60


	//   ....[18]....
        /*05dc*/ 	.word	0x00002f80


	//   ....[19]....
        /*05e0*/ 	.word	0x00002fa0


	//   ....[20]....
        /*05e4*/ 	.word	0x000121f0


	//   ....[21]....
        /*05e8*/ 	.word	0x00012250


	//   ....[22]....
        /*05ec*/ 	.word	0x00012270


	//   ....[23]....
        /*05f0*/ 	.word	0x00012290


	//   ....[24]....
        /*05f4*/ 	.word	0x000122b0


	//   ....[25]....
        /*05f8*/ 	.word	0x00012340


	//   ....[26]....
        /*05fc*/ 	.word	0x00012360


	//   ....[27]....
        /*0600*/ 	.word	0x00012380


	//   ....[28]....
        /*0604*/ 	.word	0x000123a0


	//   ....[29]....
        /*0608*/ 	.word	0x000123c0


	//   ....[30]....
        /*060c*/ 	.word	0x00012580


	//   ....[31]....
        /*0610*/ 	.word	0x000125f0


	//   ....[32]....
        /*0614*/ 	.word	0x00012610


	//   ....[33]....
        /*0618*/ 	.word	0x00012630


	//   ....[34]....
        /*061c*/ 	.word	0x00012650


	//   ....[35]....
        /*0620*/ 	.word	0x000126e0


	//   ....[36]....
        /*0624*/ 	.word	0x00012700


	//   ....[37]....
        /*0628*/ 	.word	0x00012720


	//   ....[38]....
        /*062c*/ 	.word	0x00012740


	//   ....[39]....
        /*0630*/ 	.word	0x00012760


	//   ....[40]....
        /*0634*/ 	.word	0x00012840


	//   ....[41]....
        /*0638*/ 	.word	0x00012860


	//   ....[42]....
        /*063c*/ 	.word	0x00012880


	//   ....[43]....
        /*0640*/ 	.word	0x000128a0


	//   ....[44]....
        /*0644*/ 	.word	0x000128c0


	//   ....[45]....
        /*0648*/ 	.word	0x00012950


	//   ....[46]....
        /*064c*/ 	.word	0x00012970


	//   ....[47]....
        /*0650*/ 	.word	0x00012990


	//   ....[48]....
        /*0654*/ 	.word	0x000129b0


	//   ....[49]....
        /*0658*/ 	.word	0x000129d0


	//   ....[50]....
        /*065c*/ 	.word	0x00012a30


	//   ....[51]....
        /*0660*/ 	.word	0x00012a50


	//   ....[52]....
        /*0664*/ 	.word	0x00012a70


	//   ....[53]....
        /*0668*/ 	.word	0x00012a90


	//   ....[54]....
        /*066c*/ 	.word	0x00012ab0


	//   ....[55]....
        /*0670*/ 	.word	0x00012b30


	//   ....[56]....
        /*0674*/ 	.word	0x00012b50


	//   ....[57]....
        /*0678*/ 	.word	0x00012b70


	//   ....[58]....
        /*067c*/ 	.word	0x00012b90


	//   ....[59]....
        /*0680*/ 	.word	0x00012bb0


	//   ....[60]....
        /*0684*/ 	.word	0x00012cd0


	//   ....[61]....
        /*0688*/ 	.word	0x00012cf0


	//   ....[62]....
        /*068c*/ 	.word	0x00012d10


	//   ....[63]....
        /*0690*/ 	.word	0x00012d30


	//   ....[64]....
        /*0694*/ 	.word	0x00012d50


	//   ....[65]....
        /*0698*/ 	.word	0x00012dd0


	//   ....[66]....
        /*069c*/ 	.word	0x00012df0


	//   ....[67]....
        /*06a0*/ 	.word	0x00012e10


	//   ....[68]....
        /*06a4*/ 	.word	0x00012e30


	//   ....[69]....
        /*06a8*/ 	.word	0x00012e50


	//   ....[70]....
        /*06ac*/ 	.word	0x00013230


	//   ....[71]....
        /*06b0*/ 	.word	0x000132a0


	//   ....[72]....
        /*06b4*/ 	.word	0x00013310


	//   ....[73]....
        /*06b8*/ 	.word	0x00013380


	//   ....[74]....
        /*06bc*/ 	.word	0x000133f0


	//   ....[75]....
        /*06c0*/ 	.word	0x00013470


	//   ....[76]....
        /*06c4*/ 	.word	0x000134e0


	//   ....[77]....
        /*06c8*/ 	.word	0x00013550


	//   ....[78]....
        /*06cc*/ 	.word	0x000135c0


	//   ....[79]....
        /*06d0*/ 	.word	0x00013630


	//   ....[80]....
        /*06d4*/ 	.word	0x000136b0


	//   ....[81]....
        /*06d8*/ 	.word	0x00013720


	//   ....[82]....
        /*06dc*/ 	.word	0x00013790


	//   ....[83]....
        /*06e0*/ 	.word	0x00013800


	//   ....[84]....
        /*06e4*/ 	.word	0x00013870


	//   ....[85]....
        /*06e8*/ 	.word	0x00013900


	//   ....[86]....
        /*06ec*/ 	.word	0x00013970


	//   ....[87]....
        /*06f0*/ 	.word	0x000139e0


	//   ....[88]....
        /*06f4*/ 	.word	0x00013a50


	//   ....[89]....
        /*06f8*/ 	.word	0x00013ac0


	//   ....[90]....
        /*06fc*/ 	.word	0x00013b50


	//   ....[91]....
        /*0700*/ 	.word	0x00013bc0


	//   ....[92]....
        /*0704*/ 	.word	0x00013c30


	//   ....[93]....
        /*0708*/ 	.word	0x00013ca0


	//   ....[94]....
        /*070c*/ 	.word	0x00013d10


	//   ....[95]....
        /*0710*/ 	.word	0x00013da0


	//   ....[96]....
        /*0714*/ 	.word	0x00013e10


	//   ....[97]....
        /*0718*/ 	.word	0x00013e80


	//   ....[98]....
        /*071c*/ 	.word	0x00013ef0


	//   ....[99]....
        /*0720*/ 	.word	0x00013f60


	//   ....[100]....
        /*0724*/ 	.word	0x00013ff0


	//   ....[101]....
        /*0728*/ 	.word	0x00014060


	//   ....[102]....
        /*072c*/ 	.word	0x000140d0


	//   ....[103]....
        /*0730*/ 	.word	0x00014140


	//   ....[104]....
        /*0734*/ 	.word	0x000141b0


	//----- nvinfo : EIATTR_VRC_CTA_INIT_COUNT
	.align		4
.L_148:
        /*0738*/ 	.byte	0x02, 0x4a
	.zero		1
	.zero		1


	//----- nvinfo : EIATTR_EXIT_INSTR_OFFSETS
	.align		4
        /*073c*/ 	.byte	0x04, 0x1c
        /*073e*/ 	.short	(.L_150 - .L_149)


	//   ....[0]....
.L_149:
        /*0740*/ 	.word	0x00000040


	//   ....[1]....
        /*0744*/ 	.word	0x00012e90


	//   ....[2]....
        /*0748*/ 	.word	0x00013130


	//   ....[3]....
        /*074c*/ 	.word	0x000131d0


	//----- nvinfo : EIATTR_CRS_STACK_SIZE
	.align		4
.L_150:
        /*0750*/ 	.byte	0x04, 0x1e
        /*0752*/ 	.short	(.L_152 - .L_151)
.L_151:
        /*0754*/ 	.word	0x00000000


	//----- nvinfo : EIATTR_CBANK_PARAM_SIZE
	.align		4
.L_152:
        /*0758*/ 	.byte	0x03, 0x19
        /*075a*/ 	.short	0x0134


	//----- nvinfo : EIATTR_PARAM_CBANK
	.align		4
        /*075c*/ 	.byte	0x04, 0x0a
        /*075e*/ 	.short	(.L_154 - .L_153)
	.align		4
.L_153:
        /*0760*/ 	.word	index@(.nv.constant0._Z31svpf_fully_fused_step_v2_kernelPfS_S_S_S_S_P24curandStatePhilox4_32_10fffffS_S_S_S_S_S_S_ffffffffffffffffffiiiiiifffiS_fiffffffiiiii)
        /*0764*/ 	.short	0x0380
        /*0766*/ 	.short	0x0134


	//----- nvinfo : EIATTR_SW_WAR
	.align		4
.L_154:
        /*0768*/ 	.byte	0x04, 0x36
        /*076a*/ 	.short	(.L_156 - .L_155)
.L_155:
        /*076c*/ 	.word	0x00000008
.L_156:


//--------------------- .nv.callgraph             --------------------------
	.section	.nv.callgraph,"",@"SHT_CUDA_CALLGRAPH"
	.align	4
	.sectionentsize	8
	.align		4
        /*0000*/ 	.word	0x00000000
	.align		4
        /*0004*/ 	.word	0xffffffff
	.align		4
        /*0008*/ 	.word	0x00000000
	.align		4
        /*000c*/ 	.word	0xfffffffe
	.align		4
        /*0010*/ 	.word	0x00000000
	.align		4
        /*0014*/ 	.word	0xfffffffd
	.align		4
        /*0018*/ 	.word	0x00000000
	.align		4
        /*001c*/ 	.word	0xfffffffc


//--------------------- .nv.constant4             --------------------------
	.section	.nv.constant4,"a",@progbits
	.align	8
	.align		8
.nv.constant4:
        /*0000*/ 	.dword	precalc_xorwow_matrix
	.align		8
        /*0008*/ 	.dword	precalc_xorwow_offset_matrix
	.align		8
        /*0010*/ 	.dword	mrg32k3aM1
	.align		8
        /*0018*/ 	.dword	mrg32k3aM2
	.align		8
        /*0020*/ 	.dword	mrg32k3aM1SubSeq
	.align		8
        /*0028*/ 	.dword	mrg32k3aM2SubSeq
	.align		8
        /*0030*/ 	.dword	mrg32k3aM1Seq
	.align		8
        /*0038*/ 	.dword	mrg32k3aM2Seq


//--------------------- .nv.constant3             --------------------------
	.section	.nv.constant3,"a",@progbits
	.align	8
.nv.constant3:
	.type		__cr_lgamma_table,@object
	.size		__cr_lgamma_table,(.L_8 - __cr_lgamma_table)
__cr_lgamma_table:
        /*0000*/ 	.byte	0x00, 0x00, 0x00, 0x00, 0x00, 0x00, 0x00, 0x00, 0x00, 0x00, 0x00, 0x00, 0x00, 0x00, 0x00, 0x00
        /*0010*/ 	.byte	0xef, 0x39, 0xfa, 0xfe, 0x42, 0x2e, 0xe6, 0x3f, 0x02, 0x20, 0x2a, 0xfa, 0x0b, 0xab, 0xfc, 0x3f
        /*0020*/ 	.byte	0xf9, 0x2c, 0x92, 0x7c, 0xa7, 0x6c, 0x09, 0x40, 0xc9, 0x79, 0x44, 0x3c, 0x64, 0x26, 0x13, 0x40
        /*0030*/ 	.byte	0xca, 0x01, 0xcf, 0x3a, 0x27, 0x51, 0x1a, 0x40, 0x30, 0xcc, 0x2d, 0xf3, 0xe1, 0x0c, 0x21, 0x40
        /*0040*/ 	.byte	0x0d, 0xb7, 0xfc, 0x82, 0x8e, 0x35, 0x25, 0x40
.L_8:


//--------------------- .text._Z31svpf_fully_fused_step_v2_kernelPfS_S_S_S_S_P24curandStatePhilox4_32_10fffffS_S_S_S_S_S_S_ffffffffffffffffffiiiiiifffiS_fiffffffiiiii --------------------------
	.section	.text._Z31svpf_fully_fused_step_v2_kernelPfS_S_S_S_S_P24curandStatePhilox4_32_10fffffS_S_S_S_S_S_S_ffffffffffffffffffiiiiiifffiS_fiffffffiiiii,"ax",@progbits
	.align	128
        .global         _Z31svpf_fully_fused_step_v2_kernelPfS_S_S_S_S_P24curandStatePhilox4_32_10fffffS_S_S_S_S_S_S_ffffffffffffffffffiiiiiifffiS_fiffffffiiiii
        .type           _Z31svpf_fully_fused_step_v2_kernelPfS_S_S_S_S_P24curandStatePhilox4_32_10fffffS_S_S_S_S_S_S_ffffffffffffffffffiiiiiifffiS_fiffffffiiiii,@function
        .size           _Z31svpf_fully_fused_step_v2_kernelPfS_S_S_S_S_P24curandStatePhilox4_32_10fffffS_S_S_S_S_S_S_ffffffffffffffffffiiiiiifffiS_fiffffffiiiii,(.L_x_456 - _Z31svpf_fully_fused_step_v2_kernelPfS_S_S_S_S_P24curandStatePhilox4_32_10fffffS_S_S_S_S_S_S_ffffffffffffffffffiiiiiifffiS_fiffffffiiiii)
        .other          _Z31svpf_fully_fused_step_v2_kernelPfS_S_S_S_S_P24curandStatePhilox4_32_10fffffS_S_S_S_S_S_S_ffffffffffffffffffiiiiiifffiS_fiffffffiiiii,@"STO_CUDA_ENTRY STV_DEFAULT"
_Z31svpf_fully_fused_step_v2_kernelPfS_S_S_S_S_P24curandStatePhilox4_32_10fffffS_S_S_S_S_S_S_ffffffffffffffffffiiiiiifffiS_fiffffffiiiii:
.text._Z31svpf_fully_fused_step_v2_kernelPfS_S_S_S_S_P24curandStatePhilox4_32_10fffffS_S_S_S_S_S_S_ffffffffffffffffffiiiiiifffiS_fiffffffiiiii:
[----:B------:R-:W-:Y:S01]  /*0000*/  LDC R1, c[0x0][0x37c] ;  /* 0x0000df00ff017b82 */ /* 0x000fe20000000800 */
[----:B------:R-:W0:Y:S01]  /*0010*/  S2R R4, SR_TID.X ;  /* 0x0000000000047919 */ /* 0x000e220000002100 */
[----:B------:R-:W0:Y:S02]  /*0020*/  LDCU UR4, c[0x0][0x4ac] ;  /* 0x00009580ff0477ac */ /* 0x000e240008000800 */
[----:B0-----:R-:W-:-:S13]  /*0030*/  ISETP.GE.AND P0, PT, R4, UR4, PT ;  /* 0x0000000404007c0c */ /* 0x001fda000bf06270 */
[----:B------:R-:W-:Y:S05]  /*0040*/  @P0 EXIT ;  /* 0x000000000000094d */ /* 0x000fea0003800000 */
[----:B------:R-:W-:Y:S01]  /*0050*/  I2FP.F32.U32 R0, UR4 ;  /* 0x0000000400007c45 */ /* 0x000fe20008201000 */
[----:B------:R-:W0:Y:S03]  /*0060*/  LDCU UR5, c[0x0][0x408] ;  /* 0x00008100ff0577ac */ /* 0x000e260008000800 */
[----:B------:R-:W-:-:S04]  /*0070*/  IADD3 R2, PT, PT, R0, 0x1800000, RZ ;  /* 0x0180000000027810 */ /* 0x000fc80007ffe0ff */
[----:B------:R-:W-:-:S04]  /*0080*/  LOP3.LUT R2, R2, 0x7f800000, RZ, 0xc0, !PT ;  /* 0x7f80000002027812 */ /* 0x000fc800078ec0ff */
[----:B------:R-:W-:Y:S02]  /*0090*/  ISETP.GT.U32.AND P0, PT, R2, 0x1ffffff, PT ;  /* 0x01ffffff0200780c */ /* 0x000fe40003f04070 */
[----:B0-----:R-:W-:-:S11]  /*00a0*/  MOV R52, UR5 ;  /* 0x0000000500347c02 */ /* 0x001fd60008000f00 */
[----:B------:R-:W-:Y:S05]  /*00b0*/  @P0 BRA `(.L_x_0) ;  /* 0x0000000000140947 */ /* 0x000fea0003800000 */
[----:B------:R-:W-:Y:S02]  /*00c0*/  MOV R62, R0 ;  /* 0x00000000003e7202 */ /* 0x000fe40000000f00 */
[----:B------:R-:W-:-:S07]  /*00d0*/  MOV R36, 0xf0 ;  /* 0x000000f000247802 */ /* 0x000fce0000000f00 */
[----:B------:R-:W-:Y:S05]  /*00e0*/  CALL.REL.NOINC `($__internal_0_$__cuda_sm20_rcp_rn_f32_slowpath) ;  /* 0x0000014000407944 */ /* 0x000fea0003c00000 */
[----:B------:R-:W-:Y:S01]  /*00f0*/  MOV R5, R37 ;  /* 0x0000002500057202 */ /* 0x000fe20000000f00 */
[----:B------:R-:W-:Y:S06]  /*0100*/  BRA `(.L_x_1) ;  /* 0x0000000000107947 */ /* 0x000fec0003800000 */
.L_x_0:
[----:B------:R-:W0:Y:S02]  /*0110*/  MUFU.RCP R5, R0 ;  /* 0x0000000000057308 */ /* 0x000e240000001000 */
[----:B0-----:R-:W-:-:S04]  /*0120*/  FFMA R2, R0, R5, -1 ;  /* 0xbf80000000027423 */ /* 0x001fc80000000005 */
[----:B------:R-:W-:-:S04]  /*0130*/  FADD.FTZ R2, -R2, -RZ ;  /* 0x800000ff02027221 */ /* 0x000fc80000010100 */
[----:B------:R-:W-:-:S07]  /*0140*/  FFMA R5, R5, R2, R5 ;  /* 0x0000000205057223 */ /* 0x000fce0000000005 */
.L_x_1:
[----:B------:R-:W0:Y:S01]  /*0150*/  LDCU UR10, c[0x0][0x4ac] ;  /* 0x00009580ff0a77ac */ /* 0x000e220008000800 */
[----:B------:R-:W-:Y:S01]  /*0160*/  ISETP.NE.AND P0, PT, R4, RZ, PT ;  /* 0x000000ff0400720c */ /* 0x000fe20003f05270 */
[----:B------:R-:W-:Y:S01]  /*0170*/  BSSY.RECONVERGENT B2, `(.L_x_2) ;  /* 0x00000d0000027945 */ /* 0x000fe20003800200 */
[----:B------:R-:W1:Y:S01]  /*0180*/  LDCU.64 UR16, c[0x0][0x358] ;  /* 0x00006b00ff1077ac */ /* 0x000e620008000a00 */
[----:B0-----:R-:W-:-:S10]  /*0190*/  USHF.L.U32 UR10, UR10, 0x2, URZ ;  /* 0x000000020a0a7899 */ /* 0x001fd400080006ff */
[----:B------:R-:W-:Y:S05]  /*01a0*/  @P0 BRA `(.L_x_3) ;  /* 0x0000000c00300947 */ /* 0x000fea0003800000 */
[----:B------:R-:W0:Y:S01]  /*01b0*/  LDCU UR4, c[0x0][0x474] ;  /* 0x00008e80ff0477ac */ /* 0x000e220008000800 */
[----:B------:R-:W1:Y:S08]  /*01c0*/  LDC.64 R10, c[0x0][0x400] ;  /* 0x00010000ff0a7b82 */ /* 0x000e700000000a00 */
[----:B------:R-:W2:Y:S01]  /*01d0*/  LDC.64 R8, c[0x0][0x3f8] ;  /* 0x0000fe00ff087b82 */ /* 0x000ea20000000a00 */
[----:B0-----:R-:W-:Y:S01]  /*01e0*/  ISETP.NE.AND P0, PT, RZ, UR4, PT ;  /* 0x00000004ff007c0c */ /* 0x001fe2000bf05270 */
[----:B------:R-:W0:Y:S01]  /*01f0*/  LDCU UR4, c[0x0][0x410] ;  /* 0x00008200ff0477ac */ /* 0x000e220008000800 */
[----:B-1----:R-:W3:Y:S11]  /*0200*/  LDG.E R6, desc[UR16][R10.64] ;  /* 0x000000100a067981 */ /* 0x002ef6000c1e1900 */
[----:B------:R-:W1:Y:S01]  /*0210*/  @P0 LDC.64 R2, c[0x0][0x478] ;  /* 0x00011e00ff020b82 */ /* 0x000e620000000a00 */
[----:B--2---:R2:W5:Y:S01]  /*0220*/  LDG.E R8, desc[UR16][R8.64] ;  /* 0x0000001008087981 */ /* 0x004562000c1e1900 */
[----:B0-----:R-:W-:-:S06]  /*0230*/  MOV R7, UR4 ;  /* 0x0000000400077c02 */ /* 0x001fcc0008000f00 */
[----:B-1----:R-:W4:Y:S01]  /*0240*/  @P0 LDG.E R7, desc[UR16][R2.64] ;  /* 0x0000001002070981 */ /* 0x002f22000c1e1900 */
[----:B------:R-:W0:Y:S01]  /*0250*/  S2UR UR5, SR_CgaCtaId ;  /* 0x00000000000579c3 */ /* 0x000e220000008800 */
[----:B------:R-:W-:Y:S02]  /*0260*/  UMOV UR4, 0x400 ;  /* 0x0000040000047882 */ /* 0x000fe40000000000 */
[----:B0-----:R-:W-:Y:S01]  /*0270*/  ULEA UR4, UR5, UR4, 0x18 ;  /* 0x0000000405047291 */ /* 0x001fe2000f8ec0ff */
[----:B---3--:R-:W-:-:S08]  /*0280*/  FSETP.GEU.AND P0, PT, R6, 9.9999999747524270788e-07, PT ;  /* 0x358637bd0600780b */ /* 0x008fd00003f0e000 */
[----:B----4-:R2:W-:Y:S05]  /*0290*/  STS [UR4+0x14], R7 ;  /* 0x00001407ff007988 */ /* 0x0105ea0008000804 */
[----:B------:R-:W-:Y:S05]  /*02a0*/  @P0 BRA `(.L_x_4) ;  /* 0x0000000000400947 */ /* 0x000fea0003800000 */
[----:B------:R-:W0:Y:S02]  /*02b0*/  LDC.64 R2, c[0x0][0x408] ;  /* 0x00010200ff027b82 */ /* 0x000e240000000a00 */
[----:B0-----:R-:W-:Y:S01]  /*02c0*/  FFMA R2, -R2, R2, 1 ;  /* 0x3f80000002027423 */ /* 0x001fe20000000102 */
[----:B------:R-:W-:-:S03]  /*02d0*/  FMUL R3, R3, R3 ;  /* 0x0000000303037220 */ /* 0x000fc60000400000 */
[----:B--2---:R-:W0:Y:S08]  /*02e0*/  MUFU.RCP R9, R2 ;  /* 0x0000000200097308 */ /* 0x004e300000001000 */
[----:B------:R-:W1:Y:S01]  /*02f0*/  FCHK P0, R3, R2 ;  /* 0x0000000203007302 */ /* 0x000e620000000000 */
[----:B0-----:R-:W-:-:S04]  /*0300*/  FFMA R6, -R2, R9, 1 ;  /* 0x3f80000002067423 */ /* 0x001fc80000000109 */
[----:B------:R-:W-:-:S04]  /*0310*/  FFMA R6, R9, R6, R9 ;  /* 0x0000000609067223 */ /* 0x000fc80000000009 */
[----:B------:R-:W-:-:S04]  /*0320*/  FFMA R9, R3, R6, RZ ;  /* 0x0000000603097223 */ /* 0x000fc800000000ff */
[----:B-----5:R-:W-:-:S04]  /*0330*/  FFMA R8, -R2, R9, R3 ;  /* 0x0000000902087223 */ /* 0x020fc80000000103 */
[----:B------:R-:W-:Y:S01]  /*0340*/  FFMA R6, R6, R8, R9 ;  /* 0x0000000806067223 */ /* 0x000fe20000000009 */
[----:B-1----:R-:W-:Y:S06]  /*0350*/  @!P0 BRA `(.L_x_5) ;  /* 0x00000000000c8947 */ /* 0x002fec0003800000 */
[----:B------:R-:W-:-:S07]  /*0360*/  MOV R36, 0x380 ;  /* 0x0000038000247802 */ /* 0x000fce0000000f00 */
[----:B------:R-:W-:Y:S05]  /*0370*/  CALL.REL.NOINC `($__internal_2_$__cuda_sm3x_div_rn_noftz_f32_slowpath) ;  /* 0x0000014000c87944 */ /* 0x000fea0003c00000 */
[----:B------:R-:W-:-:S07]  /*0380*/  MOV R6, R2 ;  /* 0x0000000200067202 */ /* 0x000fce0000000f00 */
.L_x_5:
[----:B------:R-:W0:Y:S02]  /*0390*/  LDCU UR4, c[0x0][0x410] ;  /* 0x00008200ff0477ac */ /* 0x000e240008000800 */
[----:B0-----:R-:W-:-:S07]  /*03a0*/  MOV R8, UR4 ;  /* 0x0000000400087c02 */ /* 0x001fce0008000f00 */
.L_x_4:
[----:B------:R-:W0:Y:S01]  /*03b0*/  LDCU UR4, c[0x0][0x4b0] ;  /* 0x00009600ff0477ac */ /* 0x000e220008000800 */
[----:B--2---:R-:W-:Y:S01]  /*03c0*/  HFMA2 R9, -RZ, RZ, 1.875, 0 ;  /* 0x3f800000ff097431 */ /* 0x004fe200000001ff */
[----:B------:R-:W1:Y:S01]  /*03d0*/  LDCU UR5, c[0x0][0x484] ;  /* 0x00009080ff0577ac */ /* 0x000e620008000800 */
[----:B0-----:R-:W-:-:S04]  /*03e0*/  UISETP.GE.AND UP0, UPT, UR4, 0x1, UPT ;  /* 0x000000010400788c */ /* 0x001fc8000bf06270 */
[----:B-1----:R-:W-:-:S09]  /*03f0*/  UISETP.EQ.OR UP0, UPT, UR5, URZ, !UP0 ;  /* 0x000000ff0500728c */ /* 0x002fd2000c702670 */
[----:B------:R-:W-:Y:S05]  /*0400*/  BRA.U UP0, `(.L_x_6) ;  /* 0x0000000100a07547 */ /* 0x000fea000b800000 */
[----:B------:R-:W0:Y:S01]  /*0410*/  LDC R3, c[0x0][0x3c4] ;  /* 0x0000f100ff037b82 */ /* 0x000e220000000800 */
[----:B------:R-:W1:Y:S02]  /*0420*/  LDCU UR4, c[0x0][0x3b8] ;  /* 0x00007700ff0477ac */ /* 0x000e640008000800 */
[----:B-1----:R-:W-:Y:S02]  /*0430*/  MOV R12, UR4 ;  /* 0x00000004000c7c02 */ /* 0x002fe40008000f00 */
[----:B0-----:R-:W-:-:S04]  /*0440*/  FMNMX R3, R3, 9.9999997473787516356e-05, !PT ;  /* 0x38d1b71703037809 */ /* 0x001fc80007800000 */
[----:B------:R-:W0:Y:S08]  /*0450*/  MUFU.RCP R2, R3 ;  /* 0x0000000300027308 */ /* 0x000e300000001000 */
[----:B------:R-:W1:Y:S01]  /*0460*/  FCHK P0, |R12|, R3 ;  /* 0x000000030c007302 */ /* 0x000e620000000200 */
[----:B0-----:R-:W-:-:S04]  /*0470*/  FFMA R11, -R3, R2, 1 ;  /* 0x3f800000030b7423 */ /* 0x001fc80000000102 */
[----:B------:R-:W-:-:S04]  /*0480*/  FFMA R2, R2, R11, R2 ;  /* 0x0000000b02027223 */ /* 0x000fc80000000002 */
[----:B------:R-:W-:-:S04]  /*0490*/  FFMA R10, R2, |UR4|, RZ ;  /* 0x40000004020a7c23 */ /* 0x000fc800080000ff */
[----:B------:R-:W-:-:S04]  /*04a0*/  FFMA R11, -R3, R10, |UR4| ;  /* 0x40000004030b7e23 */ /* 0x000fc8000800010a */
[----:B------:R-:W-:Y:S01]  /*04b0*/  FFMA R2, R2, R11, R10 ;  /* 0x0000000b02027223 */ /* 0x000fe2000000000a */
[----:B-1----:R-:W-:Y:S06]  /*04c0*/  @!P0 BRA `(.L_x_7) ;  /* 0x0000000000108947 */ /* 0x002fec0003800000 */
[----:B------:R-:W-:Y:S01]  /*04d0*/  MOV R2, R3 ;  /* 0x0000000300027202 */ /* 0x000fe20000000f00 */
[----:B------:R-:W-:Y:S01]  /*04e0*/  FADD R3, -RZ, |UR4| ;  /* 0x40000004ff037e21 */ /* 0x000fe20008000100 */
[----:B------:R-:W-:-:S07]  /*04f0*/  MOV R36, 0x510 ;  /* 0x0000051000247802 */ /* 0x000fce0000000f00 */
[----:B-----5:R-:W-:Y:S05]  /*0500*/  CALL.REL.NOINC `($__internal_2_$__cuda_sm3x_div_rn_noftz_f32_slowpath) ;  /* 0x0000014000647944 */ /* 0x020fea0003c00000 */
.L_x_7:
[----:B------:R-:W0:Y:S01]  /*0510*/  LDC R3, c[0x0][0x488] ;  /* 0x00012200ff037b82 */ /* 0x000e220000000800 */
[----:B------:R-:W-:Y:S01]  /*0520*/  BSSY.RECONVERGENT B3, `(.L_x_6) ;  /* 0x0000016000037945 */ /* 0x000fe20003800200 */
[----:B0-----:R-:W-:-:S13]  /*0530*/  FSETP.GT.AND P0, PT, R2, R3, PT ;  /* 0x000000030200720b */ /* 0x001fda0003f04000 */
[----:B------:R-:W-:Y:S05]  /*0540*/  @!P0 BRA `(.L_x_8) ;  /* 0x00000000004c8947 */ /* 0x000fea0003800000 */
[----:B------:R-:W-:Y:S01]  /*0550*/  HFMA2 R10, -RZ, RZ, 1.666015625, -0.052093505859375 ;  /* 0x3eaaaaabff0a7431 */ /* 0x000fe200000001ff */
[----:B------:R-:W-:Y:S01]  /*0560*/  MOV R9, 0x3f800000 ;  /* 0x3f80000000097802 */ /* 0x000fe20000000f00 */
[----:B------:R-:W-:Y:S01]  /*0570*/  FADD R3, R2, -R3 ;  /* 0x8000000302037221 */ /* 0x000fe20000000000 */
[----:B------:R-:W-:Y:S03]  /*0580*/  BSSY.RECONVERGENT B4, `(.L_x_9) ;  /* 0x000000b000047945 */ /* 0x000fe60003800200 */
[----:B------:R-:W0:Y:S01]  /*0590*/  FCHK P0, R3, 3 ;  /* 0x4040000003007902 */ /* 0x000e220000000000 */
[----:B------:R-:W-:-:S04]  /*05a0*/  FFMA R9, R10, -3, R9 ;  /* 0xc04000000a097823 */ /* 0x000fc80000000009 */
[----:B------:R-:W-:-:S04]  /*05b0*/  FFMA R2, R9, R10, 0.3333333432674407959 ;  /* 0x3eaaaaab09027423 */ /* 0x000fc8000000000a */
[----:B------:R-:W-:-:S04]  /*05c0*/  FFMA R9, R3, R2, RZ ;  /* 0x0000000203097223 */ /* 0x000fc800000000ff */
[----:B------:R-:W-:-:S04]  /*05d0*/  FFMA R10, R9, -3, R3 ;  /* 0xc0400000090a7823 */ /* 0x000fc80000000003 */
[----:B------:R-:W-:Y:S01]  /*05e0*/  FFMA R2, R2, R10, R9 ;  /* 0x0000000a02027223 */ /* 0x000fe20000000009 */
[----:B0-----:R-:W-:Y:S06]  /*05f0*/  @!P0 BRA `(.L_x_10) ;  /* 0x00000000000c8947 */ /* 0x001fec0003800000 */
[----:B------:R-:W-:Y:S02]  /*0600*/  MOV R2, 0x40400000 ;  /* 0x4040000000027802 */ /* 0x000fe40000000f00 */
[----:B------:R-:W-:-:S07]  /*0610*/  MOV R36, 0x630 ;  /* 0x0000063000247802 */ /* 0x000fce0000000f00 */
[----:B-----5:R-:W-:Y:S05]  /*0620*/  CALL.REL.NOINC `($__internal_2_$__cuda_sm3x_div_rn_noftz_f32_slowpath) ;  /* 0x00000140001c7944 */ /* 0x020fea0003c00000 */
.L_x_10:
[----:B------:R-:W-:Y:S05]  /*0630*/  BSYNC.RECONVERGENT B4 ;  /* 0x0000000000047941 */ /* 0x000fea0003800200 */
.L_x_9:
[----:B------:R-:W0:Y:S01]  /*0640*/  LDC R9, c[0x0][0x48c] ;  /* 0x00012300ff097b82 */ /* 0x000e220000000800 */
[----:B------:R-:W-:Y:S01]  /*0650*/  FMNMX R2, R2, 1, PT ;  /* 0x3f80000002027809 */ /* 0x000fe20003800000 */
[----:B0-----:R-:W-:-:S04]  /*0660*/  FADD R9, R9, -1 ;  /* 0xbf80000009097421 */ /* 0x001fc80000000000 */
[----:B------:R-:W-:-:S07]  /*0670*/  FFMA R9, R2, R9, 1 ;  /* 0x3f80000002097423 */ /* 0x000fce0000000009 */
.L_x_8:
[----:B------:R-:W-:Y:S05]  /*0680*/  BSYNC.RECONVERGENT B3 ;  /* 0x0000000000037941 */ /* 0x000fea0003800200 */
.L_x_6:
[----:B------:R-:W0:Y:S01]  /*0690*/  S2UR UR5, SR_CgaCtaId ;  /* 0x00000000000579c3 */ /* 0x000e220000008800 */
[----:B------:R-:W-:-:S07]  /*06a0*/  UMOV UR4, 0x400 ;  /* 0x0000040000047882 */ /* 0x000fce0000000000 */
[----:B------:R-:W1:Y:S01]  /*06b0*/  LDC R13, c[0x0][0x40c] ;  /* 0x00010300ff0d7b82 */ /* 0x000e620000000800 */
[----:B0-----:R-:W-:Y:S01]  /*06c0*/  ULEA UR4, UR5, UR4, 0x18 ;  /* 0x0000000405047291 */ /* 0x001fe2000f8ec0ff */
[----:B------:R-:W0:Y:S01]  /*06d0*/  LDCU UR5, c[0x0][0x450] ;  /* 0x00008a00ff0577ac */ /* 0x000e220008000800 */
[----:B-1----:R-:W-:-:S07]  /*06e0*/  FMUL R9, R9, R13 ;  /* 0x0000000d09097220 */ /* 0x002fce0000400000 */
[----:B------:R1:W-:Y:S01]  /*06f0*/  STS [UR4+0x10], R9 ;  /* 0x00001009ff007988 */ /* 0x0003e20008000804 */
[----:B0-----:R-:W-:-:S09]  /*0700*/  UISETP.NE.AND UP0, UPT, UR5, URZ, UPT ;  /* 0x000000ff0500728c */ /* 0x001fd2000bf05270 */
[----:B-1----:R-:W-:Y:S05]  /*0710*/  BRA.U !UP0, `(.L_x_11) ;  /* 0x0000000508c47547 */ /* 0x002fea000b800000 */
[----:B------:R-:W0:Y:S01]  /*0720*/  LDC R2, c[0x0][0x3b8] ;  /* 0x0000ee00ff027b82 */ /* 0x000e220000000800 */
[----:B------:R-:W-:Y:S02]  /*0730*/  HFMA2 R10, -RZ, RZ, 1.5048828125, 33.21875 ;  /* 0x3e055027ff0a7431 */ /* 0x000fe400000001ff */
[----:B-----5:R-:W-:Y:S01]  /*0740*/  FADD R8, R8, -R7 ;  /* 0x8000000708087221 */ /* 0x020fe20000000000 */
[----:B------:R-:W-:Y:S04]  /*0750*/  BSSY.RECONVERGENT B3, `(.L_x_12) ;  /* 0x000002e000037945 */ /* 0x000fe80003800200 */
[----:B------:R-:W1:Y:S01]  /*0760*/  LDC R16, c[0x0][0x408] ;  /* 0x00010200ff107b82 */ /* 0x000e620000000800 */
[----:B0-----:R-:W-:-:S05]  /*0770*/  FFMA R2, R2, R2, 9.9999999392252902908e-09 ;  /* 0x322bcc7702027423 */ /* 0x001fca0000000002 */
[----:B------:R-:W-:-:S13]  /*0780*/  FSETP.GEU.AND P0, PT, R2, 1.175494350822287508e-38, PT ;  /* 0x008000000200780b */ /* 0x000fda0003f0e000 */
[----:B------:R-:W-:-:S05]  /*0790*/  @!P0 FMUL R2, R2, 8388608 ;  /* 0x4b00000002028820 */ /* 0x000fca0000400000 */
[C---:B------:R-:W-:Y:S02]  /*07a0*/  IADD3 R3, PT, PT, R2.reuse, -0x3f2aaaab, RZ ;  /* 0xc0d5555502037810 */ /* 0x040fe40007ffe0ff */
[----:B------:R-:W-:Y:S02]  /*07b0*/  FSETP.NEU.AND P2, PT, R2, RZ, PT ;  /* 0x000000ff0200720b */ /* 0x000fe40003f4d000 */
[----:B------:R-:W-:-:S04]  /*07c0*/  LOP3.LUT R9, R3, 0xff800000, RZ, 0xc0, !PT ;  /* 0xff80000003097812 */ /* 0x000fc800078ec0ff */
[----:B------:R-:W-:-:S05]  /*07d0*/  IADD3 R3, PT, PT, R2, -R9, RZ ;  /* 0x8000000902037210 */ /* 0x000fca0007ffe0ff */
[----:B------:R-:W-:Y:S01]  /*07e0*/  FADD R11, R3, -1 ;  /* 0xbf800000030b7421 */ /* 0x000fe20000000000 */
[----:B-1----:R-:W-:-:S03]  /*07f0*/  FMUL R3, R16, R16 ;  /* 0x0000001010037220 */ /* 0x002fc60000400000 */
[----:B------:R-:W-:Y:S01]  /*0800*/  FFMA R10, R11, -R10, 0.14084610342979431152 ;  /* 0x3e1039f60b0a7423 */ /* 0x000fe2000000080a */
[----:B------:R-:W-:-:S03]  /*0810*/  FMUL R6, R3, R6 ;  /* 0x0000000603067220 */ /* 0x000fc60000400000 */
[----:B------:R-:W-:Y:S01]  /*0820*/  FFMA R10, R11, R10, -0.12148627638816833496 ;  /* 0xbdf8cdcc0b0a7423 */ /* 0x000fe2000000000a */
[----:B------:R-:W-:-:S03]  /*0830*/  FFMA R6, R13, R13, R6 ;  /* 0x0000000d0d067223 */ /* 0x000fc60000000006 */
[----:B------:R-:W-:Y:S01]  /*0840*/  FFMA R10, R11, R10, 0.13980610668659210205 ;  /* 0x3e0f29550b0a7423 */ /* 0x000fe2000000000a */
[----:B------:R-:W-:-:S03]  /*0850*/  FADD R3, R6, 6.9299998283386230469 ;  /* 0x40ddc28f06037421 */ /* 0x000fc60000000000 */
[----:B------:R-:W-:Y:S01]  /*0860*/  FFMA R10, R11, R10, -0.16684235632419586182 ;  /* 0xbe2ad8b90b0a7423 */ /* 0x000fe2000000000a */
[----:B------:R-:W-:Y:S01]  /*0870*/  FADD R15, R3, 9.9999999392252902908e-09 ;  /* 0x322bcc77030f7421 */ /* 0x000fe20000000000 */
[----:B------:R-:W-:Y:S02]  /*0880*/  FSEL R3, RZ, -23, P0 ;  /* 0xc1b80000ff037808 */ /* 0x000fe40000000000 */
[C---:B------:R-:W-:Y:S01]  /*0890*/  FFMA R10, R11.reuse, R10, 0.20012299716472625732 ;  /* 0x3e4ced0b0b0a7423 */ /* 0x040fe2000000000a */
[----:B------:R-:W0:Y:S01]  /*08a0*/  MUFU.RCP R13, R15 ;  /* 0x0000000f000d7308 */ /* 0x000e220000001000 */
[----:B------:R-:W-:Y:S02]  /*08b0*/  ISETP.GT.U32.AND P0, PT, R2, 0x7f7fffff, PT ;  /* 0x7f7fffff0200780c */ /* 0x000fe40003f04070 */
[----:B------:R-:W-:-:S04]  /*08c0*/  FFMA R10, R11, R10, -0.24999669194221496582 ;  /* 0xbe7fff220b0a7423 */ /* 0x000fc8000000000a */
[C---:B------:R-:W-:Y:S01]  /*08d0*/  FFMA R10, R11.reuse, R10, 0.33333182334899902344 ;  /* 0x3eaaaa780b0a7423 */ /* 0x040fe2000000000a */
[----:B------:R-:W1:Y:S03]  /*08e0*/  FCHK P1, R6, R15 ;  /* 0x0000000f06007302 */ /* 0x000e660000020000 */
[C---:B------:R-:W-:Y:S01]  /*08f0*/  FFMA R12, R11.reuse, R10, -0.5 ;  /* 0xbf0000000b0c7423 */ /* 0x040fe2000000000a */
[----:B------:R-:W-:Y:S02]  /*0900*/  I2FP.F32.S32 R10, R9 ;  /* 0x00000009000a7245 */ /* 0x000fe40000201400 */
[----:B------:R-:W-:Y:S01]  /*0910*/  MOV R9, 0x7f800000 ;  /* 0x7f80000000097802 */ /* 0x000fe20000000f00 */
[----:B------:R-:W-:Y:S01]  /*0920*/  FMUL R12, R11, R12 ;  /* 0x0000000c0b0c7220 */ /* 0x000fe20000400000 */
[----:B0-----:R-:W-:Y:S01]  /*0930*/  FFMA R14, -R15, R13, 1 ;  /* 0x3f8000000f0e7423 */ /* 0x001fe2000000010d */
[----:B------:R-:W-:-:S02]  /*0940*/  FFMA R3, R10, 1.1920928955078125e-07, R3 ;  /* 0x340000000a037823 */ /* 0x000fc40000000003 */
[----:B------:R-:W-:Y:S01]  /*0950*/  FFMA R12, R11, R12, R11 ;  /* 0x0000000c0b0c7223 */ /* 0x000fe2000000000b */
[----:B------:R-:W-:Y:S01]  /*0960*/  FFMA R13, R13, R14, R13 ;  /* 0x0000000e0d0d7223 */ /* 0x000fe2000000000d */
[----:B------:R-:W-:Y:S02]  /*0970*/  FFMA R14, R8, R16, R7 ;  /* 0x00000010080e7223 */ /* 0x000fe40000000007 */
[----:B------:R-:W-:Y:S01]  /*0980*/  FFMA R3, R3, 0.69314718246459960938, R12 ;  /* 0x3f31721803037823 */ /* 0x000fe2000000000c */
[----:B------:R-:W-:Y:S01]  /*0990*/  @P0 FFMA R3, R2, R9, +INF ;  /* 0x7f80000002030423 */ /* 0x000fe20000000009 */
[----:B------:R-:W-:-:S04]  /*09a0*/  FFMA R10, R6, R13, RZ ;  /* 0x0000000d060a7223 */ /* 0x000fc800000000ff */
[----:B------:R-:W-:Y:S01]  /*09b0*/  FFMA R2, -R15, R10, R6 ;  /* 0x0000000a0f027223 */ /* 0x000fe20000000106 */
[----:B------:R-:W-:-:S03]  /*09c0*/  FSEL R7, R3, -INF , P2 ;  /* 0xff80000003077808 */ /* 0x000fc60001000000 */
[----:B------:R-:W-:Y:S01]  /*09d0*/  FFMA R2, R13, R2, R10 ;  /* 0x000000020d027223 */ /* 0x000fe2000000000a */
[----:B-1----:R-:W-:Y:S06]  /*09e0*/  @!P1 BRA `(.L_x_13) ;  /* 0x0000000000109947 */ /* 0x002fec0003800000 */
[----:B------:R-:W-:Y:S02]  /*09f0*/  MOV R2, R15 ;  /* 0x0000000f00027202 */ /* 0x000fe40000000f00 */
[----:B------:R-:W-:Y:S02]  /*0a00*/  MOV R3, R6 ;  /* 0x0000000600037202 */ /* 0x000fe40000000f00 */
[----:B------:R-:W-:-:S07]  /*0a10*/  MOV R36, 0xa30 ;  /* 0x00000a3000247802 */ /* 0x000fce0000000f00 */
[----:B------:R-:W-:Y:S05]  /*0a20*/  CALL.REL.NOINC `($__internal_2_$__cuda_sm3x_div_rn_noftz_f32_slowpath) ;  /* 0x0000013c001c7944 */ /* 0x000fea0003c00000 */
.L_x_13:
[----:B------:R-:W-:Y:S05]  /*0a30*/  BSYNC.RECONVERGENT B3 ;  /* 0x0000000000037941 */ /* 0x000fea0003800200 */
.L_x_12:
[----:B------:R-:W0:Y:S01]  /*0a40*/  LDC R3, c[0x0][0x3c4] ;  /* 0x0000f100ff037b82 */ /* 0x000e220000000800 */
[----:B------:R-:W1:Y:S01]  /*0a50*/  LDCU UR4, c[0x0][0x420] ;  /* 0x00008400ff0477ac */ /* 0x000e620008000800 */
[----:B------:R-:W-:Y:S01]  /*0a60*/  FADD R13, -R2, 1 ;  /* 0x3f800000020d7421 */ /* 0x000fe20000000100 */
[----:B------:R-:W2:Y:S03]  /*0a70*/  LDCU UR6, c[0x0][0x3b8] ;  /* 0x00007700ff0677ac */ /* 0x000ea60008000800 */
[----:B------:R-:W-:Y:S02]  /*0a80*/  FMUL R13, R6, R13 ;  /* 0x0000000d060d7220 */ /* 0x000fe40000400000 */
[----:B------:R-:W3:Y:S08]  /*0a90*/  LDC.64 R8, c[0x0][0x3f8] ;  /* 0x0000fe00ff087b82 */ /* 0x000ef00000000a00 */
[----:B------:R-:W4:Y:S01]  /*0aa0*/  LDC.64 R10, c[0x0][0x400] ;  /* 0x00010000ff0a7b82 */ /* 0x000f220000000a00 */
[----:B-1----:R-:W-:Y:S01]  /*0ab0*/  FADD R12, R14, -UR4 ;  /* 0x800000040e0c7e21 */ /* 0x002fe20008000000 */
[----:B------:R-:W-:-:S03]  /*0ac0*/  UMOV UR4, 0x400 ;  /* 0x0000040000047882 */ /* 0x000fc60000000000 */
[----:B------:R-:W-:Y:S01]  /*0ad0*/  FADD R7, R7, -R12 ;  /* 0x8000000c07077221 */ /* 0x000fe20000000000 */
[----:B0-----:R-:W-:Y:S02]  /*0ae0*/  FMNMX R3, R3, 9.9999997473787516356e-05, !PT ;  /* 0x38d1b71703037809 */ /* 0x001fe40007800000 */
[----:B------:R-:W0:Y:S01]  /*0af0*/  S2UR UR5, SR_CgaCtaId ;  /* 0x00000000000579c3 */ /* 0x000e220000008800 */
[----:B------:R-:W-:Y:S01]  /*0b00*/  FFMA R12, R7, R2, R14 ;  /* 0x00000002070c7223 */ /* 0x000fe2000000000e */
[----:B------:R-:W1:Y:S01]  /*0b10*/  MUFU.RCP R16, R3 ;  /* 0x0000000300107308 */ /* 0x000e620000001000 */
[----:B--2---:R-:W-:-:S03]  /*0b20*/  MOV R14, UR6 ;  /* 0x00000006000e7c02 */ /* 0x004fc60008000f00 */
[----:B---3--:R2:W-:Y:S04]  /*0b30*/  STG.E desc[UR16][R8.64], R12 ;  /* 0x0000000c08007986 */ /* 0x0085e8000c101910 */
[----:B------:R-:W3:Y:S01]  /*0b40*/  FCHK P0, |R14|, R3 ;  /* 0x000000030e007302 */ /* 0x000ee20000000200 */
[----:B----4-:R2:W-:Y:S01]  /*0b50*/  STG.E desc[UR16][R10.64], R13 ;  /* 0x0000000d0a007986 */ /* 0x0105e2000c101910 */
[----:B-1----:R-:W-:Y:S01]  /*0b60*/  FFMA R7, -R3, R16, 1 ;  /* 0x3f80000003077423 */ /* 0x002fe20000000110 */
[----:B0-----:R-:W-:-:S03]  /*0b70*/  ULEA UR4, UR5, UR4, 0x18 ;  /* 0x0000000405047291 */ /* 0x001fc6000f8ec0ff */
[----:B------:R-:W-:-:S04]  /*0b80*/  FFMA R2, R16, R7, R16 ;  /* 0x0000000710027223 */ /* 0x000fc80000000010 */
[----:B------:R-:W-:-:S04]  /*0b90*/  FFMA R6, R2, |UR6|, RZ ;  /* 0x4000000602067c23 */ /* 0x000fc800080000ff */
[----:B------:R-:W-:Y:S01]  /*0ba0*/  FFMA R7, -R3, R6, |UR6| ;  /* 0x4000000603077e23 */ /* 0x000fe20008000106 */
[----:B------:R2:W-:Y:S03]  /*0bb0*/  STS.64 [UR4], R12 ;  /* 0x0000000cff007988 */ /* 0x0005e60008000a04 */
[----:B------:R-:W-:Y:S01]  /*0bc0*/  FFMA R2, R2, R7, R6 ;  /* 0x0000000702027223 */ /* 0x000fe20000000006 */
[----:B---3--:R-:W-:Y:S06]  /*0bd0*/  @!P0 BRA `(.L_x_14) ;  /* 0x0000000000108947 */ /* 0x008fec0003800000 */
[----:B------:R-:W-:Y:S01]  /*0be0*/  MOV R2, R3 ;  /* 0x0000000300027202 */ /* 0x000fe20000000f00 */
[----:B------:R-:W-:Y:S01]  /*0bf0*/  FADD R3, -RZ, |UR6| ;  /* 0x40000006ff037e21 */ /* 0x000fe20008000100 */
[----:B------:R-:W-:-:S07]  /*0c00*/  MOV R36, 0xc20 ;  /* 0x00000c2000247802 */ /* 0x000fce0000000f00 */
[----:B--2---:R-:W-:Y:S05]  /*0c10*/  CALL.REL.NOINC `($__internal_2_$__cuda_sm3x_div_rn_noftz_f32_slowpath) ;  /* 0x0000013800a07944 */ /* 0x004fea0003c00000 */
.L_x_14:
[----:B------:R-:W0:Y:S02]  /*0c20*/  LDC R3, c[0x0][0x440] ;  /* 0x00011000ff037b82 */ /* 0x000e240000000800 */
[----:B0-----:R-:W-:-:S13]  /*0c30*/  FSETP.GT.AND P0, PT, R2, R3, PT ;  /* 0x000000030200720b */ /* 0x001fda0003f04000 */
[----:B------:R-:W-:Y:S05]  /*0c40*/  @!P0 BRA `(.L_x_15) ;  /* 0x0000000000608947 */ /* 0x000fea0003800000 */
[----:B------:R-:W-:Y:S01]  /*0c50*/  HFMA2 R7, -RZ, RZ, 1.666015625, -0.052093505859375 ;  /* 0x3eaaaaabff077431 */ /* 0x000fe200000001ff */
[----:B------:R-:W-:Y:S01]  /*0c60*/  MOV R6, 0x40400000 ;  /* 0x4040000000067802 */ /* 0x000fe20000000f00 */
[----:B------:R-:W-:Y:S01]  /*0c70*/  FADD R3, R2, -R3 ;  /* 0x8000000302037221 */ /* 0x000fe20000000000 */
[----:B------:R-:W-:Y:S03]  /*0c80*/  BSSY.RECONVERGENT B3, `(.L_x_16) ;  /* 0x000000b000037945 */ /* 0x000fe60003800200 */
[----:B------:R-:W0:Y:S01]  /*0c90*/  FCHK P0, R3, 3 ;  /* 0x4040000003007902 */ /* 0x000e220000000000 */
[----:B------:R-:W-:-:S04]  /*0ca0*/  FFMA R6, R7, -R6, 1 ;  /* 0x3f80000007067423 */ /* 0x000fc80000000806 */
[----:B------:R-:W-:-:S04]  /*0cb0*/  FFMA R6, R6, R7, 0.3333333432674407959 ;  /* 0x3eaaaaab06067423 */ /* 0x000fc80000000007 */
[----:B------:R-:W-:-:S04]  /*0cc0*/  FFMA R2, R3, R6, RZ ;  /* 0x0000000603027223 */ /* 0x000fc800000000ff */
[----:B------:R-:W-:-:S04]  /*0cd0*/  FFMA R7, R2, -3, R3 ;  /* 0xc040000002077823 */ /* 0x000fc80000000003 */
[----:B------:R-:W-:Y:S01]  /*0ce0*/  FFMA R2, R6, R7, R2 ;  /* 0x0000000706027223 */ /* 0x000fe20000000002 */
[----:B0-----:R-:W-:Y:S06]  /*0cf0*/  @!P0 BRA `(.L_x_17) ;  /* 0x00000000000c8947 */ /* 0x001fec0003800000 */
[----:B------:R-:W-:Y:S02]  /*0d00*/  MOV R2, 0x40400000 ;  /* 0x4040000000027802 */ /* 0x000fe40000000f00 */
[----:B------:R-:W-:-:S07]  /*0d10*/  MOV R36, 0xd30 ;  /* 0x00000d3000247802 */ /* 0x000fce0000000f00 */
[----:B--2---:R-:W-:Y:S05]  /*0d20*/  CALL.REL.NOINC `($__internal_2_$__cuda_sm3x_div_rn_noftz_f32_slowpath) ;  /* 0x00000138005c7944 */ /* 0x004fea0003c00000 */
.L_x_17:
[----:B------:R-:W-:Y:S05]  /*0d30*/  BSYNC.RECONVERGENT B3 ;  /* 0x0000000000037941 */ /* 0x000fea0003800200 */
.L_x_16:
[----:B------:R-:W0:Y:S01]  /*0d40*/  S2UR UR5, SR_CgaCtaId ;  /* 0x00000000000579c3 */ /* 0x000e220000008800 */
[----:B------:R-:W-:Y:S01]  /*0d50*/  UMOV UR4, 0x400 ;  /* 0x0000040000047882 */ /* 0x000fe20000000000 */
[----:B------:R-:W-:-:S06]  /*0d60*/  FMNMX R3, R2, 1, PT ;  /* 0x3f80000002037809 */ /* 0x000fcc0003800000 */
[----:B------:R-:W1:Y:S01]  /*0d70*/  LDC.64 R6, c[0x0][0x438] ;  /* 0x00010e00ff067b82 */ /* 0x000e620000000a00 */
[----:B0-----:R-:W-:Y:S01]  /*0d80*/  ULEA UR4, UR5, UR4, 0x18 ;  /* 0x0000000405047291 */ /* 0x001fe2000f8ec0ff */
[----:B-1----:R-:W-:-:S04]  /*0d90*/  FADD R2, R7, -R6 ;  /* 0x8000000607027221 */ /* 0x002fc80000000000 */
[----:B------:R-:W-:-:S05]  /*0da0*/  FFMA R2, R3, R2, R6 ;  /* 0x0000000203027223 */ /* 0x000fca0000000006 */
[----:B------:R0:W-:Y:S01]  /*0db0*/  STS [UR4+0x8], R2 ;  /* 0x00000802ff007988 */ /* 0x0001e20008000804 */
[----:B------:R-:W-:Y:S05]  /*0dc0*/  BRA `(.L_x_3) ;  /* 0x0000000000287947 */ /* 0x000fea0003800000 */
.L_x_15:
[----:B------:R-:W0:Y:S01]  /*0dd0*/  S2UR UR5, SR_CgaCtaId ;  /* 0x00000000000579c3 */ /* 0x000e220000008800 */
[----:B------:R-:W-:-:S07]  /*0de0*/  UMOV UR4, 0x400 ;  /* 0x0000040000047882 */ /* 0x000fce0000000000 */
[----:B------:R-:W1:Y:S01]  /*0df0*/  LDC R2, c[0x0][0x438] ;  /* 0x00010e00ff027b82 */ /* 0x000e620000000800 */
[----:B0-----:R-:W-:-:S09]  /*0e00*/  ULEA UR4, UR5, UR4, 0x18 ;  /* 0x0000000405047291 */ /* 0x001fd2000f8ec0ff */
[----:B-1----:R3:W-:Y:S01]  /*0e10*/  STS [UR4+0x8], R2 ;  /* 0x00000802ff007988 */ /* 0x0027e20008000804 */
[----:B------:R-:W-:Y:S05]  /*0e20*/  BRA `(.L_x_3) ;  /* 0x0000000000107947 */ /* 0x000fea0003800000 */
.L_x_11:
[----:B------:R-:W0:Y:S01]  /*0e30*/  LDC R2, c[0x0][0x3c0] ;  /* 0x0000f000ff027b82 */ /* 0x000e220000000800 */
[----:B------:R-:W-:Y:S01]  /*0e40*/  HFMA2 R3, -RZ, RZ, 1.875, 0 ;  /* 0x3f800000ff037431 */ /* 0x000fe200000001ff */
[----:B------:R-:W-:Y:S04]  /*0e50*/  STS [UR4+0x8], RZ ;  /* 0x000008ffff007988 */ /* 0x000fe80008000804 */
[----:B0-----:R4:W-:Y:S02]  /*0e60*/  STS.64 [UR4], R2 ;  /* 0x00000002ff007988 */ /* 0x0019e40008000a04 */
.L_x_3:
[----:B-1----:R-:W-:Y:S05]  /*0e70*/  BSYNC.RECONVERGENT B2 ;  /* 0x0000000000027941 */ /* 0x002fea0003800200 */
.L_x_2:
[----:B------:R-:W1:Y:S08]  /*0e80*/  S2UR UR5, SR_CgaCtaId ;  /* 0x00000000000579c3 */ /* 0x000e700000008800 */
[----:B------:R-:W-:Y:S06]  /*0e90*/  BAR.SYNC.DEFER_BLOCKING 0x0 ;  /* 0x0000000000007b1d */ /* 0x000fec0000010000 */
[----:B------:R-:W-:-:S02]  /*0ea0*/  UMOV UR4, 0x400 ;  /* 0x0000040000047882 */ /* 0x000fc40000000000 */
[----:B-1----:R-:W-:Y:S02]  /*0eb0*/  ULEA UR6, UR5, UR4, 0x18 ;  /* 0x0000000405067291 */ /* 0x002fe4000f8ec0ff */
[----:B------:R-:W-:-:S04]  /*0ec0*/  UIADD3 UR4, UPT, UPT, UR4, 0x20, URZ ;  /* 0x0000002004047890 */ /* 0x000fc8000fffe0ff */
[----:B------:R-:W-:-:S03]  /*0ed0*/  ULEA UR4, UR5, UR4, 0x18 ;  /* 0x0000000405047291 */ /* 0x000fc6000f8ec0ff */
[----:B------:R-:W1:Y:S01]  /*0ee0*/  LDS.64 R38, [UR6+0x10] ;  /* 0x00001006ff267984 */ /* 0x000e620008000a00 */
[----:B------:R-:W-:-:S03]  /*0ef0*/  UIADD3 UR8, UPT, UPT, UR4, UR10, URZ ;  /* 0x0000000a04087290 */ /* 0x000fc6000fffe0ff */
[----:B------:R-:W0:Y:S01]  /*0f00*/  LDS R6, [UR6] ;  /* 0x00000006ff067984 */ /* 0x000e220008000800 */
[----:B------:R-:W-:-:S03]  /*0f10*/  UIADD3 UR21, UPT, UPT, UR8, UR10, URZ ;  /* 0x0000000a08157290 */ /* 0x000fc6000fffe0ff */
[----:B------:R-:W2:Y:S01]  /*0f20*/  LDS R51, [UR6+0x8] ;  /* 0x00000806ff337984 */ /* 0x000ea20008000800 */
[----:B-1----:R-:W-:-:S05]  /*0f30*/  FMUL R62, R38, R38 ;  /* 0x00000026263e7220 */ /* 0x002fca0000400000 */
[----:B0--34-:R-:W-:-:S04]  /*0f40*/  IADD3 R2, PT, PT, R62, 0x1800000, RZ ;  /* 0x018000003e027810 */ /* 0x019fc80007ffe0ff */
[----:B------:R-:W-:-:S04]  /*0f50*/  LOP3.LUT R2, R2, 0x7f800000, RZ, 0xc0, !PT ;  /* 0x7f80000002027812 */ /* 0x000fc800078ec0ff */
[----:B------:R-:W-:-:S13]  /*0f60*/  ISETP.GT.U32.AND P0, PT, R2, 0x1ffffff, PT ;  /* 0x01ffffff0200780c */ /* 0x000fda0003f04070 */
[----:B--2---:R-:W-:Y:S05]  /*0f70*/  @P0 BRA `(.L_x_18) ;  /* 0x0000000000100947 */ /* 0x004fea0003800000 */
[----:B------:R-:W-:-:S07]  /*0f80*/  MOV R36, 0xfa0 ;  /* 0x00000fa000247802 */ /* 0x000fce0000000f00 */
[----:B-----5:R-:W-:Y:S05]  /*0f90*/  CALL.REL.NOINC `($__internal_0_$__cuda_sm20_rcp_rn_f32_slowpath) ;  /* 0x0000013000947944 */ /* 0x020fea0003c00000 */
[----:B------:R-:W-:Y:S01]  /*0fa0*/  MOV R50, R37 ;  /* 0x0000002500327202 */ /* 0x000fe20000000f00 */
[----:B------:R-:W-:Y:S06]  /*0fb0*/  BRA `(.L_x_19) ;  /* 0x0000000000107947 */ /* 0x000fec0003800000 */
.L_x_18:
[----:B------:R-:W0:Y:S02]  /*0fc0*/  MUFU.RCP R3, R62 ;  /* 0x0000003e00037308 */ /* 0x000e240000001000 */
[----:B0-----:R-:W-:-:S04]  /*0fd0*/  FFMA R2, R62, R3, -1 ;  /* 0xbf8000003e027423 */ /* 0x001fc80000000003 */
[----:B------:R-:W-:-:S04]  /*0fe0*/  FADD.FTZ R2, -R2, -RZ ;  /* 0x800000ff02027221 */ /* 0x000fc80000010100 */
[----:B------:R-:W-:-:S07]  /*0ff0*/  FFMA R50, R3, R2, R3 ;  /* 0x0000000203327223 */ /* 0x000fce0000000003 */
.L_x_19:
[----:B------:R-:W0:Y:S01]  /*1000*/  LDC.64 R44, c[0x0][0x380] ;  /* 0x0000e000ff2c7b82 */ /* 0x000e220000000a00 */
[----:B------:R-:W-:Y:S01]  /*1010*/  HFMA2 R3, -RZ, RZ, 0.96630859375, -0.0022525787353515625 ;  /* 0x3bbb989dff037431 */ /* 0x000fe200000001ff */
[----:B-----5:R-:W-:Y:S01]  /*1020*/  MOV R8, 0x437c0000 ;  /* 0x437c000000087802 */ /* 0x020fe20000000f00 */
[----:B------:R-:W1:Y:S05]  /*1030*/  LDCU UR4, c[0x0][0x3bc] ;  /* 0x00007780ff0477ac */ /* 0x000e6a0008000800 */
[----:B------:R-:W1:Y:S01]  /*1040*/  LDC R10, c[0x0][0x424] ;  /* 0x00010900ff0a7b82 */ /* 0x000e620000000800 */
[----:B0-----:R-:W-:-:S05]  /*1050*/  IMAD.WIDE.U32 R44, R4, 0x4, R44 ;  /* 0x00000004042c7825 */ /* 0x001fca00078e002c */
[----:B------:R-:W2:Y:S01]  /*1060*/  LDG.E R54, desc[UR16][R44.64] ;  /* 0x000000102c367981 */ /* 0x000ea2000c1e1900 */
[----:B------:R-:W-:Y:S01]  /*1070*/  BSSY.RECONVERGENT B2, `(.L_x_20) ;  /* 0x0000017000027945 */ /* 0x000fe20003800200 */
[----:B------:R-:W-:Y:S01]  /*1080*/  FMUL R43, R50, 0.5 ;  /* 0x3f000000322b7820 */ /* 0x000fe20000400000 */
[----:B--2---:R-:W-:-:S04]  /*1090*/  FMUL R2, R54, 0.5 ;  /* 0x3f00000036027820 */ /* 0x004fc80000400000 */
[----:B------:R-:W-:-:S04]  /*10a0*/  FFMA.SAT R3, R2, R3, 0.5 ;  /* 0x3f00000002037423 */ /* 0x000fc80000002003 */
[----:B------:R-:W-:-:S04]  /*10b0*/  FFMA.RM R3, R3, R8, 12582913 ;  /* 0x4b40000103037423 */ /* 0x000fc80000004008 */
[C---:B------:R-:W-:Y:S01]  /*10c0*/  FADD R7, R3.reuse, -12583039 ;  /* 0xcb40007f03077421 */ /* 0x040fe20000000000 */
[----:B------:R-:W-:-:S03]  /*10d0*/  SHF.L.U32 R3, R3, 0x17, RZ ;  /* 0x0000001703037819 */ /* 0x000fc600000006ff */
[----:B------:R-:W-:-:S04]  /*10e0*/  FFMA R7, R2, 1.4426950216293334961, -R7 ;  /* 0x3fb8aa3b02077823 */ /* 0x000fc80000000807 */
[----:B------:R-:W-:-:S04]  /*10f0*/  FFMA R7, R2, 1.925963033500011079e-08, R7 ;  /* 0x32a5706002077823 */ /* 0x000fc80000000007 */
[----:B------:R-:W0:Y:S02]  /*1100*/  MUFU.EX2 R2, R7 ;  /* 0x0000000700027308 */ /* 0x000e240000000800 */
[----:B0-----:R-:W-:Y:S01]  /*1110*/  FFMA R2, R3, R2, 9.9999999392252902908e-09 ;  /* 0x322bcc7703027423 */ /* 0x001fe20000000002 */
[----:B-1----:R-:W-:-:S05]  /*1120*/  FMUL R3, R10, UR4 ;  /* 0x000000040a037c20 */ /* 0x002fca0008400000 */
[----:B------:R-:W0:Y:S08]  /*1130*/  MUFU.RCP R9, R2 ;  /* 0x0000000200097308 */ /* 0x000e300000001000 */
[----:B------:R-:W1:Y:S01]  /*1140*/  FCHK P0, R3, R2 ;  /* 0x0000000203007302 */ /* 0x000e620000000000 */
[----:B0-----:R-:W-:-:S04]  /*1150*/  FFMA R8, -R2, R9, 1 ;  /* 0x3f80000002087423 */ /* 0x001fc80000000109 */
[----:B------:R-:W-:-:S04]  /*1160*/  FFMA R8, R9, R8, R9 ;  /* 0x0000000809087223 */ /* 0x000fc80000000009 */
[----:B------:R-:W-:-:S04]  /*1170*/  FFMA R55, R3, R8, RZ ;  /* 0x0000000803377223 */ /* 0x000fc800000000ff */
[----:B------:R-:W-:-:S04]  /*1180*/  FFMA R7, -R2, R55, R3 ;  /* 0x0000003702077223 */ /* 0x000fc80000000103 */
[----:B------:R-:W-:Y:S01]  /*1190*/  FFMA R55, R8, R7, R55 ;  /* 0x0000000708377223 */ /* 0x000fe20000000037 */
[----:B-1----:R-:W-:Y:S06]  /*11a0*/  @!P0 BRA `(.L_x_21) ;  /* 0x00000000000c8947 */ /* 0x002fec0003800000 */
[----:B------:R-:W-:-:S07]  /*11b0*/  MOV R36, 0x11d0 ;  /* 0x000011d000247802 */ /* 0x000fce0000000f00 */
[----:B------:R-:W-:Y:S05]  /*11c0*/  CALL.REL.NOINC `($__internal_2_$__cuda_sm3x_div_rn_noftz_f32_slowpath) ;  /* 0x0000013400347944 */ /* 0x000fea0003c00000 */
[----:B------:R-:W-:-:S07]  /*11d0*/  MOV R55, R2 ;  /* 0x0000000200377202 */ /* 0x000fce0000000f00 */
.L_x_21:
[----:B------:R-:W-:Y:S05]  /*11e0*/  BSYNC.RECONVERGENT B2 ;  /* 0x0000000000027941 */ /* 0x000fea0003800200 */
.L_x_20:
[----:B------:R-:W0:Y:S01]  /*11f0*/  LDCU UR4, c[0x0][0x408] ;  /* 0x00008100ff0477ac */ /* 0x000e220008000800 */
[----:B------:R-:W-:Y:S01]  /*1200*/  FADD R56, -R39, R54 ;  /* 0x0000003627387221 */ /* 0x000fe20000000100 */
[----:B------:R-:W-:Y:S01]  /*1210*/  LEA R3, R4, UR21, 0x2 ;  /* 0x0000001504037c11 */ /* 0x000fe2000f8e10ff */
[----:B------:R-:W1:Y:S08]  /*1220*/  LDC.64 R46, c[0x0][0x3b0] ;  /* 0x0000ec00ff2e7b82 */ /* 0x000e700000000a00 */
[----:B------:R-:W2:Y:S01]  /*1230*/  LDC.64 R12, c[0x0][0x428] ;  /* 0x00010a00ff0c7b82 */ /* 0x000ea20000000a00 */
[----:B0-----:R-:W-:-:S04]  /*1240*/  FFMA R2, R56, UR4, R39 ;  /* 0x0000000438027c23 */ /* 0x001fc80008000027 */
[----:B------:R-:W-:-:S05]  /*1250*/  FADD R2, R2, R55 ;  /* 0x0000003702027221 */ /* 0x000fca0000000000 */
[----:B------:R0:W-:Y:S01]  /*1260*/  STS [R3], R2 ;  /* 0x0000000203007388 */ /* 0x0001e20000000800 */
[----:B-1----:R-:W-:Y:S01]  /*1270*/  IMAD.WIDE.U32 R46, R4, 0x40, R46 ;  /* 0x00000040042e7825 */ /* 0x002fe200078e002e */
[----:B------:R-:W-:Y:S06]  /*1280*/  BAR.SYNC.DEFER_BLOCKING 0x0 ;  /* 0x0000000000007b1d */ /* 0x000fec0000010000 */
[----:B------:R-:W3:Y:S01]  /*1290*/  LDG.E R53, desc[UR16][R46.64] ;  /* 0x000000102e357981 */ /* 0x000ee2000c1e1900 */
[----:B--2---:R-:W-:-:S04]  /*12a0*/  FMNMX R8, R12, R13, !PT ;  /* 0x0000000d0c087209 */ /* 0x004fc80007800000 */
[----:B------:R-:W-:Y:S02]  /*12b0*/  FSETP.GT.AND P0, PT, R8, RZ, PT ;  /* 0x000000ff0800720b */ /* 0x000fe40003f04000 */
[----:B---3--:R-:W-:-:S04]  /*12c0*/  IADD3 R7, PT, PT, R53, 0x1, RZ ;  /* 0x0000000135077810 */ /* 0x008fc80007ffe0ff */
[----:B------:R-:W-:-:S07]  /*12d0*/  ISETP.NE.AND P2, PT, R7, RZ, PT ;  /* 0x000000ff0700720c */ /* 0x000fce0003f45270 */
[----:B0-----:R-:W-:Y:S06]  /*12e0*/  @!P0 BRA `(.L_x_22) ;  /* 0x0000000000608947 */ /* 0x001fec0003800000 */
[----:B------:R-:W0:Y:S01]  /*12f0*/  LDCU UR5, c[0x0][0x3c0] ;  /* 0x00007800ff0577ac */ /* 0x000e220008000800 */
[----:B------:R-:W-:Y:S01]  /*1300*/  HFMA2 R10, -RZ, RZ, 1.125, -9232 ;  /* 0x3c80f082ff0a7431 */ /* 0x000fe200000001ff */
[----:B------:R-:W-:Y:S01]  /*1310*/  MOV R14, 0x3f800000 ;  /* 0x3f800000000e7802 */ /* 0x000fe20000000f00 */
[----:B0-----:R-:W-:-:S04]  /*1320*/  FADD R8, R54, -UR5 ;  /* 0x8000000536087e21 */ /* 0x001fc80008000000 */
[C---:B------:R-:W-:Y:S01]  /*1330*/  FMUL R2, |R8|.reuse, 2.8853900432586669922 ;  /* 0x4038aa3b08027820 */ /* 0x040fe20000400200 */
[C---:B------:R-:W-:Y:S01]  /*1340*/  FMUL R11, R8.reuse, R8 ;  /* 0x00000008080b7220 */ /* 0x040fe20000400000 */
[C---:B------:R-:W-:Y:S02]  /*1350*/  FSETP.GE.AND P1, PT, |R8|.reuse, 0.60000002384185791016, PT ;  /* 0x3f19999a0800780b */ /* 0x040fe40003f26200 */
[----:B------:R-:W-:Y:S01]  /*1360*/  FSETP.GE.AND P0, PT, |R8|, 9.010913848876953125, PT ;  /* 0x41102cb40800780b */ /* 0x000fe20003f06200 */
[C---:B------:R-:W-:Y:S01]  /*1370*/  FFMA R10, R11.reuse, R10, -0.052303962409496307373 ;  /* 0xbd563cae0b0a7423 */ /* 0x040fe2000000000a */
[----:B------:R-:W0:Y:S03]  /*1380*/  MUFU.EX2 R2, R2 ;  /* 0x0000000200027308 */ /* 0x000e260000000800 */
[----:B------:R-:W-:Y:S01]  /*1390*/  FFMA R10, R11, R10, 0.1331529766321182251 ;  /* 0x3e0859410b0a7423 */ /* 0x000fe2000000000a */
[----:B0-----:R-:W-:-:S03]  /*13a0*/  FADD R3, R2, 1 ;  /* 0x3f80000002037421 */ /* 0x001fc60000000000 */
[----:B------:R-:W-:-:S04]  /*13b0*/  FFMA R2, R11, R10, -0.33332768082618713379 ;  /* 0xbeaaa9ed0b027423 */ /* 0x000fc8000000000a */
[----:B------:R-:W-:Y:S01]  /*13c0*/  FFMA R11, R11, R2, RZ ;  /* 0x000000020b0b7223 */ /* 0x000fe200000000ff */
[----:B------:R-:W0:Y:S02]  /*13d0*/  MUFU.RCP R3, R3 ;  /* 0x0000000300037308 */ /* 0x000e240000001000 */
[----:B0-----:R-:W-:Y:S01]  /*13e0*/  FFMA R9, R3, -2, R14 ;  /* 0xc000000003097823 */ /* 0x001fe2000000000e */
[----:B------:R-:W-:-:S04]  /*13f0*/  FFMA R3, |R8|, R13, 1 ;  /* 0x3f80000008037423 */ /* 0x000fc8000000020d */
[----:B------:R-:W-:Y:S01]  /*1400*/  FSEL R9, R9, 1, !P0 ;  /* 0x3f80000009097808 */ /* 0x000fe20004000000 */
[----:B------:R-:W-:-:S03]  /*1410*/  FMUL R38, R38, R3 ;  /* 0x0000000326267220 */ /* 0x000fc60000400000 */
[--C-:B------:R-:W-:Y:S01]  /*1420*/  LOP3.LUT R9, R9, 0x80000000, R8.reuse, 0xb8, !PT ;  /* 0x8000000009097812 */ /* 0x100fe200078eb808 */
[----:B------:R-:W-:-:S04]  /*1430*/  @!P1 FFMA R9, R8, R11, R8 ;  /* 0x0000000b08099223 */ /* 0x000fc80000000008 */
[----:B------:R-:W-:-:S05]  /*1440*/  FFMA R9, R9, R12, UR4 ;  /* 0x0000000409097e23 */ /* 0x000fca000800000c */
[----:B------:R-:W-:-:S04]  /*1450*/  FMNMX R9, RZ, R9, !PT ;  /* 0x00000009ff097209 */ /* 0x000fc80007800000 */
[----:B------:R-:W-:-:S07]  /*1460*/  FMNMX R52, R9, 0.99900001287460327148, PT ;  /* 0x3f7fbe7709347809 */ /* 0x000fce0003800000 */
.L_x_22:
[----:B------:R0:W5:Y:S01]  /*1470*/  @P2 LDG.E R9, desc[UR16][R46.64+0x4] ;  /* 0x000004102e092981 */ /* 0x000162000c1e1900 */
[----:B------:R-:W-:Y:S04]  /*1480*/  BSSY.RECONVERGENT B0, `(.L_x_23) ;  /* 0x000000f000007945 */ /* 0x000fe80003800200 */
[----:B------:R-:W-:Y:S05]  /*1490*/  @P2 BRA `(.L_x_24) ;  /* 0x0000000000342947 */ /* 0x000fea0003800000 */
[----:B-----5:R-:W2:Y:S02]  /*14a0*/  LDG.E R9, desc[UR16][R46.64+0x4] ;  /* 0x000004102e097981 */ /* 0x020ea4000c1e1900 */
[----:B--2---:R-:W-:-:S04]  /*14b0*/  IADD3 R9, PT, PT, R9, 0x1, RZ ;  /* 0x0000000109097810 */ /* 0x004fc80007ffe0ff */
[----:B------:R-:W-:Y:S01]  /*14c0*/  ISETP.NE.AND P0, PT, R9, RZ, PT ;  /* 0x000000ff0900720c */ /* 0x000fe20003f05270 */
[----:B------:R1:W-:-:S12]  /*14d0*/  STG.E desc[UR16][R46.64+0x4], R9 ;  /* 0x000004092e007986 */ /* 0x0003d8000c101910 */
[----:B-1----:R-:W-:Y:S05]  /*14e0*/  @P0 BRA `(.L_x_24) ;  /* 0x0000000000200947 */ /* 0x002fea0003800000 */
[----:B------:R-:W2:Y:S02]  /*14f0*/  LDG.E R3, desc[UR16][R46.64+0x8] ;  /* 0x000008102e037981 */ /* 0x000ea4000c1e1900 */
[----:B--2---:R-:W-:-:S04]  /*1500*/  IADD3 R3, PT, PT, R3, 0x1, RZ ;  /* 0x0000000103037810 */ /* 0x004fc80007ffe0ff */
[----:B------:R-:W-:-:S13]  /*1510*/  ISETP.NE.AND P0, PT, R3, RZ, PT ;  /* 0x000000ff0300720c */ /* 0x000fda0003f05270 */
[----:B------:R-:W2:Y:S01]  /*1520*/  @!P0 LDG.E R11, desc[UR16][R46.64+0xc] ;  /* 0x00000c102e0b8981 */ /* 0x000ea2000c1e1900 */
[----:B------:R-:W-:-:S03]  /*1530*/  HFMA2 R9, -RZ, RZ, 0, 0 ;  /* 0x00000000ff097431 */ /* 0x000fc600000001ff */
[----:B------:R1:W-:Y:S01]  /*1540*/  STG.E desc[UR16][R46.64+0x8], R3 ;  /* 0x000008032e007986 */ /* 0x0003e2000c101910 */
[----:B--2---:R-:W-:-:S05]  /*1550*/  @!P0 IADD3 R11, PT, PT, R11, 0x1, RZ ;  /* 0x000000010b0b8810 */ /* 0x004fca0007ffe0ff */
[----:B------:R1:W-:Y:S02]  /*1560*/  @!P0 STG.E desc[UR16][R46.64+0xc], R11 ;  /* 0x00000c0b2e008986 */ /* 0x0003e4000c101910 */
.L_x_24:
[----:B------:R-:W-:Y:S05]  /*1570*/  BSYNC.RECONVERGENT B0 ;  /* 0x0000000000007941 */ /* 0x000fea0003800200 */
.L_x_23:
[----:B------:R-:W1:Y:S04]  /*1580*/  LDG.E.64 R48, desc[UR16][R46.64+0x8] ;  /* 0x000008102e307981 */ /* 0x000e68000c1e1b00 */
[----:B------:R-:W2:Y:S01]  /*1590*/  LDG.E.128 R20, desc[UR16][R46.64+0x20] ;  /* 0x000020102e147981 */ /* 0x000ea2000c1e1d00 */
[----:B------:R-:W-:-:S03]  /*15a0*/  IMAD.WIDE.U32 R36, R7, -0x2daee0ad, RZ ;  /* 0xd2511f5307247825 */ /* 0x000fc600078e00ff */
[----:B------:R3:W5:Y:S01]  /*15b0*/  LDG.E.128 R28, desc[UR16][R46.64+0x10] ;  /* 0x000010102e1c7981 */ /* 0x000762000c1e1d00 */
[----:B------:R-:W-:Y:S01]  /*15c0*/  FFMA R52, R56, R52, R39 ;  /* 0x0000003438347223 */ /* 0x000fe20000000027 */
[----:B------:R-:W-:Y:S02]  /*15d0*/  BSSY.RECONVERGENT B0, `(.L_x_25) ;  /* 0x0000051000007945 */ /* 0x000fe40003800200 */
[----:B------:R3:W-:Y:S01]  /*15e0*/  STG.E desc[UR16][R46.64], R7 ;  /* 0x000000072e007986 */ /* 0x0007e2000c101910 */
[----:B-1----:R-:W-:Y:S01]  /*15f0*/  IMAD.WIDE.U32 R2, R48, -0x326172a9, RZ ;  /* 0xcd9e8d5730027825 */ /* 0x002fe200078e00ff */
[----:B--2---:R-:W-:-:S04]  /*1600*/  LOP3.LUT R16, R21, R49, R37, 0x96, !PT ;  /* 0x0000003115107212 */ /* 0x004fc800078e9625 */
[C---:B-----5:R-:W-:Y:S02]  /*1610*/  LOP3.LUT R14, R20.reuse, R3, R9, 0x96, !PT ;  /* 0x00000003140e7212 */ /* 0x060fe400078e9609 */
[----:B------:R-:W-:Y:S01]  /*1620*/  IADD3 R8, PT, PT, R20, -0x61c88647, RZ ;  /* 0x9e3779b914087810 */ /* 0x000fe20007ffe0ff */
[----:B------:R-:W-:Y:S01]  /*1630*/  IMAD.WIDE.U32 R16, R16, -0x326172a9, RZ ;  /* 0xcd9e8d5710107825 */ /* 0x000fe200078e00ff */
[C---:B------:R-:W-:Y:S02]  /*1640*/  IADD3 R10, PT, PT, R21.reuse, -0x4498517b, RZ ;  /* 0xbb67ae85150a7810 */ /* 0x040fe40007ffe0ff */
[----:B------:R-:W-:Y:S01]  /*1650*/  IADD3 R11, PT, PT, R21, 0x76cf5d0a, RZ ;  /* 0x76cf5d0a150b7810 */ /* 0x000fe20007ffe0ff */
[----:B------:R-:W-:Y:S01]  /*1660*/  IMAD.WIDE.U32 R14, R14, -0x2daee0ad, RZ ;  /* 0xd2511f530e0e7825 */ /* 0x000fe200078e00ff */
[----:B------:R-:W-:Y:S02]  /*1670*/  LOP3.LUT R2, R8, R2, R17, 0x96, !PT ;  /* 0x0000000208027212 */ /* 0x000fe400078e9611 */
[----:B------:R-:W-:-:S02]  /*1680*/  IADD3 R12, PT, PT, R20, 0x3c6ef372, RZ ;  /* 0x3c6ef372140c7810 */ /* 0x000fc40007ffe0ff */
[----:B------:R-:W-:Y:S01]  /*1690*/  LOP3.LUT R18, R10, R15, R36, 0x96, !PT ;  /* 0x0000000f0a127212 */ /* 0x000fe200078e9624 */
[----:B------:R-:W-:Y:S01]  /*16a0*/  IMAD.WIDE.U32 R2, R2, -0x2daee0ad, RZ ;  /* 0xd2511f5302027825 */ /* 0x000fe200078e00ff */
[----:B------:R-:W-:Y:S02]  /*16b0*/  IADD3 R13, PT, PT, R20, -0x255992d5, RZ ;  /* 0xdaa66d2b140d7810 */ /* 0x000fe40007ffe0ff */
[----:B------:R-:W-:Y:S01]  /*16c0*/  IADD3 R15, PT, PT, R21, -0x126145ec, RZ ;  /* 0xed9eba14150f7810 */ /* 0x000fe20007ffe0ff */
[----:B------:R-:W-:Y:S01]  /*16d0*/  IMAD.WIDE.U32 R18, R18, -0x326172a9, RZ ;  /* 0xcd9e8d5712127825 */ /* 0x000fe200078e00ff */
[----:B------:R-:W-:Y:S02]  /*16e0*/  LOP3.LUT R26, R11, R14, R3, 0x96, !PT ;  /* 0x0000000e0b1a7212 */ /* 0x000fe400078e9603 */
[----:B------:R-:W-:Y:S02]  /*16f0*/  IADD3 R14, PT, PT, R21, 0x32370b8f, RZ ;  /* 0x32370b8f150e7810 */ /* 0x000fe40007ffe0ff */
[----:B------:R-:W-:Y:S01]  /*1700*/  LOP3.LUT R24, R12, R16, R19, 0x96, !PT ;  /* 0x000000100c187212 */ /* 0x000fe200078e9613 */
[----:B------:R-:W-:Y:S01]  /*1710*/  IMAD.WIDE.U32 R26, R26, -0x326172a9, RZ ;  /* 0xcd9e8d571a1a7825 */ /* 0x000fe200078e00ff */
[----:B------:R-:W-:-:S02]  /*1720*/  IADD3 R16, PT, PT, R20, 0x78dde6e4, RZ ;  /* 0x78dde6e414107810 */ /* 0x000fc40007ffe0ff */
[----:B------:R-:W-:Y:S01]  /*1730*/  IADD3 R17, PT, PT, R20, 0x1715609d, RZ ;  /* 0x1715609d14117810 */ /* 0x000fe20007ffe0ff */
[----:B------:R-:W-:Y:S01]  /*1740*/  IMAD.WIDE.U32 R24, R24, -0x2daee0ad, RZ ;  /* 0xd2511f5318187825 */ /* 0x000fe200078e00ff */
[----:B------:R-:W-:Y:S02]  /*1750*/  LOP3.LUT R3, R13, R18, R27, 0x96, !PT ;  /* 0x000000120d037212 */ /* 0x000fe400078e961b */
[----:B------:R-:W-:Y:S02]  /*1760*/  IADD3 R18, PT, PT, R21, -0x56f99767, RZ ;  /* 0xa906689915127810 */ /* 0x000fe40007ffe0ff */
[----:B------:R-:W-:Y:S01]  /*1770*/  LOP3.LUT R32, R14, R2, R25, 0x96, !PT ;  /* 0x000000020e207212 */ /* 0x000fe200078e9619 */
[----:B------:R-:W-:Y:S01]  /*1780*/  IMAD.WIDE.U32 R2, R3, -0x2daee0ad, RZ ;  /* 0xd2511f5303027825 */ /* 0x000fe200078e00ff */
[C---:B------:R-:W-:Y:S02]  /*1790*/  IADD3 R19, PT, PT, R21.reuse, 0x646e171e, RZ ;  /* 0x646e171e15137810 */ /* 0x040fe40007ffe0ff */
[----:B------:R-:W-:Y:S01]  /*17a0*/  IADD3 R42, PT, PT, R21, -0x695add53, RZ ;  /* 0x96a522ad152a7810 */ /* 0x000fe20007ffe0ff */
[----:B------:R-:W-:Y:S01]  /*17b0*/  IMAD.WIDE.U32 R32, R32, -0x326172a9, RZ ;  /* 0xcd9e8d5720207825 */ /* 0x000fe200078e00ff */
[----:B------:R-:W-:-:S04]  /*17c0*/  LOP3.LUT R34, R15, R24, R3, 0x96, !PT ;  /* 0x000000180f227212 */ /* 0x000fc800078e9603 */
[----:B------:R-:W-:Y:S01]  /*17d0*/  LOP3.LUT R26, R16, R26, R33, 0x96, !PT ;  /* 0x0000001a101a7212 */ /* 0x000fe200078e9621 */
[----:B------:R-:W-:Y:S01]  /*17e0*/  IMAD.WIDE.U32 R34, R34, -0x326172a9, RZ ;  /* 0xcd9e8d5722227825 */ /* 0x000fe200078e00ff */
[----:B------:R-:W-:-:S03]  /*17f0*/  IADD3 R33, PT, PT, R20, 0x5384540f, RZ ;  /* 0x5384540f14217810 */ /* 0x000fc60007ffe0ff */
[----:B------:R-:W-:Y:S01]  /*1800*/  IMAD.WIDE.U32 R26, R26, -0x2daee0ad, RZ ;  /* 0xd2511f531a1a7825 */ /* 0x000fe200078e00ff */
[----:B------:R-:W-:Y:S02]  /*1810*/  LOP3.LUT R24, R17, R32, R35, 0x96, !PT ;  /* 0x0000002011187212 */ /* 0x000fe400078e9623 */
[----:B------:R-:W-:Y:S02]  /*1820*/  IADD3 R32, PT, PT, R20, -0x4ab325aa, RZ ;  /* 0xb54cda5614207810 */ /* 0x000fe40007ffe0ff */
[----:B------:R-:W-:Y:S01]  /*1830*/  LOP3.LUT R40, R18, R2, R27, 0x96, !PT ;  /* 0x0000000212287212 */ /* 0x000fe200078e961b */
[----:B------:R-:W-:Y:S01]  /*1840*/  IMAD.WIDE.U32 R24, R24, -0x2daee0ad, RZ ;  /* 0xd2511f5318187825 */ /* 0x000fe200078e00ff */
[----:B------:R-:W-:-:S03]  /*1850*/  IADD3 R35, PT, PT, R21, -0x24c28bd8, RZ ;  /* 0xdb3d742815237810 */ /* 0x000fc60007ffe0ff */
[----:B------:R-:W-:Y:S01]  /*1860*/  IMAD.WIDE.U32 R40, R40, -0x326172a9, RZ ;  /* 0xcd9e8d5728287825 */ /* 0x000fe200078e00ff */
[----:B------:R-:W-:-:S04]  /*1870*/  LOP3.LUT R2, R19, R26, R25, 0x96, !PT ;  /* 0x0000001a13027212 */ /* 0x000fc800078e9619 */
[----:B------:R-:W-:Y:S01]  /*1880*/  LOP3.LUT R58, R32, R34, R41, 0x96, !PT ;  /* 0x00000022203a7212 */ /* 0x000fe200078e9629 */
[----:B------:R-:W-:Y:S01]  /*1890*/  IMAD.WIDE.U32 R2, R2, -0x326172a9, RZ ;  /* 0xcd9e8d5702027825 */ /* 0x000fe200078e00ff */
[----:B------:R-:W-:Y:S02]  /*18a0*/  IADD3 R34, PT, PT, R21, 0x1fd5c5a3, RZ ;  /* 0x1fd5c5a315227810 */ /* 0x000fe40007ffe0ff */
[----:B------:R-:W-:Y:S01]  /*18b0*/  IADD3 R41, PT, PT, R20, -0x700cb87f, RZ ;  /* 0x8ff3478114297810 */ /* 0x000fe20007ffe0ff */
[----:B------:R-:W-:Y:S01]  /*18c0*/  IMAD.WIDE.U32 R58, R58, -0x2daee0ad, RZ ;  /* 0xd2511f533a3a7825 */ /* 0x000fe200078e00ff */
[----:B------:R-:W-:Y:S02]  /*18d0*/  LOP3.LUT R26, R33, R40, R3, 0x96, !PT ;  /* 0x00000028211a7212 */ /* 0x000fe400078e9603 */
[----:B------:R-:W1:Y:S01]  /*18e0*/  LDC R3, c[0x0][0x424] ;  /* 0x00010900ff037b82 */ /* 0x000e620000000800 */
[----:B------:R-:W-:Y:S02]  /*18f0*/  IADD3 R40, PT, PT, R20, -0xe443238, RZ ;  /* 0xf1bbcdc814287810 */ /* 0x000fe40007ffe0ff */
[----:B------:R-:W-:Y:S01]  /*1900*/  LOP3.LUT R24, R34, R24, R59, 0x96, !PT ;  /* 0x0000001822187212 */ /* 0x000fe200078e963b */
[----:B------:R-:W-:-:S04]  /*1910*/  IMAD.WIDE.U32 R26, R26, -0x2daee0ad, RZ ;  /* 0xd2511f531a1a7825 */ /* 0x000fc800078e00ff */
[----:B------:R-:W-:Y:S01]  /*1920*/  IMAD.WIDE.U32 R24, R24, -0x326172a9, RZ ;  /* 0xcd9e8d5718187825 */ /* 0x000fe200078e00ff */
[----:B------:R-:W-:-:S04]  /*1930*/  LOP3.LUT R66, R35, R58, R27, 0x96, !PT ;  /* 0x0000003a23427212 */ /* 0x000fc800078e961b */
[----:B------:R-:W-:Y:S01]  /*1940*/  LOP3.LUT R64, R40, R2, R25, 0x96, !PT ;  /* 0x0000000228407212 */ /* 0x000fe200078e9619 */
[----:B------:R-:W-:-:S04]  /*1950*/  IMAD.WIDE.U32 R66, R66, -0x326172a9, RZ ;  /* 0xcd9e8d5742427825 */ /* 0x000fc800078e00ff */
[----:B------:R-:W-:Y:S01]  /*1960*/  IMAD.WIDE.U32 R64, R64, -0x2daee0ad, RZ ;  /* 0xd2511f5340407825 */ /* 0x000fe200078e00ff */
[----:B------:R-:W-:Y:S02]  /*1970*/  LOP3.LUT R24, R41, R24, R67, 0x96, !PT ;  /* 0x0000001829187212 */ /* 0x000fe400078e9643 */
[----:B------:R-:W-:Y:S02]  /*1980*/  MOV R25, R66 ;  /* 0x0000004200197202 */ /* 0x000fe40000000f00 */
[----:B------:R-:W-:Y:S02]  /*1990*/  LOP3.LUT R26, R42, R26, R65, 0x96, !PT ;  /* 0x0000001a2a1a7212 */ /* 0x000fe400078e9641 */
[----:B------:R-:W-:Y:S02]  /*19a0*/  MOV R27, R64 ;  /* 0x00000040001b7202 */ /* 0x000fe40000000f00 */
[----:B-1----:R-:W-:-:S03]  /*19b0*/  FSETP.GT.AND P0, PT, |R3|, 9.9999999747524270788e-07, PT ;  /* 0x358637bd0300780b */ /* 0x002fc60003f04200 */
[----:B------:R3:W-:Y:S01]  /*19c0*/  STG.E.128 desc[UR16][R46.64+0x10], R24 ;  /* 0x000010182e007986 */ /* 0x0007e2000c101d10 */
[----:B------:R-:W-:Y:S02]  /*19d0*/  FSEL R39, R55, RZ, P0 ;  /* 0x000000ff37277208 */ /* 0x000fe40000000000 */
[----:B------:R-:W-:-:S03]  /*19e0*/  ISETP.NE.AND P0, PT, R22, 0x1, PT ;  /* 0x000000011600780c */ /* 0x000fc60003f05270 */
[----:B------:R-:W-:-:S10]  /*19f0*/  FADD R39, R39, R52 ;  /* 0x0000003427277221 */ /* 0x000fd40000000000 */
[----:B---3--:R-:W-:Y:S05]  /*1a00*/  @!P0 BRA `(.L_x_26) ;  /* 0x00000000002c8947 */ /* 0x008fea0003800000 */
[----:B------:R-:W-:Y:S02]  /*1a10*/  ISETP.NE.AND P0, PT, R22, 0x3, PT ;  /* 0x000000031600780c */ /* 0x000fe40003f05270 */
[----:B------:R-:W-:Y:S02]  /*1a20*/  MOV R2, R31 ;  /* 0x0000001f00027202 */ /* 0x000fe40000000f00 */
[----:B------:R-:W-:-:S09]  /*1a30*/  MOV R3, R24 ;  /* 0x0000001800037202 */ /* 0x000fd20000000f00 */
[----:B------:R-:W-:Y:S05]  /*1a40*/  @!P0 BRA `(.L_x_27) ;  /* 0x0000000000248947 */ /* 0x000fea0003800000 */
[----:B------:R-:W-:Y:S02]  /*1a50*/  ISETP.NE.AND P0, PT, R22, 0x2, PT ;  /* 0x000000021600780c */ /* 0x000fe40003f05270 */
[----:B------:R-:W-:Y:S02]  /*1a60*/  MOV R2, R28 ;  /* 0x0000001c00027202 */ /* 0x000fe40000000f00 */
[----:B------:R-:W-:-:S09]  /*1a70*/  MOV R3, R29 ;  /* 0x0000001d00037202 */ /* 0x000fd20000000f00 */
[----:B------:R-:W-:Y:S05]  /*1a80*/  @P0 BRA `(.L_x_27) ;  /* 0x0000000000140947 */ /* 0x000fea0003800000 */
[----:B------:R-:W-:Y:S02]  /*1a90*/  MOV R2, R30 ;  /* 0x0000001e00027202 */ /* 0x000fe40000000f00 */
[----:B------:R-:W-:Y:S01]  /*1aa0*/  MOV R3, R31 ;  /* 0x0000001f00037202 */ /* 0x000fe20000000f00 */
[----:B------:R-:W-:Y:S06]  /*1ab0*/  BRA `(.L_x_27) ;  /* 0x0000000000087947 */ /* 0x000fec0003800000 */
.L_x_26:
[----:B------:R-:W-:Y:S02]  /*1ac0*/  MOV R2, R29 ;  /* 0x0000001d00027202 */ /* 0x000fe40000000f00 */
[----:B------:R-:W-:-:S07]  /*1ad0*/  MOV R3, R30 ;  /* 0x0000001e00037202 */ /* 0x000fce0000000f00 */
.L_x_27:
[----:B------:R-:W-:Y:S05]  /*1ae0*/  BSYNC.RECONVERGENT B0 ;  /* 0x0000000000007941 */ /* 0x000fea0003800200 */
.L_x_25:
[----:B------:R-:W-:Y:S01]  /*1af0*/  HFMA2 R25, -RZ, RZ, 0.1171875, 0 ;  /* 0x2f800000ff197431 */ /* 0x000fe200000001ff */
[----:B------:R-:W-:Y:S01]  /*1b00*/  I2FP.F32.U32 R2, R2 ;  /* 0x0000000200027245 */ /* 0x000fe20000201000 */
[----:B------:R-:W-:Y:S01]  /*1b10*/  BSSY.RECONVERGENT B0, `(.L_x_28) ;  /* 0x000002d000007945 */ /* 0x000fe20003800200 */
[----:B------:R-:W-:-:S03]  /*1b20*/  MOV R28, 0x3e055027 ;  /* 0x3e055027001c7802 */ /* 0x000fc60000000f00 */
[----:B------:R-:W-:-:S05]  /*1b30*/  FFMA R2, R2, R25, 1.1641532182693481445e-10 ;  /* 0x2f00000002027423 */ /* 0x000fca0000000019 */
[----:B------:R-:W-:-:S13]  /*1b40*/  FSETP.GEU.AND P0, PT, R2, 1.175494350822287508e-38, PT ;  /* 0x008000000200780b */ /* 0x000fda0003f0e000 */
[----:B------:R-:W-:-:S05]  /*1b50*/  @!P0 FMUL R2, R2, 8388608 ;  /* 0x4b00000002028820 */ /* 0x000fca0000400000 */
[----:B------:R-:W-:-:S04]  /*1b60*/  IADD3 R25, PT, PT, R2, -0x3f2aaaab, RZ ;  /* 0xc0d5555502197810 */ /* 0x000fc80007ffe0ff */
[----:B------:R-:W-:-:S04]  /*1b70*/  LOP3.LUT R27, R25, 0xff800000, RZ, 0xc0, !PT ;  /* 0xff800000191b7812 */ /* 0x000fc800078ec0ff */
[----:B------:R-:W-:-:S05]  /*1b80*/  IADD3 R25, PT, PT, R2, -R27, RZ ;  /* 0x8000001b02197210 */ /* 0x000fca0007ffe0ff */
[----:B------:R-:W-:Y:S01]  /*1b90*/  FADD R29, R25, -1 ;  /* 0xbf800000191d7421 */ /* 0x000fe20000000000 */
[----:B------:R-:W-:Y:S02]  /*1ba0*/  FSEL R25, RZ, -23, P0 ;  /* 0xc1b80000ff197808 */ /* 0x000fe40000000000 */
[----:B------:R-:W-:Y:S01]  /*1bb0*/  ISETP.GT.U32.AND P0, PT, R2, 0x7f7fffff, PT ;  /* 0x7f7fffff0200780c */ /* 0x000fe20003f04070 */
[----:B------:R-:W-:-:S04]  /*1bc0*/  FFMA R28, R29, -R28, 0.14084610342979431152 ;  /* 0x3e1039f61d1c7423 */ /* 0x000fc8000000081c */
[----:B------:R-:W-:-:S04]  /*1bd0*/  FFMA R28, R29, R28, -0.12148627638816833496 ;  /* 0xbdf8cdcc1d1c7423 */ /* 0x000fc8000000001c */
[----:B------:R-:W-:-:S04]  /*1be0*/  FFMA R28, R29, R28, 0.13980610668659210205 ;  /* 0x3e0f29551d1c7423 */ /* 0x000fc8000000001c */
[----:B------:R-:W-:-:S04]  /*1bf0*/  FFMA R28, R29, R28, -0.16684235632419586182 ;  /* 0xbe2ad8b91d1c7423 */ /* 0x000fc8000000001c */
[----:B------:R-:W-:-:S04]  /*1c00*/  FFMA R28, R29, R28, 0.20012299716472625732 ;  /* 0x3e4ced0b1d1c7423 */ /* 0x000fc8000000001c */
[----:B------:R-:W-:-:S04]  /*1c10*/  FFMA R28, R29, R28, -0.24999669194221496582 ;  /* 0xbe7fff221d1c7423 */ /* 0x000fc8000000001c */
[----:B------:R-:W-:-:S04]  /*1c20*/  FFMA R28, R29, R28, 0.33333182334899902344 ;  /* 0x3eaaaa781d1c7423 */ /* 0x000fc8000000001c */
[C---:B------:R-:W-:Y:S01]  /*1c30*/  FFMA R30, R29.reuse, R28, -0.5 ;  /* 0xbf0000001d1e7423 */ /* 0x040fe2000000001c */
[----:B------:R-:W-:Y:S02]  /*1c40*/  I2FP.F32.S32 R28, R27 ;  /* 0x0000001b001c7245 */ /* 0x000fe40000201400 */
[----:B------:R-:W-:Y:S01]  /*1c50*/  MOV R27, 0x7f800000 ;  /* 0x7f800000001b7802 */ /* 0x000fe20000000f00 */
[C---:B------:R-:W-:Y:S02]  /*1c60*/  FMUL R30, R29.reuse, R30 ;  /* 0x0000001e1d1e7220 */ /* 0x040fe40000400000 */
[----:B------:R-:W-:Y:S02]  /*1c70*/  FFMA R25, R28, 1.1920928955078125e-07, R25 ;  /* 0x340000001c197823 */ /* 0x000fe40000000019 */
[----:B------:R-:W-:-:S04]  /*1c80*/  FFMA R30, R29, R30, R29 ;  /* 0x0000001e1d1e7223 */ /* 0x000fc8000000001d */
[----:B------:R-:W-:Y:S01]  /*1c90*/  FFMA R25, R25, 0.69314718246459960938, R30 ;  /* 0x3f31721819197823 */ /* 0x000fe2000000001e */
[C---:B------:R-:W-:Y:S01]  /*1ca0*/  @P0 FFMA R25, R2.reuse, R27, +INF ;  /* 0x7f80000002190423 */ /* 0x040fe2000000001b */
[----:B------:R-:W-:Y:S02]  /*1cb0*/  FSETP.NEU.AND P0, PT, R2, RZ, PT ;  /* 0x000000ff0200720b */ /* 0x000fe40003f0d000 */
[----:B------:R-:W-:Y:S01]  /*1cc0*/  I2FP.F32.U32 R2, R3 ;  /* 0x0000000300027245 */ /* 0x000fe20000201000 */
[----:B------:R-:W-:Y:S01]  /*1cd0*/  FMUL R25, R25, -2 ;  /* 0xc000000019197820 */ /* 0x000fe20000400000 */
[----:B------:R-:W-:-:S04]  /*1ce0*/  HFMA2 R3, -RZ, RZ, 0.1495361328125, 0.0004794597625732421875 ;  /* 0x30c90fdbff037431 */ /* 0x000fc800000001ff */
[----:B------:R-:W-:-:S04]  /*1cf0*/  FSEL R28, R25, +INF , P0 ;  /* 0x7f800000191c7808 */ /* 0x000fc80000000000 */
[----:B------:R-:W-:Y:S01]  /*1d00*/  IADD3 R25, PT, PT, R28, -0xd000000, RZ ;  /* 0xf30000001c197810 */ /* 0x000fe20007ffe0ff */
[----:B------:R1:W2:Y:S03]  /*1d10*/  MUFU.RSQ R27, R28 ;  /* 0x0000001c001b7308 */ /* 0x0002a60000001400 */
[----:B------:R-:W-:Y:S01]  /*1d20*/  ISETP.GT.U32.AND P0, PT, R25, 0x727fffff, PT ;  /* 0x727fffff1900780c */ /* 0x000fe20003f04070 */
[----:B------:R-:W-:-:S12]  /*1d30*/  FFMA R25, R2, R3, 7.314590599882819788e-10 ;  /* 0x30490fdb02197423 */ /* 0x000fd80000000003 */
[----:B-1----:R-:W-:Y:S05]  /*1d40*/  @!P0 BRA `(.L_x_29) ;  /* 0x0000000000148947 */ /* 0x002fea0003800000 */
[----:B------:R-:W-:Y:S02]  /*1d50*/  MOV R2, R28 ;  /* 0x0000001c00027202 */ /* 0x000fe40000000f00 */
[----:B------:R-:W-:-:S07]  /*1d60*/  MOV R77, 0x1d80 ;  /* 0x00001d80004d7802 */ /* 0x000fce0000000f00 */
[----:B0-2---:R-:W-:Y:S05]  /*1d70*/  CALL.REL.NOINC `($__internal_1_$__cuda_sm20_sqrt_rn_f32_slowpath) ;  /* 0x0000012400f07944 */ /* 0x005fea0003c00000 */
[----:B------:R-:W-:Y:S01]  /*1d80*/  MOV R29, R79 ;  /* 0x0000004f001d7202 */ /* 0x000fe20000000f00 */
[----:B------:R-:W-:Y:S06]  /*1d90*/  BRA `(.L_x_30) ;  /* 0x0000000000107947 */ /* 0x000fec0003800000 */
.L_x_29:
[----:B--2---:R-:W-:Y:S01]  /*1da0*/  FMUL.FTZ R29, R28, R27 ;  /* 0x0000001b1c1d7220 */ /* 0x004fe20000410000 */
[----:B------:R-:W-:-:S03]  /*1db0*/  FMUL.FTZ R3, R27, 0.5 ;  /* 0x3f0000001b037820 */ /* 0x000fc60000410000 */
[----:B------:R-:W-:-:S04]  /*1dc0*/  FFMA R2, -R29, R29, R28 ;  /* 0x0000001d1d027223 */ /* 0x000fc8000000011c */
[----:B------:R-:W-:-:S07]  /*1dd0*/  FFMA R29, R2, R3, R29 ;  /* 0x00000003021d7223 */ /* 0x000fce000000001d */
.L_x_30:
[----:B------:R-:W-:Y:S05]  /*1de0*/  BSYNC.RECONVERGENT B0 ;  /* 0x0000000000007941 */ /* 0x000fea0003800200 */
.L_x_28:
[C---:B------:R-:W-:Y:S01]  /*1df0*/  IADD3 R31, PT, PT, R22.reuse, 0x1, RZ ;  /* 0x00000001161f7810 */ /* 0x040fe20007ffe0ff */
[----:B------:R-:W-:Y:S01]  /*1e00*/  FMUL.RZ R3, R25, 0.15915493667125701904 ;  /* 0x3e22f98319037820 */ /* 0x000fe2000040c000 */
[----:B------:R-:W-:Y:S01]  /*1e10*/  ISETP.NE.AND P0, PT, R22, 0x3, PT ;  /* 0x000000031600780c */ /* 0x000fe20003f05270 */
[----:B------:R-:W-:Y:S02]  /*1e20*/  BSSY.RECONVERGENT B0, `(.L_x_31) ;  /* 0x0000010000007945 */ /* 0x000fe40003800200 */
[----:B------:R1:W-:Y:S01]  /*1e30*/  STG.E desc[UR16][R46.64+0x28], R31 ;  /* 0x0000281f2e007986 */ /* 0x0003e2000c101910 */
[----:B------:R-:W2:Y:S08]  /*1e40*/  MUFU.SIN R28, R3 ;  /* 0x00000003001c7308 */ /* 0x000eb00000000400 */
[----:B------:R-:W3:Y:S01]  /*1e50*/  MUFU.COS R2, R3 ;  /* 0x0000000300027308 */ /* 0x000ee20000000000 */
[-C--:B--2---:R-:W-:Y:S01]  /*1e60*/  FMUL R28, R28, R29.reuse ;  /* 0x0000001d1c1c7220 */ /* 0x084fe20000400000 */
[----:B---3--:R-:W-:Y:S01]  /*1e70*/  FMUL R29, R2, R29 ;  /* 0x0000001d021d7220 */ /* 0x008fe20000400000 */
[----:B-1----:R-:W-:Y:S06]  /*1e80*/  @!P0 BRA `(.L_x_32) ;  /* 0x0000000000208947 */ /* 0x002fec0003800000 */
[----:B------:R-:W-:Y:S02]  /*1e90*/  ISETP.NE.AND P0, PT, R22, 0x2, PT ;  /* 0x000000021600780c */ /* 0x000fe40003f05270 */
[----:B------:R-:W-:-:S11]  /*1ea0*/  MOV R2, R26 ;  /* 0x0000001a00027202 */ /* 0x000fd60000000f00 */
[----:B------:R-:W-:Y:S05]  /*1eb0*/  @!P0 BRA `(.L_x_33) ;  /* 0x0000000000188947 */ /* 0x000fea0003800000 */
[----:B------:R-:W-:Y:S02]  /*1ec0*/  ISETP.NE.AND P0, PT, R22, 0x1, PT ;  /* 0x000000011600780c */ /* 0x000fe40003f05270 */
[----:B------:R-:W-:-:S11]  /*1ed0*/  MOV R2, R24 ;  /* 0x0000001800027202 */ /* 0x000fd60000000f00 */
[----:B------:R-:W-:Y:S05]  /*1ee0*/  @P0 BRA `(.L_x_33) ;  /* 0x00000000000c0947 */ /* 0x000fea0003800000 */
[----:B------:R-:W-:Y:S01]  /*1ef0*/  MOV R2, R66 ;  /* 0x0000004200027202 */ /* 0x000fe20000000f00 */
[----:B------:R-:W-:Y:S06]  /*1f00*/  BRA `(.L_x_33) ;  /* 0x0000000000047947 */ /* 0x000fec0003800000 */
.L_x_32:
[----:B------:R-:W-:-:S07]  /*1f10*/  MOV R2, R64 ;  /* 0x0000004000027202 */ /* 0x000fce0000000f00 */
.L_x_33:
[----:B------:R-:W-:Y:S05]  /*1f20*/  BSYNC.RECONVERGENT B0 ;  /* 0x0000000000007941 */ /* 0x000fea0003800200 */
.L_x_31:
[----:B------:R-:W-:Y:S01]  /*1f30*/  ISETP.NE.AND P0, PT, R31, 0x4, PT ;  /* 0x000000041f00780c */ /* 0x000fe20003f05270 */
[----:B------:R-:W-:-:S12]  /*1f40*/  BSSY.RECONVERGENT B0, `(.L_x_34) ;  /* 0x0000041000007945 */ /* 0x000fd80003800200 */
[----:B------:R-:W-:Y:S05]  /*1f50*/  @P0 BRA `(.L_x_35) ;  /* 0x0000000000fc0947 */ /* 0x000fea0003800000 */
[----:B------:R-:W-:Y:S01]  /*1f60*/  IADD3 R7, PT, PT, R53, 0x2, RZ ;  /* 0x0000000235077810 */ /* 0x000fe20007ffe0ff */
[----:B------:R-:W-:Y:S03]  /*1f70*/  BSSY.RECONVERGENT B1, `(.L_x_36) ;  /* 0x000000f000017945 */ /* 0x000fe60003800200 */
[C---:B------:R-:W-:Y:S01]  /*1f80*/  ISETP.NE.AND P0, PT, R7.reuse, RZ, PT ;  /* 0x000000ff0700720c */ /* 0x040fe20003f05270 */
[----:B------:R-:W-:-:S12]  /*1f90*/  IMAD.HI.U32 R22, R7, -0x2daee0ad, RZ ;  /* 0xd2511f5307167827 */ /* 0x000fd800078e00ff */
[----:B------:R-:W-:Y:S05]  /*1fa0*/  @P0 BRA `(.L_x_37) ;  /* 0x00000000002c0947 */ /* 0x000fea0003800000 */
[----:B------:R-:W-:-:S04]  /*1fb0*/  IADD3 R9, PT, PT, R9, 0x1, RZ ;  /* 0x0000000109097810 */ /* 0x000fc80007ffe0ff */
[----:B------:R-:W-:Y:S01]  /*1fc0*/  ISETP.NE.AND P0, PT, R9, RZ, PT ;  /* 0x000000ff0900720c */ /* 0x000fe20003f05270 */
[----:B------:R1:W-:-:S12]  /*1fd0*/  STG.E desc[UR16][R46.64+0x4], R9 ;  /* 0x000004092e007986 */ /* 0x0003d8000c101910 */
[----:B-1----:R-:W-:Y:S05]  /*1fe0*/  @P0 BRA `(.L_x_37) ;  /* 0x00000000001c0947 */ /* 0x002fea0003800000 */
[----:B------:R-:W-:Y:S01]  /*1ff0*/  IADD3 R48, PT, PT, R48, 0x1, RZ ;  /* 0x0000000130307810 */ /* 0x000fe20007ffe0ff */
[----:B------:R-:W-:-:S03]  /*2000*/  HFMA2 R9, -RZ, RZ, 0, 0 ;  /* 0x00000000ff097431 */ /* 0x000fc600000001ff */
[----:B------:R-:W-:Y:S01]  /*2010*/  ISETP.NE.AND P0, PT, R48, RZ, PT ;  /* 0x000000ff3000720c */ /* 0x000fe20003f05270 */
[----:B------:R1:W-:-:S12]  /*2020*/  STG.E desc[UR16][R46.64+0x8], R48 ;  /* 0x000008302e007986 */ /* 0x0003d8000c101910 */
[----:B------:R-:W-:Y:S02]  /*2030*/  @!P0 IADD3 R49, PT, PT, R49, 0x1, RZ ;  /* 0x0000000131318810 */ /* 0x000fe40007ffe0ff */
[----:B-1----:R-:W-:-:S03]  /*2040*/  @!P0 MOV R48, RZ ;  /* 0x000000ff00308202 */ /* 0x002fc60000000f00 */
[----:B------:R1:W-:Y:S04]  /*2050*/  @!P0 STG.E desc[UR16][R46.64+0xc], R49 ;  /* 0x00000c312e008986 */ /* 0x0003e8000c101910 */
.L_x_37:
[----:B------:R-:W-:Y:S05]  /*2060*/  BSYNC.RECONVERGENT B1 ;  /* 0x0000000000017941 */ /* 0x000fea0003800200 */
.L_x_36:
[----:B------:R-:W-:Y:S01]  /*2070*/  IMAD.WIDE.U32 R30, R48, -0x326172a9, RZ ;  /* 0xcd9e8d57301e7825 */ /* 0x000fe200078e00ff */
[----:B------:R-:W-:Y:S01]  /*2080*/  LOP3.LUT R22, R21, R49, R22, 0x96, !PT ;  /* 0x0000003115167212 */ /* 0x000fe200078e9616 */
[----:B------:R2:W-:Y:S01]  /*2090*/  STG.E desc[UR16][R46.64+0x28], RZ ;  /* 0x000028ff2e007986 */ /* 0x0005e2000c101910 */
[----:B------:R-:W-:Y:S02]  /*20a0*/  IADD3 R37, PT, PT, R36, -0x2daee0ad, RZ ;  /* 0xd2511f5324257810 */ /* 0x000fe40007ffe0ff */
[----:B------:R-:W-:Y:S01]  /*20b0*/  LOP3.LUT R26, R20, R31, R9, 0x96, !PT ;  /* 0x0000001f141a7212 */ /* 0x000fe200078e9609 */
[----:B------:R-:W-:Y:S01]  /*20c0*/  IMAD.WIDE.U32 R24, R22, -0x326172a9, RZ ;  /* 0xcd9e8d5716187825 */ /* 0x000fe200078e00ff */
[----:B------:R2:W-:Y:S03]  /*20d0*/  STG.E desc[UR16][R46.64], R7 ;  /* 0x000000072e007986 */ /* 0x0005e6000c101910 */
[----:B------:R-:W-:Y:S01]  /*20e0*/  IMAD.WIDE.U32 R26, R26, -0x2daee0ad, RZ ;  /* 0xd2511f531a1a7825 */ /* 0x000fe200078e00ff */
[----:B------:R-:W-:-:S04]  /*20f0*/  LOP3.LUT R30, R8, R30, R25, 0x96, !PT ;  /* 0x0000001e081e7212 */ /* 0x000fc800078e9619 */
[----:B------:R-:W-:Y:S01]  /*2100*/  LOP3.LUT R37, R10, R27, R37, 0x96, !PT ;  /* 0x0000001b0a257212 */ /* 0x000fe200078e9625 */
[----:B------:R-:W-:-:S04]  /*2110*/  IMAD.WIDE.U32 R30, R30, -0x2daee0ad, RZ ;  /* 0xd2511f531e1e7825 */ /* 0x000fc800078e00ff */
        /* <DEDUP_REMOVED lines=28> */
[----:B------:R-:W-:Y:S02]  /*22e0*/  HFMA2 R31, -RZ, RZ, 0, 0 ;  /* 0x00000000ff1f7431 */ /* 0x000fe400000001ff */
[----:B------:R-:W-:Y:S01]  /*22f0*/  IMAD.WIDE.U32 R64, R64, -0x2daee0ad, RZ ;  /* 0xd2511f5340407825 */ /* 0x000fe200078e00ff */
[----:B------:R-:W-:Y:S02]  /*2300*/  LOP3.LUT R24, R41, R30, R67, 0x96, !PT ;  /* 0x0000001e29187212 */ /* 0x000fe400078e9643 */
[----:B------:R-:W-:Y:S02]  /*2310*/  MOV R25, R66 ;  /* 0x0000004200197202 */ /* 0x000fe40000000f00 */
[----:B------:R-:W-:Y:S02]  /*2320*/  LOP3.LUT R26, R42, R26, R65, 0x96, !PT ;  /* 0x0000001a2a1a7212 */ /* 0x000fe400078e9641 */
[----:B------:R-:W-:-:S05]  /*2330*/  MOV R27, R64 ;  /* 0x00000040001b7202 */ /* 0x000fca0000000f00 */
[----:B------:R2:W-:Y:S02]  /*2340*/  STG.E.128 desc[UR16][R46.64+0x10], R24 ;  /* 0x000010182e007986 */ /* 0x0005e4000c101d10 */
.L_x_35:
[----:B------:R-:W-:Y:S05]  /*2350*/  BSYNC.RECONVERGENT B0 ;  /* 0x0000000000007941 */ /* 0x000fea0003800200 */
.L_x_34:
[----:B------:R-:W3:Y:S01]  /*2360*/  LDC.64 R36, c[0x0][0x430] ;  /* 0x00010c00ff247b82 */ /* 0x000ee20000000a00 */
[----:B------:R-:W4:Y:S01]  /*2370*/  LDCU UR4, c[0x0][0x454] ;  /* 0x00008a80ff0477ac */ /* 0x000f220008000800 */
[----:B------:R-:W-:Y:S02]  /*2380*/  I2FP.F32.U32 R2, R2 ;  /* 0x0000000200027245 */ /* 0x000fe40000201000 */
[----:B------:R-:W-:-:S05]  /*2390*/  MOV R3, 0x2f800000 ;  /* 0x2f80000000037802 */ /* 0x000fca0000000f00 */
[----:B------:R-:W-:Y:S01]  /*23a0*/  FFMA R3, R2, R3, 1.1641532182693481445e-10 ;  /* 0x2f00000002037423 */ /* 0x000fe20000000003 */
[----:B----4-:R-:W-:-:S04]  /*23b0*/  UISETP.NE.AND UP0, UPT, UR4, URZ, UPT ;  /* 0x000000ff0400728c */ /* 0x010fc8000bf05270 */
[----:B---3--:R-:W-:Y:S01]  /*23c0*/  FSET.BF.LT.AND R3, R3, R36, PT ;  /* 0x000000240303720a */ /* 0x008fe20003801000 */
[----:B------:R-:W-:-:S04]  /*23d0*/  FADD R2, R37, -1 ;  /* 0xbf80000025027421 */ /* 0x000fc80000000000 */
[----:B------:R-:W-:-:S04]  /*23e0*/  FFMA R3, R3, R2, 1 ;  /* 0x3f80000003037423 */ /* 0x000fc80000000002 */
[----:B--2---:R-:W-:Y:S01]  /*23f0*/  FMUL R25, R3, R38 ;  /* 0x0000002603197220 */ /* 0x004fe20000400000 */
[----:B------:R-:W-:Y:S06]  /*2400*/  BRA.U !UP0, `(.L_x_38) ;  /* 0x00000005083c7547 */ /* 0x000fec000b800000 */
[----:B------:R-:W2:Y:S01]  /*2410*/  LDC R2, c[0x0][0x3b8] ;  /* 0x0000ee00ff027b82 */ /* 0x000ea20000000800 */
[----:B------:R-:W-:Y:S01]  /*2420*/  HFMA2 R37, -RZ, RZ, 1.5048828125, 33.21875 ;  /* 0x3e055027ff257431 */ /* 0x000fe200000001ff */
[----:B------:R-:W3:Y:S01]  /*2430*/  LDCU UR4, c[0x0][0x420] ;  /* 0x00008400ff0477ac */ /* 0x000ee20008000800 */
[----:B------:R-:W-:Y:S01]  /*2440*/  BSSY.RECONVERGENT B2, `(.L_x_39) ;  /* 0x000002a000027945 */ /* 0x000fe20003800200 */
[----:B--2---:R-:W-:-:S05]  /*2450*/  FFMA R2, R2, R2, 1.00000001335143196e-10 ;  /* 0x2edbe6ff02027423 */ /* 0x004fca0000000002 */
[----:B------:R-:W-:-:S13]  /*2460*/  FSETP.GEU.AND P0, PT, R2, 1.175494350822287508e-38, PT ;  /* 0x008000000200780b */ /* 0x000fda0003f0e000 */
[----:B------:R-:W-:-:S05]  /*2470*/  @!P0 FMUL R2, R2, 8388608 ;  /* 0x4b00000002028820 */ /* 0x000fca0000400000 */
[----:B------:R-:W-:-:S04]  /*2480*/  IADD3 R3, PT, PT, R2, -0x3f2aaaab, RZ ;  /* 0xc0d5555502037810 */ /* 0x000fc80007ffe0ff */
[----:B------:R-:W-:-:S04]  /*2490*/  LOP3.LUT R27, R3, 0xff800000, RZ, 0xc0, !PT ;  /* 0xff800000031b7812 */ /* 0x000fc800078ec0ff */
[-C--:B------:R-:W-:Y:S02]  /*24a0*/  IADD3 R3, PT, PT, R2, -R27.reuse, RZ ;  /* 0x8000001b02037210 */ /* 0x080fe40007ffe0ff */
[----:B------:R-:W-:Y:S02]  /*24b0*/  I2FP.F32.S32 R22, R27 ;  /* 0x0000001b00167245 */ /* 0x000fe40000201400 */
[----:B------:R-:W-:Y:S01]  /*24c0*/  MOV R27, 0x7f800000 ;  /* 0x7f800000001b7802 */ /* 0x000fe20000000f00 */
[----:B------:R-:W-:-:S04]  /*24d0*/  FADD R30, R3, -1 ;  /* 0xbf800000031e7421 */ /* 0x000fc80000000000 */
[----:B------:R-:W-:-:S04]  /*24e0*/  FFMA R3, R30, -R37, 0.14084610342979431152 ;  /* 0x3e1039f61e037423 */ /* 0x000fc80000000825 */
[----:B------:R-:W-:-:S04]  /*24f0*/  FFMA R3, R30, R3, -0.12148627638816833496 ;  /* 0xbdf8cdcc1e037423 */ /* 0x000fc80000000003 */
[----:B------:R-:W-:-:S04]  /*2500*/  FFMA R3, R30, R3, 0.13980610668659210205 ;  /* 0x3e0f29551e037423 */ /* 0x000fc80000000003 */
[----:B------:R-:W-:-:S04]  /*2510*/  FFMA R3, R30, R3, -0.16684235632419586182 ;  /* 0xbe2ad8b91e037423 */ /* 0x000fc80000000003 */
[----:B------:R-:W-:-:S04]  /*2520*/  FFMA R3, R30, R3, 0.20012299716472625732 ;  /* 0x3e4ced0b1e037423 */ /* 0x000fc80000000003 */
[----:B------:R-:W-:-:S04]  /*2530*/  FFMA R3, R30, R3, -0.24999669194221496582 ;  /* 0xbe7fff221e037423 */ /* 0x000fc80000000003 */
[----:B------:R-:W-:-:S04]  /*2540*/  FFMA R3, R30, R3, 0.33333182334899902344 ;  /* 0x3eaaaa781e037423 */ /* 0x000fc80000000003 */
[----:B------:R-:W-:Y:S01]  /*2550*/  FFMA R37, R30, R3, -0.5 ;  /* 0xbf0000001e257423 */ /* 0x000fe20000000003 */
[----:B------:R-:W-:Y:S02]  /*2560*/  FSEL R3, RZ, -23, P0 ;  /* 0xc1b80000ff037808 */ /* 0x000fe40000000000 */
[----:B------:R-:W-:Y:S01]  /*2570*/  ISETP.GT.U32.AND P0, PT, R2, 0x7f7fffff, PT ;  /* 0x7f7fffff0200780c */ /* 0x000fe20003f04070 */
[----:B------:R-:W-:Y:S02]  /*2580*/  FMUL R37, R30, R37 ;  /* 0x000000251e257220 */ /* 0x000fe40000400000 */
[----:B------:R-:W-:Y:S02]  /*2590*/  FFMA R3, R22, 1.1920928955078125e-07, R3 ;  /* 0x3400000016037823 */ /* 0x000fe40000000003 */
[----:B------:R-:W-:-:S04]  /*25a0*/  FFMA R30, R30, R37, R30 ;  /* 0x000000251e1e7223 */ /* 0x000fc8000000001e */
[----:B------:R-:W-:-:S04]  /*25b0*/  FFMA R3, R3, 0.69314718246459960938, R30 ;  /* 0x3f31721803037823 */ /* 0x000fc8000000001e */
[C---:B------:R-:W-:Y:S01]  /*25c0*/  @P0 FFMA R3, R2.reuse, R27, +INF ;  /* 0x7f80000002030423 */ /* 0x040fe2000000001b */
[----:B------:R-:W-:Y:S01]  /*25d0*/  FSETP.NEU.AND P0, PT, R2, RZ, PT ;  /* 0x000000ff0200720b */ /* 0x000fe20003f0d000 */
[----:B------:R-:W-:Y:S01]  /*25e0*/  HFMA2 R27, -RZ, RZ, 1.69921875, -19.203125 ;  /* 0x3ecccccdff1b7431 */ /* 0x000fe200000001ff */
[----:B------:R-:W-:Y:S02]  /*25f0*/  MOV R2, 0x40200000 ;  /* 0x4020000000027802 */ /* 0x000fe40000000f00 */
[----:B------:R-:W-:-:S05]  /*2600*/  FSEL R3, R3, -INF , P0 ;  /* 0xff80000003037808 */ /* 0x000fca0000000000 */
[----:B---3--:R-:W-:Y:S01]  /*2610*/  FADD R3, R3, UR4 ;  /* 0x0000000403037e21 */ /* 0x008fe20008000000 */
[----:B------:R-:W-:-:S04]  /*2620*/  FFMA R2, R27, -R2, 1 ;  /* 0x3f8000001b027423 */ /* 0x000fc80000000802 */
[----:B------:R-:W-:Y:S01]  /*2630*/  FMNMX R22, R3, -5, !PT ;  /* 0xc0a0000003167809 */ /* 0x000fe20007800000 */
[----:B------:R-:W-:-:S04]  /*2640*/  FFMA R2, R2, R27, 0.40000000596046447754 ;  /* 0x3ecccccd02027423 */ /* 0x000fc8000000001b */
[----:B------:R-:W-:-:S04]  /*2650*/  FADD R3, -R39, R22 ;  /* 0x0000001627037221 */ /* 0x000fc80000000100 */
[----:B------:R-:W2:Y:S01]  /*2660*/  FCHK P0, R3, 2.5 ;  /* 0x4020000003007902 */ /* 0x000ea20000000000 */
[----:B------:R-:W-:-:S04]  /*2670*/  FFMA R27, R3, R2, RZ ;  /* 0x00000002031b7223 */ /* 0x000fc800000000ff */
[----:B------:R-:W-:-:S04]  /*2680*/  FFMA R30, R27, -2.5, R3 ;  /* 0xc02000001b1e7823 */ /* 0x000fc80000000003 */
[----:B------:R-:W-:Y:S01]  /*2690*/  FFMA R2, R2, R30, R27 ;  /* 0x0000001e02027223 */ /* 0x000fe2000000001b */
[----:B--2---:R-:W-:Y:S06]  /*26a0*/  @!P0 BRA `(.L_x_40) ;  /* 0x00000000000c8947 */ /* 0x004fec0003800000 */
[----:B------:R-:W-:Y:S02]  /*26b0*/  MOV R2, 0x40200000 ;  /* 0x4020000000027802 */ /* 0x000fe40000000f00 */
[----:B------:R-:W-:-:S07]  /*26c0*/  MOV R36, 0x26e0 ;  /* 0x000026e000247802 */ /* 0x000fce0000000f00 */
[----:B01----:R-:W-:Y:S05]  /*26d0*/  CALL.REL.NOINC `($__internal_2_$__cuda_sm3x_div_rn_noftz_f32_slowpath) ;  /* 0x0000011c00f07944 */ /* 0x003fea0003c00000 */
.L_x_40:
[----:B------:R-:W-:Y:S05]  /*26e0*/  BSYNC.RECONVERGENT B2 ;  /* 0x0000000000027941 */ /* 0x000fea0003800200 */
.L_x_39:
[----:B------:R-:W2:Y:S01]  /*26f0*/  LDCU UR4, c[0x0][0x44c] ;  /* 0x00008980ff0477ac */ /* 0x000ea20008000800 */
[----:B------:R-:W3:Y:S01]  /*2700*/  LDC R53, c[0x0][0x444] ;  /* 0x00011100ff357b82 */ /* 0x000ee20000000800 */
[----:B------:R-:W-:Y:S01]  /*2710*/  BSSY.RECONVERGENT B0, `(.L_x_41) ;  /* 0x0000016000007945 */ /* 0x000fe20003800200 */
[----:B------:R-:W-:Y:S01]  /*2720*/  HFMA2 R3, -RZ, RZ, 0, 0 ;  /* 0x00000000ff037431 */ /* 0x000fe200000001ff */
[----:B--2---:R-:W-:-:S13]  /*2730*/  FSETP.GT.AND P0, PT, R2, UR4, PT ;  /* 0x0000000402007c0b */ /* 0x004fda000bf04000 */
[----:B------:R-:W-:Y:S05]  /*2740*/  @!P0 BRA `(.L_x_42) ;  /* 0x0000000000488947 */ /* 0x000fea0003800000 */
[----:B------:R-:W-:Y:S01]  /*2750*/  FADD R27, R2, -UR4 ;  /* 0x80000004021b7e21 */ /* 0x000fe20008000000 */
[----:B------:R-:W-:Y:S02]  /*2760*/  MOV R36, 0x3c80f082 ;  /* 0x3c80f08200247802 */ /* 0x000fe40000000f00 */
[----:B------:R-:W-:Y:S01]  /*2770*/  MOV R30, 0x3f800000 ;  /* 0x3f800000001e7802 */ /* 0x000fe20000000f00 */
[C---:B------:R-:W-:Y:S01]  /*2780*/  FMUL R2, |R27|.reuse, 2.8853900432586669922 ;  /* 0x4038aa3b1b027820 */ /* 0x040fe20000400200 */
[C---:B------:R-:W-:Y:S01]  /*2790*/  FMUL R37, R27.reuse, R27 ;  /* 0x0000001b1b257220 */ /* 0x040fe20000400000 */
[C---:B------:R-:W-:Y:S02]  /*27a0*/  FSETP.GE.AND P1, PT, |R27|.reuse, 0.60000002384185791016, PT ;  /* 0x3f19999a1b00780b */ /* 0x040fe40003f26200 */
[----:B------:R-:W-:Y:S01]  /*27b0*/  FSETP.GE.AND P0, PT, |R27|, 9.010913848876953125, PT ;  /* 0x41102cb41b00780b */ /* 0x000fe20003f06200 */
[C---:B------:R-:W-:Y:S01]  /*27c0*/  FFMA R36, R37.reuse, R36, -0.052303962409496307373 ;  /* 0xbd563cae25247423 */ /* 0x040fe20000000024 */
[----:B------:R-:W2:Y:S03]  /*27d0*/  MUFU.EX2 R2, R2 ;  /* 0x0000000200027308 */ /* 0x000ea60000000800 */
[----:B------:R-:W-:Y:S01]  /*27e0*/  FFMA R36, R37, R36, 0.1331529766321182251 ;  /* 0x3e08594125247423 */ /* 0x000fe20000000024 */
[----:B--2---:R-:W-:-:S03]  /*27f0*/  FADD R3, R2, 1 ;  /* 0x3f80000002037421 */ /* 0x004fc60000000000 */
[----:B------:R-:W-:-:S04]  /*2800*/  FFMA R2, R37, R36, -0.33332768082618713379 ;  /* 0xbeaaa9ed25027423 */ /* 0x000fc80000000024 */
[----:B------:R-:W-:Y:S01]  /*2810*/  FFMA R2, R37, R2, RZ ;  /* 0x0000000225027223 */ /* 0x000fe200000000ff */
[----:B------:R-:W2:Y:S02]  /*2820*/  MUFU.RCP R3, R3 ;  /* 0x0000000300037308 */ /* 0x000ea40000001000 */
[----:B--2---:R-:W-:-:S05]  /*2830*/  FFMA R30, R3, -2, R30 ;  /* 0xc0000000031e7823 */ /* 0x004fca000000001e */
[----:B------:R-:W-:-:S04]  /*2840*/  FSEL R30, R30, 1, !P0 ;  /* 0x3f8000001e1e7808 */ /* 0x000fc80004000000 */
[--C-:B------:R-:W-:Y:S01]  /*2850*/  LOP3.LUT R3, R30, 0x80000000, R27.reuse, 0xb8, !PT ;  /* 0x800000001e037812 */ /* 0x100fe200078eb81b */
[----:B------:R-:W-:-:S07]  /*2860*/  @!P1 FFMA R3, R27, R2, R27 ;  /* 0x000000021b039223 */ /* 0x000fce000000001b */
.L_x_42:
[----:B------:R-:W-:Y:S05]  /*2870*/  BSYNC.RECONVERGENT B0 ;  /* 0x0000000000007941 */ /* 0x000fea0003800200 */
.L_x_41:
[----:B------:R-:W3:Y:S02]  /*2880*/  LDCU UR4, c[0x0][0x448] ;  /* 0x00008900ff0477ac */ /* 0x000ee40008000800 */
[----:B---3--:R-:W-:-:S04]  /*2890*/  FADD R2, -R53, UR4 ;  /* 0x0000000435027e21 */ /* 0x008fc80008000100 */
[----:B------:R-:W-:-:S04]  /*28a0*/  FFMA R3, R2, R3, R53 ;  /* 0x0000000302037223 */ /* 0x000fc80000000035 */
[----:B------:R-:W-:-:S04]  /*28b0*/  FADD R2, -R3, 1 ;  /* 0x3f80000003027421 */ /* 0x000fc80000000100 */
[----:B------:R-:W-:-:S04]  /*28c0*/  FMUL R39, R39, R2 ;  /* 0x0000000227277220 */ /* 0x000fc80000400000 */
[----:B------:R-:W-:-:S04]  /*28d0*/  FFMA R39, R22, R3, R39 ;  /* 0x0000000316277223 */ /* 0x000fc80000000027 */
[----:B------:R-:W-:Y:S01]  /*28e0*/  FFMA R25, R28, R25, R39 ;  /* 0x000000191c197223 */ /* 0x000fe20000000027 */
[----:B------:R-:W-:Y:S06]  /*28f0*/  BRA `(.L_x_43) ;  /* 0x0000000000047947 */ /* 0x000fec0003800000 */
.L_x_38:
[----:B------:R-:W-:-:S07]  /*2900*/  FFMA R25, R28, R25, R39 ;  /* 0x000000191c197223 */ /* 0x000fce0000000027 */
.L_x_43:
[----:B------:R-:W2:Y:S01]  /*2910*/  LDC R22, c[0x0][0x450] ;  /* 0x00011400ff167b82 */ /* 0x000ea20000000800 */
[----:B------:R-:W-:Y:S01]  /*2920*/  FSETP.GT.AND P0, PT, R51, RZ, PT ;  /* 0x000000ff3300720b */ /* 0x000fe20003f04000 */
[----:B------:R-:W-:Y:S01]  /*2930*/  UMOV UR6, 0x400 ;  /* 0x0000040000067882 */ /* 0x000fe20000000000 */
[----:B------:R-:W-:Y:S01]  /*2940*/  FMNMX R25, R25, -15, !PT ;  /* 0xc170000019197809 */ /* 0x000fe20007800000 */
[----:B------:R-:W-:-:S03]  /*2950*/  UIADD3 UR4, UPT, UPT, UR6, 0x20, URZ ;  /* 0x0000002006047890 */ /* 0x000fc6000fffe0ff */
[----:B------:R-:W-:Y:S01]  /*2960*/  FMNMX R65, R25, 5, PT ;  /* 0x40a0000019417809 */ /* 0x000fe20003800000 */
[----:B------:R-:W3:Y:S08]  /*2970*/  LDC.64 R2, c[0x0][0x388] ;  /* 0x0000e200ff027b82 */ /* 0x000ef00000000a00 */
[----:B------:R-:W4:Y:S01]  /*2980*/  S2UR UR7, SR_CgaCtaId ;  /* 0x00000000000779c3 */ /* 0x000f220000008800 */
[----:B--2---:R-:W-:Y:S01]  /*2990*/  ISETP.EQ.OR P0, PT, R22, RZ, !P0 ;  /* 0x000000ff1600720c */ /* 0x004fe20004702670 */
[----:B---3--:R-:W-:-:S05]  /*29a0*/  IMAD.WIDE.U32 R2, R4, 0x4, R2 ;  /* 0x0000000404027825 */ /* 0x008fca00078e0002 */
[----:B------:R2:W-:Y:S01]  /*29b0*/  STG.E desc[UR16][R2.64], R54 ;  /* 0x0000003602007986 */ /* 0x0005e2000c101910 */
[----:B----4-:R-:W-:-:S03]  /*29c0*/  ULEA UR4, UR7, UR4, 0x18 ;  /* 0x0000000407047291 */ /* 0x010fc6000f8ec0ff */
[----:B------:R2:W-:Y:S03]  /*29d0*/  STG.E desc[UR16][R44.64], R65 ;  /* 0x000000412c007986 */ /* 0x0005e6000c101910 */
[----:B------:R-:W-:Y:S01]  /*29e0*/  LEA R68, R4, UR4, 0x2 ;  /* 0x0000000404447c11 */ /* 0x000fe2000f8e10ff */
[----:B------:R-:W-:Y:S06]  /*29f0*/  BAR.SYNC.DEFER_BLOCKING 0x0 ;  /* 0x0000000000007b1d */ /* 0x000fec0000010000 */
[----:B------:R-:W-:Y:S05]  /*2a00*/  @P0 BRA `(.L_x_44) ;  /* 0x00000000002c0947 */ /* 0x000fea0003800000 */
[----:B------:R-:W3:Y:S02]  /*2a10*/  LDCU UR4, c[0x0][0x458] ;  /* 0x00008b00ff0477ac */ /* 0x000ee40008000800 */
[----:B---3--:R-:W-:-:S13]  /*2a20*/  ISETP.NE.AND P0, PT, RZ, UR4, PT ;  /* 0x00000004ff007c0c */ /* 0x008fda000bf05270 */
[----:B--2---:R-:W2:Y:S01]  /*2a30*/  @P0 LDC R3, c[0x0][0x3c0] ;  /* 0x0000f000ff030b82 */ /* 0x004ea20000000800 */
[----:B------:R-:W-:Y:S01]  /*2a40*/  @!P0 FADD R22, -R51, 1 ;  /* 0x3f80000033168421 */ /* 0x000fe20000000100 */
[----:B--2---:R-:W-:-:S03]  /*2a50*/  @P0 FADD R2, R6, -R3 ;  /* 0x8000000306020221 */ /* 0x004fc60000000000 */
[----:B------:R-:W-:Y:S01]  /*2a60*/  @!P0 FMUL R3, R65, R22 ;  /* 0x0000001641038220 */ /* 0x000fe20000400000 */
[----:B------:R-:W-:-:S03]  /*2a70*/  @P0 FFMA R2, R2, R51, R65 ;  /* 0x0000003302020223 */ /* 0x000fc60000000041 */
[----:B------:R-:W-:-:S05]  /*2a80*/  @!P0 FFMA R2, R6, R51, R3 ;  /* 0x0000003306028223 */ /* 0x000fca0000000003 */
[----:B------:R-:W-:-:S04]  /*2a90*/  FMNMX R2, R2, -15, !PT ;  /* 0xc170000002027809 */ /* 0x000fc80007800000 */
[----:B------:R-:W-:-:S05]  /*2aa0*/  FMNMX R65, R2, 5, PT ;  /* 0x40a0000002417809 */ /* 0x000fca0003800000 */
[----:B------:R3:W-:Y:S02]  /*2ab0*/  STG.E desc[UR16][R44.64], R65 ;  /* 0x000000412c007986 */ /* 0x0007e4000c101910 */
.L_x_44:
[----:B------:R-:W-:Y:S01]  /*2ac0*/  BAR.SYNC.DEFER_BLOCKING 0x0 ;  /* 0x0000000000007b1d */ /* 0x000fe20000010000 */
[C---:B------:R-:W-:Y:S01]  /*2ad0*/  LOP3.LUT P1, R61, R4.reuse, 0x1f, RZ, 0xc0, !PT ;  /* 0x0000001f043d7812 */ /* 0x040fe2000782c0ff */
[----:B------:R-:W-:Y:S01]  /*2ae0*/  UIADD3 UR10, UPT, UPT, UR21, UR10, UR10 ;  /* 0x0000000a150a7290 */ /* 0x000fe2000fffe00a */
[----:B------:R-:W-:-:S03]  /*2af0*/  ISETP.GT.U32.AND P3, PT, R4, 0x1f, PT ;  /* 0x0000001f0400780c */ /* 0x000fc60003f64070 */
[----:B------:R-:W4:Y:S02]  /*2b00*/  LDCU UR9, c[0x0][0x360] ;  /* 0x00006c00ff0977ac */ /* 0x000f240008000800 */
[----:B------:R-:W5:Y:S01]  /*2b10*/  LDC R51, c[0x0][0x4ac] ;  /* 0x00012b00ff337b82 */ /* 0x000f620000000800 */
[----:B------:R-:W-:Y:S01]  /*2b20*/  LEA.HI R60, R4, UR10, RZ, 0x1d ;  /* 0x0000000a043c7c11 */ /* 0x000fe2000f8fe8ff */
[----:B------:R-:W-:Y:S01]  /*2b30*/  STS [R68], R65 ;  /* 0x0000004144007388 */ /* 0x000fe20000000800 */
[----:B----4-:R-:W-:-:S05]  /*2b40*/  UIADD3 UR9, UPT, UPT, UR9, 0x1f, URZ ;  /* 0x0000001f09097890 */ /* 0x010fca000fffe0ff */
[----:B------:R-:W-:Y:S01]  /*2b50*/  BAR.SYNC.DEFER_BLOCKING 0x0 ;  /* 0x0000000000007b1d */ /* 0x000fe20000010000 */
[----:B------:R-:W-:Y:S01]  /*2b60*/  USHF.R.U32.HI UR9, URZ, 0x5, UR9 ;  /* 0x00000005ff097899 */ /* 0x000fe20008011609 */
[----:B-----5:R-:W-:-:S05]  /*2b70*/  LEA R51, R51, R68, 0x4 ;  /* 0x0000004433337211 */ /* 0x020fca00078e20ff */
[----:B------:R-:W-:Y:S01]  /*2b80*/  ISETP.GE.U32.AND P2, PT, R4, UR9, PT ;  /* 0x0000000904007c0c */ /* 0x000fe2000bf46070 */
[----:B--2---:R-:W2:Y:S04]  /*2b90*/  LDS R2, [R68] ;  /* 0x0000000044027984 */ /* 0x004ea80000000800 */
[----:B--2---:R-:W2:Y:S02]  /*2ba0*/  SHFL.DOWN PT, R3, R2, 0x10, 0x1f ;  /* 0x0a001f0002037f89 */ /* 0x004ea400000e0000 */
[----:B--2---:R-:W-:Y:S01]  /*2bb0*/  FADD R3, R2, R3 ;  /* 0x0000000302037221 */ /* 0x004fe20000000000 */
[----:B------:R-:W-:-:S04]  /*2bc0*/  MOV R2, RZ ;  /* 0x000000ff00027202 */ /* 0x000fc80000000f00 */
[----:B------:R-:W2:Y:S02]  /*2bd0*/  SHFL.DOWN PT, R22, R3, 0x8, 0x1f ;  /* 0x09001f0003167f89 */ /* 0x000ea400000e0000 */
[----:B--2---:R-:W-:-:S05]  /*2be0*/  FADD R22, R3, R22 ;  /* 0x0000001603167221 */ /* 0x004fca0000000000 */
[----:B------:R-:W2:Y:S02]  /*2bf0*/  SHFL.DOWN PT, R25, R22, 0x4, 0x1f ;  /* 0x08801f0016197f89 */ /* 0x000ea400000e0000 */
[----:B--2---:R-:W-:-:S05]  /*2c00*/  FADD R25, R22, R25 ;  /* 0x0000001916197221 */ /* 0x004fca0000000000 */
[----:B------:R-:W2:Y:S02]  /*2c10*/  SHFL.DOWN PT, R28, R25, 0x2, 0x1f ;  /* 0x08401f00191c7f89 */ /* 0x000ea400000e0000 */
[----:B--2---:R-:W-:-:S05]  /*2c20*/  FADD R28, R25, R28 ;  /* 0x0000001c191c7221 */ /* 0x004fca0000000000 */
[----:B------:R-:W2:Y:S02]  /*2c30*/  SHFL.DOWN PT, R27, R28, 0x1, 0x1f ;  /* 0x08201f001c1b7f89 */ /* 0x000ea400000e0000 */
[----:B--2---:R-:W-:-:S05]  /*2c40*/  FADD R27, R28, R27 ;  /* 0x0000001b1c1b7221 */ /* 0x004fca0000000000 */
[----:B------:R2:W-:Y:S01]  /*2c50*/  @!P1 STS [R60], R27 ;  /* 0x0000001b3c009388 */ /* 0x0005e20000000800 */
[----:B------:R-:W-:Y:S06]  /*2c60*/  BAR.SYNC.DEFER_BLOCKING 0x0 ;  /* 0x0000000000007b1d */ /* 0x000fec0000010000 */
[----:B------:R2:W4:Y:S01]  /*2c70*/  @!P2 LDS R2, [R51] ;  /* 0x000000003302a984 */ /* 0x0005220000000800 */
[----:B------:R-:W-:Y:S05]  /*2c80*/  @P3 BRA `(.L_x_45) ;  /* 0x0000000000303947 */ /* 0x000fea0003800000 */
[----:B------:R-:W-:-:S03]  /*2c90*/  UMOV UR4, 0xffffffff ;  /* 0xffffffff00047882 */ /* 0x000fc60000000000 */
[----:B------:R-:W-:Y:S05]  /*2ca0*/  BRA.DIV UR4, `(.L_x_46) ;  /* 0x00000106044c7947 */ /* 0x000fea000b800000 */
[----:B----4-:R-:W4:Y:S02]  /*2cb0*/  SHFL.DOWN PT, R3, R2, 0x10, 0x1f ;  /* 0x0a001f0002037f89 */ /* 0x010f2400000e0000 */
[----:B----4-:R-:W-:-:S05]  /*2cc0*/  FADD R3, R2, R3 ;  /* 0x0000000302037221 */ /* 0x010fca0000000000 */
[----:B------:R-:W4:Y:S02]  /*2cd0*/  SHFL.DOWN PT, R22, R3, 0x8, 0x1f ;  /* 0x09001f0003167f89 */ /* 0x000f2400000e0000 */
[----:B----4-:R-:W-:-:S05]  /*2ce0*/  FADD R22, R3, R22 ;  /* 0x0000001603167221 */ /* 0x010fca0000000000 */
[----:B------:R-:W4:Y:S02]  /*2cf0*/  SHFL.DOWN PT, R25, R22, 0x4, 0x1f ;  /* 0x08801f0016197f89 */ /* 0x000f2400000e0000 */
[----:B----4-:R-:W-:-:S05]  /*2d00*/  FADD R25, R22, R25 ;  /* 0x0000001916197221 */ /* 0x010fca0000000000 */
[----:B------:R-:W4:Y:S02]  /*2d10*/  SHFL.DOWN PT, R28, R25, 0x2, 0x1f ;  /* 0x08401f00191c7f89 */ /* 0x000f2400000e0000 */
[----:B----4-:R-:W-:-:S05]  /*2d20*/  FADD R28, R25, R28 ;  /* 0x0000001c191c7221 */ /* 0x010fca0000000000 */
[----:B--2---:R2:W4:Y:S02]  /*2d30*/  SHFL.DOWN PT, R27, R28, 0x1, 0x1f ;  /* 0x08201f001c1b7f89 */ /* 0x00452400000e0000 */
.L_x_400:
[----:B----4-:R-:W-:-:S07]  /*2d40*/  FADD R2, R28, R27 ;  /* 0x0000001b1c027221 */ /* 0x010fce0000000000 */
.L_x_45:
[----:B------:R-:W-:Y:S05]  /*2d50*/  WARPSYNC.ALL ;  /* 0x0000000000007948 */ /* 0x000fea0003800000 */
[----:B------:R-:W-:Y:S01]  /*2d60*/  BAR.SYNC.DEFER_BLOCKING 0x0 ;  /* 0x0000000000007b1d */ /* 0x000fe20000010000 */
[----:B------:R-:W-:Y:S01]  /*2d70*/  ISETP.NE.AND P4, PT, R4, RZ, PT ;  /* 0x000000ff0400720c */ /* 0x000fe20003f85270 */
[----:B------:R-:W-:-:S06]  /*2d80*/  ULEA UR4, UR7, UR6, 0x18 ;  /* 0x0000000607047291 */ /* 0x000fcc000f8ec0ff */
[----:B------:R-:W-:-:S06]  /*2d90*/  MOV R30, UR4 ;  /* 0x00000004001e7c02 */ /* 0x000fcc0008000f00 */
[----:B----4-:R-:W-:-:S05]  /*2da0*/  @!P4 FMUL R2, R2, R5 ;  /* 0x000000050202c220 */ /* 0x010fca0000400000 */
[----:B------:R-:W-:Y:S01]  /*2db0*/  @!P4 STS [UR4+0x18], R2 ;  /* 0x00001802ff00c988 */ /* 0x000fe20008000804 */
[----:B------:R-:W-:Y:S06]  /*2dc0*/  BAR.SYNC.DEFER_BLOCKING 0x0 ;  /* 0x0000000000007b1d */ /* 0x000fec0000010000 */
[----:B------:R-:W-:Y:S04]  /*2dd0*/  LDS R3, [R30+0x18] ;  /* 0x000018001e037984 */ /* 0x000fe80000000800 */
[----:B------:R-:W4:Y:S02]  /*2de0*/  LDS R22, [R68] ;  /* 0x0000000044167984 */ /* 0x000f240000000800 */
[----:B----4-:R-:W-:-:S04]  /*2df0*/  FADD R3, -R3, R22 ;  /* 0x0000001603037221 */ /* 0x010fc80000000100 */
[----:B------:R-:W-:-:S05]  /*2e00*/  FMUL R3, R3, R3 ;  /* 0x0000000303037220 */ /* 0x000fca0000400000 */
[----:B------:R-:W4:Y:S02]  /*2e10*/  SHFL.DOWN PT, R22, R3, 0x10, 0x1f ;  /* 0x0a001f0003167f89 */ /* 0x000f2400000e0000 */
[----:B----4-:R-:W-:-:S05]  /*2e20*/  FADD R22, R3, R22 ;  /* 0x0000001603167221 */ /* 0x010fca0000000000 */
[----:B------:R-:W4:Y:S02]  /*2e30*/  SHFL.DOWN PT, R25, R22, 0x8, 0x1f ;  /* 0x09001f0016197f89 */ /* 0x000f2400000e0000 */
[----:B----4-:R-:W-:-:S05]  /*2e40*/  FADD R25, R22, R25 ;  /* 0x0000001916197221 */ /* 0x010fca0000000000 */
[----:B--2---:R-:W2:Y:S02]  /*2e50*/  SHFL.DOWN PT, R28, R25, 0x4, 0x1f ;  /* 0x08801f00191c7f89 */ /* 0x004ea400000e0000 */
[----:B--2---:R-:W-:-:S05]  /*2e60*/  FADD R28, R25, R28 ;  /* 0x0000001c191c7221 */ /* 0x004fca0000000000 */
[----:B------:R-:W2:Y:S02]  /*2e70*/  SHFL.DOWN PT, R27, R28, 0x2, 0x1f ;  /* 0x08401f001c1b7f89 */ /* 0x000ea400000e0000 */
[----:B--2---:R-:W-:-:S05]  /*2e80*/  FADD R27, R28, R27 ;  /* 0x0000001b1c1b7221 */ /* 0x004fca0000000000 */
[----:B------:R-:W2:Y:S02]  /*2e90*/  SHFL.DOWN PT, R2, R27, 0x1, 0x1f ;  /* 0x08201f001b027f89 */ /* 0x000ea400000e0000 */
[----:B--2---:R-:W-:Y:S01]  /*2ea0*/  FADD R37, R27, R2 ;  /* 0x000000021b257221 */ /* 0x004fe20000000000 */
[----:B------:R-:W-:-:S04]  /*2eb0*/  HFMA2 R2, -RZ, RZ, 0, 0 ;  /* 0x00000000ff027431 */ /* 0x000fc800000001ff */
        /* <DEDUP_REMOVED lines=14> */
[----:B------:R4:W0:Y:S02]  /*2fa0*/  SHFL.DOWN PT, R27, R28, 0x1, 0x1f ;  /* 0x08201f001c1b7f89 */ /* 0x00082400000e0000 */
.L_x_406:
[----:B0-----:R-:W-:-:S07]  /*2fb0*/  FADD R2, R28, R27 ;  /* 0x0000001b1c027221 */ /* 0x001fce0000000000 */
.L_x_47:
[----:B------:R-:W-:Y:S05]  /*2fc0*/  WARPSYNC.ALL ;  /* 0x0000000000007948 */ /* 0x000fea0003800000 */
[----:B------:R-:W-:Y:S06]  /*2fd0*/  BAR.SYNC.DEFER_BLOCKING 0x0 ;  /* 0x0000000000007b1d */ /* 0x000fec0000010000 */
[----:B------:R-:W-:Y:S04]  /*2fe0*/  BSSY.RECONVERGENT B0, `(.L_x_49) ;  /* 0x0000062000007945 */ /* 0x000fe80003800200 */
[----:B------:R-:W-:Y:S05]  /*2ff0*/  @P4 BRA `(.L_x_50) ;  /* 0x0000000400804947 */ /* 0x000fea0003800000 */
[----:B----4-:R-:W-:Y:S01]  /*3000*/  FMUL R2, R2, R5 ;  /* 0x0000000502027220 */ /* 0x010fe20000400000 */
[----:B------:R-:W-:Y:S04]  /*3010*/  BSSY.RECONVERGENT B1, `(.L_x_51) ;  /* 0x000000f000017945 */ /* 0x000fe80003800200 */
[----:B------:R-:W-:-:S04]  /*3020*/  FMNMX R3, R2, 9.9999999747524270788e-07, !PT ;  /* 0x358637bd02037809 */ /* 0x000fc80007800000 */
[----:B------:R-:W-:Y:S01]  /*3030*/  IADD3 R22, PT, PT, R3, -0xd000000, RZ ;  /* 0xf300000003167810 */ /* 0x000fe20007ffe0ff */
[----:B------:R4:W0:Y:S03]  /*3040*/  MUFU.RSQ R2, R3 ;  /* 0x0000000300027308 */ /* 0x0008260000001400 */
[----:B------:R-:W-:-:S13]  /*3050*/  ISETP.GT.U32.AND P0, PT, R22, 0x727fffff, PT ;  /* 0x727fffff1600780c */ /* 0x000fda0003f04070 */
[----:B----4-:R-:W-:Y:S05]  /*3060*/  @!P0 BRA `(.L_x_52) ;  /* 0x0000000000148947 */ /* 0x010fea0003800000 */
[----:B0-----:R-:W-:Y:S02]  /*3070*/  MOV R2, R3 ;  /* 0x0000000300027202 */ /* 0x001fe40000000f00 */
[----:B------:R-:W-:-:S07]  /*3080*/  MOV R77, 0x30a0 ;  /* 0x000030a0004d7802 */ /* 0x000fce0000000f00 */
[----:B-123--:R-:W-:Y:S05]  /*3090*/  CALL.REL.NOINC `($__internal_1_$__cuda_sm20_sqrt_rn_f32_slowpath) ;  /* 0x0000011400287944 */ /* 0x00efea0003c00000 */
[----:B------:R-:W-:Y:S01]  /*30a0*/  MOV R22, R79 ;  /* 0x0000004f00167202 */ /* 0x000fe20000000f00 */
[----:B------:R-:W-:Y:S06]  /*30b0*/  BRA `(.L_x_53) ;  /* 0x0000000000107947 */ /* 0x000fec0003800000 */
.L_x_52:
[----:B0-----:R-:W-:Y:S01]  /*30c0*/  FMUL.FTZ R22, R3, R2 ;  /* 0x0000000203167220 */ /* 0x001fe20000410000 */
[----:B------:R-:W-:-:S03]  /*30d0*/  FMUL.FTZ R2, R2, 0.5 ;  /* 0x3f00000002027820 */ /* 0x000fc60000410000 */
[----:B------:R-:W-:-:S04]  /*30e0*/  FFMA R3, -R22, R22, R3 ;  /* 0x0000001616037223 */ /* 0x000fc80000000103 */
[----:B------:R-:W-:-:S07]  /*30f0*/  FFMA R22, R3, R2, R22 ;  /* 0x0000000203167223 */ /* 0x000fce0000000016 */
.L_x_53:
[----:B------:R-:W-:Y:S05]  /*3100*/  BSYNC.RECONVERGENT B1 ;  /* 0x0000000000017941 */ /* 0x000fea0003800200 */
.L_x_51:
[----:B------:R-:W0:Y:S01]  /*3110*/  LDCU UR4, c[0x0][0x4ac] ;  /* 0x00009580ff0477ac */ /* 0x000e220008000800 */
[----:B------:R-:W4:Y:S01]  /*3120*/  S2UR UR5, SR_CgaCtaId ;  /* 0x00000000000579c3 */ /* 0x000f220000008800 */
[----:B------:R-:W-:Y:S02]  /*3130*/  HFMA2 R25, -RZ, RZ, 1.875, 0 ;  /* 0x3f800000ff197431 */ /* 0x000fe400000001ff */
[----:B------:R-:W-:-:S05]  /*3140*/  FMUL R22, R22, 1.0599999427795410156 ;  /* 0x3f87ae1416167820 */ /* 0x000fca0000400000 */
[----:B------:R-:W1:Y:S01]  /*3150*/  LDC.64 R2, c[0x0][0x3e8] ;  /* 0x0000fa00ff027b82 */ /* 0x000e620000000a00 */
[----:B0-----:R-:W-:-:S09]  /*3160*/  UISETP.NE.AND UP0, UPT, UR4, 0x1, UPT ;  /* 0x000000010400788c */ /* 0x001fd2000bf05270 */
[----:B----4-:R-:W-:Y:S05]  /*3170*/  BRA.U !UP0, `(.L_x_54) ;  /* 0x0000000508007547 */ /* 0x010fea000b800000 */
[----:B------:R-:W-:-:S13]  /*3180*/  FSETP.NAN.AND P0, PT, |R0|, |R0|, PT ;  /* 0x400000000000720b */ /* 0x000fda0003f08200 */
[----:B------:R-:W-:Y:S01]  /*3190*/  @P0 FADD R25, R0, -0.20000000298023223877 ;  /* 0xbe4ccccd00190421 */ /* 0x000fe20000000000 */
[----:B------:R-:W-:Y:S06]  /*31a0*/  @P0 BRA `(.L_x_54) ;  /* 0x0000000000f40947 */ /* 0x000fec0003800000 */
[C---:B------:R-:W-:Y:S01]  /*31b0*/  FMUL R25, |R0|.reuse, 16777216 ;  /* 0x4b80000000197820 */ /* 0x040fe20000400200 */
[C---:B------:R-:W-:Y:S02]  /*31c0*/  FSETP.GEU.AND P0, PT, |R0|.reuse, 1.175494350822287508e-38, PT ;  /* 0x008000000000780b */ /* 0x040fe40003f0e200 */
[----:B------:R-:W-:Y:S02]  /*31d0*/  MOV R39, 0x3a2c32e4 ;  /* 0x3a2c32e400277802 */ /* 0x000fe40000000f00 */
[----:B------:R-:W-:Y:S02]  /*31e0*/  FSEL R25, R25, |R0|, !P0 ;  /* 0x4000000019197208 */ /* 0x000fe40004000000 */
[----:B------:R-:W-:Y:S02]  /*31f0*/  FSETP.NEU.AND P2, PT, |R0|, +INF , PT ;  /* 0x7f8000000000780b */ /* 0x000fe40003f4d200 */
[----:B------:R-:W-:-:S04]  /*3200*/  IADD3 R27, PT, PT, R25, -0x3f3504f3, RZ ;  /* 0xc0cafb0d191b7810 */ /* 0x000fc80007ffe0ff */
[----:B------:R-:W-:-:S04]  /*3210*/  LOP3.LUT R28, R27, 0xff800000, RZ, 0xc0, !PT ;  /* 0xff8000001b1c7812 */ /* 0x000fc800078ec0ff */
[-C--:B------:R-:W-:Y:S02]  /*3220*/  IADD3 R25, PT, PT, R25, -R28.reuse, RZ ;  /* 0x8000001c19197210 */ /* 0x080fe40007ffe0ff */
[----:B------:R-:W-:Y:S01]  /*3230*/  I2FP.F32.S32 R28, R28 ;  /* 0x0000001c001c7245 */ /* 0x000fe20000201400 */
[----:B------:R-:W-:Y:S02]  /*3240*/  @!P2 FADD R0, R0, R0 ;  /* 0x000000000000a221 */ /* 0x000fe40000000000 */
[C---:B------:R-:W-:Y:S01]  /*3250*/  FADD R30, R25.reuse, 1 ;  /* 0x3f800000191e7421 */ /* 0x040fe20000000000 */
[----:B------:R-:W-:Y:S01]  /*3260*/  FADD R27, R25, -1 ;  /* 0xbf800000191b7421 */ /* 0x000fe20000000000 */
[----:B------:R-:W-:-:S03]  /*3270*/  FSEL R25, RZ, -24, P0 ;  /* 0xc1c00000ff197808 */ /* 0x000fc60000000000 */
[----:B--2---:R-:W-:Y:S01]  /*3280*/  FADD R37, R27, R27 ;  /* 0x0000001b1b257221 */ /* 0x004fe20000000000 */
[----:B------:R-:W0:Y:S01]  /*3290*/  MUFU.RCP R30, R30 ;  /* 0x0000001e001e7308 */ /* 0x000e220000001000 */
[----:B------:R-:W-:Y:S02]  /*32a0*/  FFMA R25, R28, 1.1920928955078125e-07, R25 ;  /* 0x340000001c197823 */ /* 0x000fe40000000019 */
[----:B0-----:R-:W-:-:S04]  /*32b0*/  FMUL R36, R30, R37 ;  /* 0x000000251e247220 */ /* 0x001fc80000400000 */
[----:B------:R-:W-:Y:S01]  /*32c0*/  FADD R37, R27, -R36 ;  /* 0x800000241b257221 */ /* 0x000fe20000000000 */
[CC--:B------:R-:W-:Y:S01]  /*32d0*/  FMUL R28, R36.reuse, R36.reuse ;  /* 0x00000024241c7220 */ /* 0x0c0fe20000400000 */
[----:B------:R-:W-:Y:S02]  /*32e0*/  FFMA R52, R36, 1.4426950216293334961, R25 ;  /* 0x3fb8aa3b24347823 */ /* 0x000fe40000000019 */
[----:B------:R-:W-:Y:S01]  /*32f0*/  FADD R38, R37, R37 ;  /* 0x0000002525267221 */ /* 0x000fe20000000000 */
[C---:B------:R-:W-:Y:S01]  /*3300*/  FFMA R37, R28.reuse, R39, 0.0032181653659790754318 ;  /* 0x3b52e7db1c257423 */ /* 0x040fe20000000027 */
[----:B------:R-:W-:Y:S02]  /*3310*/  FADD R25, R25, -R52 ;  /* 0x8000003419197221 */ /* 0x000fe40000000000 */
[----:B------:R-:W-:Y:S01]  /*3320*/  FFMA R27, R27, -R36, R38 ;  /* 0x800000241b1b7223 */ /* 0x000fe20000000026 */
[----:B------:R-:W-:Y:S01]  /*3330*/  FFMA R37, R28, R37, 0.018033718690276145935 ;  /* 0x3c93bb731c257423 */ /* 0x000fe20000000025 */
[----:B------:R-:W-:-:S02]  /*3340*/  FFMA R38, R36, 1.4426950216293334961, R25 ;  /* 0x3fb8aa3b24267823 */ /* 0x000fc40000000019 */
[----:B------:R-:W-:Y:S01]  /*3350*/  FMUL R27, R30, R27 ;  /* 0x0000001b1e1b7220 */ /* 0x000fe20000400000 */
[----:B------:R-:W-:-:S03]  /*3360*/  FFMA R37, R28, R37, 0.12022458761930465698 ;  /* 0x3df6384f1c257423 */ /* 0x000fc60000000025 */
[----:B------:R-:W-:Y:S01]  /*3370*/  FFMA R25, R27, 1.4426950216293334961, R38 ;  /* 0x3fb8aa3b1b197823 */ /* 0x000fe20000000026 */
[----:B------:R-:W-:-:S03]  /*3380*/  FMUL R37, R28, R37 ;  /* 0x000000251c257220 */ /* 0x000fc60000400000 */
[----:B------:R-:W-:Y:S01]  /*3390*/  FFMA R30, R36, 1.9251366722983220825e-08, R25 ;  /* 0x32a55e34241e7823 */ /* 0x000fe20000000019 */
[----:B------:R-:W-:-:S04]  /*33a0*/  FMUL R28, R37, 3 ;  /* 0x40400000251c7820 */ /* 0x000fc80000400000 */
[----:B------:R-:W-:Y:S01]  /*33b0*/  FFMA R28, R27, R28, R30 ;  /* 0x0000001c1b1c7223 */ /* 0x000fe2000000001e */
[----:B------:R-:W-:-:S03]  /*33c0*/  HFMA2 R30, -RZ, RZ, 0.64013671875, -15.109375 ;  /* 0x391fcb8eff1e7431 */ /* 0x000fc600000001ff */
[----:B------:R-:W-:-:S04]  /*33d0*/  FFMA R37, R36, R37, R28 ;  /* 0x0000002524257223 */ /* 0x000fc8000000001c */
[----:B------:R-:W-:-:S04]  /*33e0*/  FADD R25, R52, R37 ;  /* 0x0000002534197221 */ /* 0x000fc80000000000 */
[----:B------:R-:W-:Y:S01]  /*33f0*/  FMUL R28, R25, -0.20000000298023223877 ;  /* 0xbe4ccccd191c7820 */ /* 0x000fe20000400000 */
[----:B------:R-:W-:-:S03]  /*3400*/  FADD R52, -R52, R25 ;  /* 0x0000001934347221 */ /* 0x000fc60000000100 */
[----:B------:R-:W0:Y:S01]  /*3410*/  FRND R27, R28 ;  /* 0x0000001c001b7307 */ /* 0x000e220000201000 */
[----:B------:R-:W-:Y:S01]  /*3420*/  FADD R52, R37, -R52 ;  /* 0x8000003425347221 */ /* 0x000fe20000000000 */
[----:B------:R-:W-:Y:S01]  /*3430*/  FFMA R25, R25, -0.20000000298023223877, -R28 ;  /* 0xbe4ccccd19197823 */ /* 0x000fe2000000081c */
[----:B------:R-:W-:-:S03]  /*3440*/  FSETP.GT.AND P1, PT, |R28|, 152, PT ;  /* 0x431800001c00780b */ /* 0x000fc60003f24200 */
[----:B------:R-:W-:Y:S01]  /*3450*/  FFMA R52, R52, -0.20000000298023223877, R25 ;  /* 0xbe4ccccd34347823 */ /* 0x000fe20000000019 */
[----:B0-----:R-:W-:Y:S01]  /*3460*/  FADD R25, R28, -R27 ;  /* 0x8000001b1c197221 */ /* 0x001fe20000000000 */
[----:B------:R-:W-:-:S03]  /*3470*/  FSETP.GT.AND P0, PT, R27, RZ, PT ;  /* 0x000000ff1b00720b */ /* 0x000fc60003f04000 */
[----:B------:R-:W-:Y:S01]  /*3480*/  FADD R25, R25, R52 ;  /* 0x0000003419197221 */ /* 0x000fe20000000000 */
[----:B------:R-:W-:Y:S02]  /*3490*/  SEL R27, RZ, 0x83000000, P0 ;  /* 0x83000000ff1b7807 */ /* 0x000fe40000000000 */
[----:B------:R-:W-:Y:S01]  /*34a0*/  FSETP.GEU.AND P0, PT, R28, RZ, PT ;  /* 0x000000ff1c00720b */ /* 0x000fe20003f0e000 */
[----:B------:R-:W-:-:S04]  /*34b0*/  FFMA R30, R25, R30, 0.0013391353422775864601 ;  /* 0x3aaf85ed191e7423 */ /* 0x000fc8000000001e */
[C---:B------:R-:W-:Y:S02]  /*34c0*/  FFMA R36, R25.reuse, R30, 0.0096188392490148544312 ;  /* 0x3c1d985619247423 */ /* 0x040fe4000000001e */
[----:B------:R-:W0:Y:S02]  /*34d0*/  F2I.NTZ R30, R28 ;  /* 0x0000001c001e7305 */ /* 0x000e240000203100 */
[----:B------:R-:W-:-:S04]  /*34e0*/  FFMA R36, R25, R36, 0.055503588169813156128 ;  /* 0x3d6357bb19247423 */ /* 0x000fc80000000024 */
[----:B------:R-:W-:-:S04]  /*34f0*/  FFMA R36, R25, R36, 0.24022644758224487305 ;  /* 0x3e75fdec19247423 */ /* 0x000fc80000000024 */
[----:B------:R-:W-:Y:S01]  /*3500*/  FFMA R38, R25, R36, 0.69314718246459960938 ;  /* 0x3f31721819267423 */ /* 0x000fe20000000024 */
[----:B------:R-:W-:-:S03]  /*3510*/  IADD3 R36, PT, PT, R27, 0x7f000000, RZ ;  /* 0x7f0000001b247810 */ /* 0x000fc60007ffe0ff */
[----:B------:R-:W-:Y:S01]  /*3520*/  FFMA R37, R25, R38, 1 ;  /* 0x3f80000019257423 */ /* 0x000fe20000000026 */
[----:B0-----:R-:W-:Y:S02]  /*3530*/  LEA R30, R30, -R27, 0x17 ;  /* 0x8000001b1e1e7211 */ /* 0x001fe400078eb8ff */
[----:B------:R-:W-:Y:S01]  /*3540*/  FSEL R25, RZ, +INF , !P0 ;  /* 0x7f800000ff197808 */ /* 0x000fe20004000000 */
[----:B------:R-:W-:-:S04]  /*3550*/  FMUL R37, R36, R37 ;  /* 0x0000002524257220 */ /* 0x000fc80000400000 */
[----:B------:R-:W-:Y:S01]  /*3560*/  @!P1 FMUL R25, R30, R37 ;  /* 0x000000251e199220 */ /* 0x000fe20000400000 */
[----:B------:R-:W-:-:S07]  /*3570*/  @!P2 LOP3.LUT R25, R0, 0x7f800000, RZ, 0x3c, !PT ;  /* 0x7f8000000019a812 */ /* 0x000fce00078e3cff */
.L_x_54:
[----:B------:R-:W-:Y:S01]  /*3580*/  FMUL R22, R22, R25 ;  /* 0x0000001916167220 */ /* 0x000fe20000400000 */
[----:B------:R-:W-:Y:S02]  /*3590*/  UMOV UR4, 0x400 ;  /* 0x0000040000047882 */ /* 0x000fe40000000000 */
[----:B------:R-:W-:Y:S02]  /*35a0*/  ULEA UR4, UR5, UR4, 0x18 ;  /* 0x0000000405047291 */ /* 0x000fe4000f8ec0ff */
[----:B------:R-:W-:-:S04]  /*35b0*/  FMNMX R22, R22, 0.050000000745058059692, !PT ;  /* 0x3d4ccccd16167809 */ /* 0x000fc80007800000 */
[----:B------:R-:W-:Y:S02]  /*35c0*/  MOV R30, UR4 ;  /* 0x00000004001e7c02 */ /* 0x000fe40008000f00 */
[----:B------:R-:W-:-:S05]  /*35d0*/  FMNMX R25, R22, 2, PT ;  /* 0x4000000016197809 */ /* 0x000fca0003800000 */
[----:B------:R0:W-:Y:S04]  /*35e0*/  STS [R30+0xc], R25 ;  /* 0x00000c191e007388 */ /* 0x0001e80000000800 */
[----:B-1----:R0:W-:Y:S02]  /*35f0*/  STG.E desc[UR16][R2.64], R25 ;  /* 0x0000001902007986 */ /* 0x0021e4000c101910 */
.L_x_50:
[----:B------:R-:W-:Y:S05]  /*3600*/  BSYNC.RECONVERGENT B0 ;  /* 0x0000000000007941 */ /* 0x000fea0003800200 */
.L_x_49:
[----:B------:R-:W-:Y:S06]  /*3610*/  BAR.SYNC.DEFER_BLOCKING 0x0 ;  /* 0x0000000000007b1d */ /* 0x000fec0000010000 */
[----:B------:R-:W-:Y:S01]  /*3620*/  BSSY.RECONVERGENT B1, `(.L_x_55) ;  /* 0x000000f000017945 */ /* 0x000fe20003800200 */
[----:B------:R-:W5:Y:S02]  /*3630*/  LDS R0, [R30+0xc] ;  /* 0x00000c001e007984 */ /* 0x000f640000000800 */
[----:B-----5:R-:W-:-:S05]  /*3640*/  FMUL R62, R0, R0 ;  /* 0x00000000003e7220 */ /* 0x020fca0000400000 */
[----:B------:R-:W-:-:S04]  /*3650*/  IADD3 R0, PT, PT, R62, 0x1800000, RZ ;  /* 0x018000003e007810 */ /* 0x000fc80007ffe0ff */
[----:B------:R-:W-:-:S04]  /*3660*/  LOP3.LUT R0, R0, 0x7f800000, RZ, 0xc0, !PT ;  /* 0x7f80000000007812 */ /* 0x000fc800078ec0ff */
[----:B------:R-:W-:-:S13]  /*3670*/  ISETP.GT.U32.AND P0, PT, R0, 0x1ffffff, PT ;  /* 0x01ffffff0000780c */ /* 0x000fda0003f04070 */
[----:B------:R-:W-:Y:S05]  /*3680*/  @P0 BRA `(.L_x_56) ;  /* 0x0000000000100947 */ /* 0x000fea0003800000 */
[----:B------:R-:W-:-:S07]  /*3690*/  MOV R36, 0x36b0 ;  /* 0x000036b000247802 */ /* 0x000fce0000000f00 */
[----:B01234-:R-:W-:Y:S05]  /*36a0*/  CALL.REL.NOINC `($__internal_0_$__cuda_sm20_rcp_rn_f32_slowpath) ;  /* 0x0000010800d07944 */ /* 0x01ffea0003c00000 */
[----:B------:R-:W-:Y:S01]  /*36b0*/  MOV R25, R37 ;  /* 0x0000002500197202 */ /* 0x000fe20000000f00 */
[----:B------:R-:W-:Y:S06]  /*36c0*/  BRA `(.L_x_57) ;  /* 0x0000000000107947 */ /* 0x000fec0003800000 */
.L_x_56:
[----:B0-----:R-:W0:Y:S02]  /*36d0*/  MUFU.RCP R25, R62 ;  /* 0x0000003e00197308 */ /* 0x001e240000001000 */
[----:B0-----:R-:W-:-:S04]  /*36e0*/  FFMA R0, R62, R25, -1 ;  /* 0xbf8000003e007423 */ /* 0x001fc80000000019 */
[----:B------:R-:W-:-:S04]  /*36f0*/  FADD.FTZ R0, -R0, -RZ ;  /* 0x800000ff00007221 */ /* 0x000fc80000010100 */
[----:B------:R-:W-:-:S07]  /*3700*/  FFMA R25, R25, R0, R25 ;  /* 0x0000000019197223 */ /* 0x000fce0000000019 */
.L_x_57:
[----:B------:R-:W-:Y:S05]  /*3710*/  BSYNC.RECONVERGENT B1 ;  /* 0x0000000000017941 */ /* 0x000fea0003800200 */
.L_x_55:
[----:B------:R-:W0:Y:S01]  /*3720*/  LDCU.128 UR12, c[0x0][0x4a0] ;  /* 0x00009400ff0c77ac */ /* 0x000e220008000c00 */
[----:B------:R-:W5:Y:S01]  /*3730*/  LDC R73, c[0x0][0x414] ;  /* 0x00010500ff497b82 */ /* 0x000f620000000800 */
[----:B------:R-:W-:Y:S01]  /*3740*/  HFMA2 R74, -RZ, RZ, 2, 0 ;  /* 0x40000000ff4a7431 */ /* 0x000fe200000001ff */
[----:B------:R-:W-:Y:S01]  /*3750*/  LEA R27, R4, UR8, 0x2 ;  /* 0x00000008041b7c11 */ /* 0x000fe2000f8e10ff */
[----:B------:R-:W-:Y:S01]  /*3760*/  UMOV UR4, URZ ;  /* 0x000000ff00047c82 */ /* 0x000fe20008000000 */
[----:B------:R-:W-:Y:S01]  /*3770*/  FADD R67, R25, R25 ;  /* 0x0000001919437221 */ /* 0x000fe20000000000 */
[----:B------:R-:W-:Y:S02]  /*3780*/  MOV R22, RZ ;  /* 0x000000ff00167202 */ /* 0x000fe40000000f00 */
[----:B----4-:R-:W-:Y:S01]  /*3790*/  MOV R28, R24 ;  /* 0x00000018001c7202 */ /* 0x010fe20000000f00 */
[----:B------:R-:W4:Y:S01]  /*37a0*/  LDC.64 R52, c[0x0][0x398] ;  /* 0x0000e600ff347b82 */ /* 0x000f220000000a00 */
[----:B------:R-:W-:-:S07]  /*37b0*/  MOV R30, R26 ;  /* 0x0000001a001e7202 */ /* 0x000fce0000000f00 */
[----:B------:R-:W1:Y:S01]  /*37c0*/  LDC.64 R54, c[0x0][0x390] ;  /* 0x0000e400ff367b82 */ /* 0x000e620000000a00 */
[----:B0-----:R-:W-:Y:S01]  /*37d0*/  UISETP.LT.AND UP0, UPT, UR13, 0x1, UPT ;  /* 0x000000010d00788c */ /* 0x001fe2000bf01270 */
[----:B------:R-:W-:Y:S01]  /*37e0*/  MOV R70, UR15 ;  /* 0x0000000f00467c02 */ /* 0x000fe20008000f00 */
[----:B------:R-:W-:Y:S02]  /*37f0*/  UISETP.NE.AND UP3, UPT, UR14, 0x1, UPT ;  /* 0x000000010e00788c */ /* 0x000fe4000bf65270 */
[----:B------:R-:W-:Y:S01]  /*3800*/  USEL UR13, UR13, 0x1, !UP0 ;  /* 0x000000010d0d7887 */ /* 0x000fe2000c000000 */
[----:B------:R-:W-:Y:S01]  /*3810*/  LEA R70, R70, R27, 0x3 ;  /* 0x0000001b46467211 */ /* 0x000fe200078e18ff */
[----:B------:R-:W-:Y:S01]  /*3820*/  UISETP.LT.AND UP0, UPT, UR12, 0x1, UPT ;  /* 0x000000010c00788c */ /* 0x000fe2000bf01270 */
[----:B------:R-:W0:Y:S01]  /*3830*/  LDC.64 R56, c[0x0][0x3a8] ;  /* 0x0000ea00ff387b82 */ /* 0x000e220000000a00 */
[----:B------:R-:W-:Y:S01]  /*3840*/  UIADD3 UR6, UPT, UPT, URZ, -UR13, URZ ;  /* 0x8000000dff067290 */ /* 0x000fe2000fffe0ff */
[----:B-----5:R-:W-:Y:S01]  /*3850*/  FADD R73, R73, 1 ;  /* 0x3f80000049497421 */ /* 0x020fe20000000000 */
[----:B------:R-:W-:Y:S01]  /*3860*/  USEL UR12, UR12, 0x1, !UP0 ;  /* 0x000000010c0c7887 */ /* 0x000fe2000c000000 */
[----:B------:R-:W-:Y:S01]  /*3870*/  PLOP3.LUT P0, PT, PT, PT, UP3, 0x80, 0x8 ;  /* 0x000000000008781c */ /* 0x000fe20003f0f038 */
[----:B------:R-:W-:-:S02]  /*3880*/  UISETP.NE.U32.AND UP2, UPT, UR13, URZ, UPT ;  /* 0x000000ff0d00728c */ /* 0x000fc4000bf45070 */
[----:B------:R-:W5:Y:S01]  /*3890*/  I2F.U32.RP R0, UR13 ;  /* 0x0000000d00007d06 */ /* 0x000f620008209000 */
[----:B------:R-:W-:Y:S01]  /*38a0*/  ULOP3.LUT UR14, UR15, 0x7ffffff8, URZ, 0xc0, !UPT ;  /* 0x7ffffff80f0e7892 */ /* 0x000fe2000f8ec0ff */
[----:B------:R-:W2:Y:S01]  /*38b0*/  LDC.64 R58, c[0x0][0x3a0] ;  /* 0x0000e800ff3a7b82 */ /* 0x000ea20000000a00 */
[----:B------:R-:W-:Y:S01]  /*38c0*/  FMUL R72, R73, 0.5 ;  /* 0x3f00000049487820 */ /* 0x000fe20000400000 */
[----:B----4-:R-:W-:-:S04]  /*38d0*/  IMAD.WIDE.U32 R52, R4, 0x4, R52 ;  /* 0x0000000404347825 */ /* 0x010fc800078e0034 */
[----:B------:R-:W-:Y:S01]  /*38e0*/  FMUL R73, R73, -0.5 ;  /* 0xbf00000049497820 */ /* 0x000fe20000400000 */
[----:B------:R-:W-:Y:S01]  /*38f0*/  FSEL R74, R74, -2, !P0 ;  /* 0xc00000004a4a7808 */ /* 0x000fe20004000000 */
[----:B------:R-:W-:Y:S01]  /*3900*/  ULOP3.LUT UR22, UR15, 0x7, URZ, 0xc0, !UPT ;  /* 0x000000070f167892 */ /* 0x000fe2000f8ec0ff */
[----:B------:R-:W-:Y:S01]  /*3910*/  IADD3 R71, PT, PT, RZ, -UR14, RZ ;  /* 0x8000000eff477c10 */ /* 0x000fe2000fffe0ff */
[----:B------:R-:W-:Y:S01]  /*3920*/  UIADD3 UR23, UPT, UPT, UR13, -0x1, URZ ;  /* 0xffffffff0d177890 */ /* 0x000fe2000fffe0ff */
[----:B------:R-:W4:Y:S01]  /*3930*/  LDC R69, c[0x0][0x498] ;  /* 0x00012600ff457b82 */ /* 0x000f220000000800 */
[C---:B-1----:R-:W-:Y:S01]  /*3940*/  IMAD.WIDE.U32 R54, R4.reuse, 0x4, R54 ;  /* 0x0000000404367825 */ /* 0x042fe200078e0036 */
[----:B-----5:R-:W1:Y:S03]  /*3950*/  MUFU.RCP R0, R0 ;  /* 0x0000000000007308 */ /* 0x020e660000001000 */
[----:B0-----:R-:W-:-:S04]  /*3960*/  IMAD.WIDE.U32 R56, R4, 0x4, R56 ;  /* 0x0000000404387825 */ /* 0x001fc800078e0038 */
[----:B--2---:R-:W-:Y:S01]  /*3970*/  IMAD.WIDE.U32 R58, R4, 0x4, R58 ;  /* 0x00000004043a7825 */ /* 0x004fe200078e003a */
[----:B-1----:R-:W-:Y:S02]  /*3980*/  IADD3 R2, PT, PT, R0, 0xffffffe, RZ ;  /* 0x0ffffffe00027810 */ /* 0x002fe40007ffe0ff */
[----:B------:R-:W0:Y:S01]  /*3990*/  LDC R0, c[0x0][0x3b8] ;  /* 0x0000ee00ff007b82 */ /* 0x000e220000000800 */
[----:B----4-:R-:W-:-:S03]  /*39a0*/  FADD R69, -R69, 1 ;  /* 0x3f80000045457421 */ /* 0x010fc60000000100 */
[----:B------:R-:W1:Y:S02]  /*39b0*/  F2I.FTZ.U32.TRUNC.NTZ R2, R2 ;  /* 0x0000000200027305 */ /* 0x000e64000021f000 */
[----:B-1----:R-:W-:Y:S01]  /*39c0*/  R2UR UR5, R2 ;  /* 0x00000000020572ca */ /* 0x002fe200000e0000 */
[----:B0-----:R-:W-:-:S12]  /*39d0*/  FMUL R0, R0, R0 ;  /* 0x0000000000007220 */ /* 0x001fd80000400000 */
[----:B------:R-:W-:-:S04]  /*39e0*/  UIMAD UR6, UR6, UR5, URZ ;  /* 0x00000005060672a4 */ /* 0x000fc8000f8e02ff */
[----:B------:R-:W-:-:S04]  /*39f0*/  UIMAD.WIDE.U32 UR4, UR5, UR6, UR4 ;  /* 0x00000006050472a5 */ /* 0x000fc8000f8e0004 */
[----:B------:R-:W-:-:S07]  /*3a00*/  UIMAD.WIDE.U32 UR4, UR5, UR12, URZ ;  /* 0x0000000c050472a5 */ /* 0x000fce000f8e00ff */
[----:B------:R-:W-:Y:S01]  /*3a10*/  UMOV UR11, UR5 ;  /* 0x00000005000b7c82 */ /* 0x000fe20008000000 */
[----:B------:R-:W-:Y:S01]  /*3a20*/  UMOV UR5, URZ ;  /* 0x000000ff00057c82 */ /* 0x000fe20008000000 */
[----:B------:R-:W-:-:S04]  /*3a30*/  UIADD3 UR4, UPT, UPT, -UR11, URZ, URZ ;  /* 0x000000ff0b047290 */ /* 0x000fc8000fffe1ff */
[----:B------:R-:W-:-:S04]  /*3a40*/  UIMAD UR4, UR13, UR4, UR12 ;  /* 0x000000040d0472a4 */ /* 0x000fc8000f8e020c */
[----:B------:R-:W-:-:S11]  /*3a50*/  UISETP.GE.U32.AND UP0, UPT, UR4, UR13, UPT ;  /* 0x0000000d0400728c */ /* 0x000fd6000bf06070 */
[----:B------:R-:W-:Y:S02]  /*3a60*/  @UP0 UIADD3 UR4, UPT, UPT, -UR13, UR4, URZ ;  /* 0x000000040d040290 */ /* 0x000fe4000fffe1ff */
[----:B------:R-:W-:Y:S02]  /*3a70*/  @UP0 UIADD3 UR11, UPT, UPT, UR11, 0x1, URZ ;  /* 0x000000010b0b0890 */ /* 0x000fe4000fffe0ff */
[----:B------:R-:W-:-:S03]  /*3a80*/  UISETP.GE.U32.AND UP1, UPT, UR4, UR13, UPT ;  /* 0x0000000d0400728c */ /* 0x000fc6000bf26070 */
[----:B------:R-:W-:-:S08]  /*3a90*/  UMOV UR4, URZ ;  /* 0x000000ff00047c82 */ /* 0x000fd00008000000 */
[----:B------:R-:W-:Y:S02]  /*3aa0*/  @UP1 UIADD3 UR11, UPT, UPT, UR11, 0x1, URZ ;  /* 0x000000010b0b1890 */ /* 0x000fe4000fffe0ff */
[----:B------:R-:W-:-:S12]  /*3ab0*/  @!UP2 ULOP3.LUT UR11, URZ, UR13, URZ, 0x33, !UPT ;  /* 0x0000000dff0ba292 */ /* 0x000fd8000f8e33ff */
.L_x_347:
[----:B0-----:R-:W0:Y:S01]  /*3ac0*/  LDCU UR6, c[0x0][0x4a4] ;  /* 0x00009480ff0677ac */ /* 0x001e220008000800 */
[----:B------:R-:W-:Y:S01]  /*3ad0*/  MOV R75, 0x3f800000 ;  /* 0x3f800000004b7802 */ /* 0x000fe20000000f00 */
[----:B------:R-:W-:-:S04]  /*3ae0*/  UISETP.NE.AND UP1, UPT, UR5, UR23, UPT ;  /* 0x000000170500728c */ /* 0x000fc8000bf25270 */
[----:B0-----:R-:W-:-:S09]  /*3af0*/  UISETP.LT.OR UP0, UPT, UR6, 0x2, !UP1 ;  /* 0x000000020600788c */ /* 0x001fd2000cf01670 */
[----:B-12-45:R-:W-:Y:S05]  /*3b00*/  BRA.U UP0, `(.L_x_58) ;  /* 0x00000001003c7547 */ /* 0x036fea000b800000 */
[----:B------:R-:W-:Y:S02]  /*3b10*/  I2FP.F32.U32 R2, UR23 ;  /* 0x0000001700027c45 */ /* 0x000fe40008201000 */
[----:B------:R-:W-:Y:S02]  /*3b20*/  I2FP.F32.U32 R3, UR5 ;  /* 0x0000000500037c45 */ /* 0x000fe40008201000 */
        /* <DEDUP_REMOVED lines=9> */
[----:B---3--:R-:W-:Y:S05]  /*3bc0*/  CALL.REL.NOINC `($__internal_2_$__cuda_sm3x_div_rn_noftz_f32_slowpath) ;  /* 0x0000010800b47944 */ /* 0x008fea0003c00000 */
[----:B------:R-:W-:-:S07]  /*3bd0*/  MOV R36, R2 ;  /* 0x0000000200247202 */ /* 0x000fce0000000f00 */
.L_x_59:
[----:B------:R-:W-:-:S05]  /*3be0*/  HFMA2 R75, -RZ, RZ, 1.75, 0 ;  /* 0x3f000000ff4b7431 */ /* 0x000fca00000001ff */
[----:B------:R-:W-:-:S07]  /*3bf0*/  FFMA R75, R36, R75, 0.30000001192092895508 ;  /* 0x3e99999a244b7423 */ /* 0x000fce000000004b */
.L_x_58:
[----:B------:R-:W-:Y:S01]  /*3c00*/  UIADD3 UR6, UPT, UPT, -UR11, URZ, URZ ;  /* 0x000000ff0b067290 */ /* 0x000fe2000fffe1ff */
[----:B------:R-:W-:-:S03]  /*3c10*/  UMOV UR15, UR4 ;  /* 0x00000004000f7c82 */ /* 0x000fc60008000000 */
[----:B------:R-:W-:-:S04]  /*3c20*/  UIMAD UR6, UR13, UR6, UR12 ;  /* 0x000000060d0672a4 */ /* 0x000fc8000f8e020c */
[----:B------:R-:W-:-:S04]  /*3c30*/  USEL UR6, UR6, URZ, !UP1 ;  /* 0x000000ff06067287 */ /* 0x000fc8000c800000 */
[----:B------:R-:W-:-:S04]  /*3c40*/  UIADD3 UR18, UPT, UPT, UR11, UR6, URZ ;  /* 0x000000060b127290 */ /* 0x000fc8000fffe0ff */
[----:B------:R-:W-:-:S09]  /*3c50*/  UISETP.GE.AND UP0, UPT, UR18, 0x1, UPT ;  /* 0x000000011200788c */ /* 0x000fd2000bf06270 */
[----:B------:R-:W-:Y:S05]  /*3c60*/  BRA.U !UP0, `(.L_x_60) ;  /* 0x000000cd08dc7547 */ /* 0x000fea000b800000 */
[----:B------:R-:W-:Y:S01]  /*3c70*/  UIADD3 UR15, UPT, UPT, UR4, UR18, URZ ;  /* 0x00000012040f7290 */ /* 0x000fe2000fffe0ff */
[----:B------:R-:W-:-:S11]  /*3c80*/  UMOV UR6, URZ ;  /* 0x000000ff00067c82 */ /* 0x000fd60008000000 */
.L_x_346:
[----:B0-----:R-:W0:Y:S01]  /*3c90*/  LDCU UR7, c[0x0][0x4ac] ;  /* 0x00009580ff0777ac */ /* 0x001e220008000800 */
[----:B------:R-:W-:Y:S01]  /*3ca0*/  HFMA2 R76, -RZ, RZ, -32.65625, 4.5359134674072265625e-05 ;  /* 0xd01502f9ff4c7431 */ /* 0x000fe200000001ff */
[----:B------:R-:W-:Y:S01]  /*3cb0*/  MOV R2, RZ ;  /* 0x000000ff00027202 */ /* 0x000fe20000000f00 */
[----:B------:R-:W-:Y:S02]  /*3cc0*/  UIADD3 UR4, UPT, UPT, UR4, 0x1, URZ ;  /* 0x0000000104047890 */ /* 0x000fe4000fffe0ff */
[----:B0-----:R-:W-:-:S09]  /*3cd0*/  UISETP.GE.U32.AND UP0, UPT, UR7, 0x8, UPT ;  /* 0x000000080700788c */ /* 0x001fd2000bf06070 */
[----:B-12-45:R-:W-:Y:S05]  /*3ce0*/  BRA.U !UP0, `(.L_x_61) ;  /* 0x0000000108b47547 */ /* 0x036fea000b800000 */
[----:B------:R-:W0:Y:S01]  /*3cf0*/  S2UR UR20, SR_CgaCtaId ;  /* 0x00000000001479c3 */ /* 0x000e220000008800 */
[----:B------:R-:W-:Y:S01]  /*3d00*/  UMOV UR19, 0x400 ;  /* 0x0000040000137882 */ /* 0x000fe20000000000 */
[----:B------:R-:W-:Y:S01]  /*3d10*/  MOV R76, 0xd01502f9 ;  /* 0xd01502f9004c7802 */ /* 0x000fe20000000f00 */
[----:B------:R-:W-:Y:S01]  /*3d20*/  UIADD3 UR19, UPT, UPT, UR19, 0x20, URZ ;  /* 0x0000002013137890 */ /* 0x000fe2000fffe0ff */
[----:B------:R-:W-:-:S03]  /*3d30*/  MOV R77, R71 ;  /* 0x00000047004d7202 */ /* 0x000fc60000000f00 */
[----:B0-----:R-:W-:-:S04]  /*3d40*/  ULEA UR19, UR20, UR19, 0x18 ;  /* 0x0000001314137291 */ /* 0x001fc8000f8ec0ff */
[----:B------:R-:W-:-:S04]  /*3d50*/  ULEA UR7, UR7, UR19, 0x3 ;  /* 0x0000001307077291 */ /* 0x000fc8000f8e18ff */
[----:B------:R-:W-:-:S12]  /*3d60*/  UIADD3 UR7, UPT, UPT, UR7, 0x10, URZ ;  /* 0x0000001007077890 */ /* 0x000fd8000fffe0ff */
.L_x_62:
[----:B------:R-:W0:Y:S01]  /*3d70*/  LDS.64 R2, [UR7+-0x10] ;  /* 0xfffff007ff027984 */ /* 0x000e220008000a00 */
[----:B------:R-:W-:-:S03]  /*3d80*/  IADD3 R77, PT, PT, R77, 0x8, RZ ;  /* 0x000000084d4d7810 */ /* 0x000fc60007ffe0ff */
[----:B------:R-:W1:Y:S01]  /*3d90*/  LDS.64 R36, [UR7+-0x8] ;  /* 0xfffff807ff247984 */ /* 0x000e620008000a00 */
[----:B------:R-:W-:-:S03]  /*3da0*/  ISETP.NE.AND P0, PT, R77, RZ, PT ;  /* 0x000000ff4d00720c */ /* 0x000fc60003f05270 */
[----:B------:R-:W2:Y:S04]  /*3db0*/  LDS.64 R38, [UR7] ;  /* 0x00000007ff267984 */ /* 0x000ea80008000a00 */
[----:B------:R-:W4:Y:S01]  /*3dc0*/  LDS.64 R62, [UR7+0x8] ;  /* 0x00000807ff3e7984 */ /* 0x000f220008000a00 */
[----:B------:R-:W-:Y:S01]  /*3dd0*/  UIADD3 UR7, UPT, UPT, UR7, 0x20, URZ ;  /* 0x0000002007077890 */ /* 0x000fe2000fffe0ff */
[--C-:B0-----:R-:W-:Y:S01]  /*3de0*/  FADD R2, -R2, R65.reuse ;  /* 0x0000004102027221 */ /* 0x101fe20000000100 */
[--C-:B------:R-:W-:Y:S01]  /*3df0*/  FADD R3, -R3, R65.reuse ;  /* 0x0000004103037221 */ /* 0x100fe20000000100 */
[--C-:B-1----:R-:W-:Y:S01]  /*3e00*/  FADD R78, -R36, R65.reuse ;  /* 0x00000041244e7221 */ /* 0x102fe20000000100 */
[--C-:B------:R-:W-:Y:S01]  /*3e10*/  FADD R37, -R37, R65.reuse ;  /* 0x0000004125257221 */ /* 0x100fe20000000100 */
[----:B------:R-:W-:Y:S01]  /*3e20*/  FMUL R2, R2, -R2 ;  /* 0x8000000202027220 */ /* 0x000fe20000400000 */
[----:B------:R-:W-:Y:S01]  /*3e30*/  FMUL R36, R3, -R3 ;  /* 0x8000000303247220 */ /* 0x000fe20000400000 */
[----:B------:R-:W-:Y:S01]  /*3e40*/  FMUL R78, R78, -R78 ;  /* 0x8000004e4e4e7220 */ /* 0x000fe20000400000 */
[----:B------:R-:W-:Y:S01]  /*3e50*/  FMUL R80, R37, -R37 ;  /* 0x8000002525507220 */ /* 0x000fe20000400000 */
[C---:B------:R-:W-:Y:S01]  /*3e60*/  FMUL R3, R43.reuse, R2 ;  /* 0x000000022b037220 */ /* 0x040fe20000400000 */
[----:B------:R-:W-:Y:S01]  /*3e70*/  FMUL R36, R43, R36 ;  /* 0x000000242b247220 */ /* 0x000fe20000400000 */
[--C-:B--2---:R-:W-:Y:S01]  /*3e80*/  FADD R38, -R38, R65.reuse ;  /* 0x0000004126267221 */ /* 0x104fe20000000100 */
[--C-:B------:R-:W-:Y:S01]  /*3e90*/  FADD R39, -R39, R65.reuse ;  /* 0x0000004127277221 */ /* 0x100fe20000000100 */
[C---:B------:R-:W-:Y:S01]  /*3ea0*/  FMUL R78, R43.reuse, R78 ;  /* 0x0000004e2b4e7220 */ /* 0x040fe20000400000 */
[----:B------:R-:W-:Y:S01]  /*3eb0*/  FMUL R80, R43, R80 ;  /* 0x000000502b507220 */ /* 0x000fe20000400000 */
[--C-:B----4-:R-:W-:Y:S01]  /*3ec0*/  FADD R62, -R62, R65.reuse ;  /* 0x000000413e3e7221 */ /* 0x110fe20000000100 */
[----:B------:R-:W-:Y:S01]  /*3ed0*/  FADD R63, -R63, R65 ;  /* 0x000000413f3f7221 */ /* 0x000fe20000000100 */
[----:B------:R-:W-:Y:S01]  /*3ee0*/  FMUL R38, R38, -R38 ;  /* 0x8000002626267220 */ /* 0x000fe20000400000 */
[----:B------:R-:W-:Y:S01]  /*3ef0*/  FMUL R2, R39, -R39 ;  /* 0x8000002727027220 */ /* 0x000fe20000400000 */
[----:B------:R-:W-:Y:S01]  /*3f00*/  FMNMX3 R3, R76, R3, R36, !PT ;  /* 0x000000034c037276 */ /* 0x000fe20007800024 */
[----:B------:R-:W-:Y:S01]  /*3f10*/  FMUL R62, R62, -R62 ;  /* 0x8000003e3e3e7220 */ /* 0x000fe20000400000 */
[----:B------:R-:W-:Y:S01]  /*3f20*/  FMUL R36, R63, -R63 ;  /* 0x8000003f3f247220 */ /* 0x000fe20000400000 */
[C---:B------:R-:W-:Y:S01]  /*3f30*/  FMUL R38, R43.reuse, R38 ;  /* 0x000000262b267220 */ /* 0x040fe20000400000 */
[----:B------:R-:W-:Y:S01]  /*3f40*/  FMUL R2, R43, R2 ;  /* 0x000000022b027220 */ /* 0x000fe20000400000 */
[----:B------:R-:W-:Y:S01]  /*3f50*/  FMNMX3 R3, R3, R78, R80, !PT ;  /* 0x0000004e03037276 */ /* 0x000fe20007800050 */
[C---:B------:R-:W-:Y:S01]  /*3f60*/  FMUL R37, R43.reuse, R62 ;  /* 0x0000003e2b257220 */ /* 0x040fe20000400000 */
[----:B------:R-:W-:-:S02]  /*3f70*/  FMUL R36, R43, R36 ;  /* 0x000000242b247220 */ /* 0x000fc40000400000 */
[----:B------:R-:W-:-:S04]  /*3f80*/  FMNMX3 R2, R3, R38, R2, !PT ;  /* 0x0000002603027276 */ /* 0x000fc80007800002 */
[----:B------:R-:W-:Y:S01]  /*3f90*/  FMNMX3 R76, R2, R37, R36, !PT ;  /* 0x00000025024c7276 */ /* 0x000fe20007800024 */
[----:B------:R-:W-:Y:S06]  /*3fa0*/  @P0 BRA `(.L_x_62) ;  /* 0xfffffffc00700947 */ /* 0x000fec000383ffff */
[----:B------:R-:W-:-:S07]  /*3fb0*/  MOV R2, UR14 ;  /* 0x0000000e00027c02 */ /* 0x000fce0008000f00 */
.L_x_61:
[----:B------:R-:W-:-:S13]  /*3fc0*/  ISETP.NE.AND P2, PT, RZ, UR22, PT ;  /* 0x00000016ff007c0c */ /* 0x000fda000bf45270 */
[----:B------:R-:W-:Y:S05]  /*3fd0*/  @!P2 BRA `(.L_x_63) ;  /* 0x0000000000c0a947 */ /* 0x000fea0003800000 */
[----:B------:R-:W-:Y:S01]  /*3fe0*/  LEA R38, R2, UR21, 0x2 ;  /* 0x0000001502267c11 */ /* 0x000fe2000f8e10ff */
[----:B------:R-:W-:-:S04]  /*3ff0*/  UISETP.NE.AND UP1, UPT, UR22, 0x1, UPT ;  /* 0x000000011600788c */ /* 0x000fc8000bf25270 */
[----:B------:R-:W0:Y:S02]  /*4000*/  LDS R2, [R38] ;  /* 0x0000000026027984 */ /* 0x000e240000000800 */
[----:B0-----:R-:W-:-:S04]  /*4010*/  FADD R2, -R2, R65 ;  /* 0x0000004102027221 */ /* 0x001fc80000000100 */
[----:B------:R-:W-:-:S04]  /*4020*/  FMUL R2, R2, -R2 ;  /* 0x8000000202027220 */ /* 0x000fc80000400000 */
[----:B------:R-:W-:-:S05]  /*4030*/  FMUL R3, R43, R2 ;  /* 0x000000022b037220 */ /* 0x000fca0000400000 */
[----:B------:R-:W-:Y:S01]  /*4040*/  FMNMX R76, R76, R3, !PT ;  /* 0x000000034c4c7209 */ /* 0x000fe20007800000 */
[----:B------:R-:W-:Y:S06]  /*4050*/  BRA.U !UP1, `(.L_x_63) ;  /* 0x0000000109a07547 */ /* 0x000fec000b800000 */
[----:B------:R-:W0:Y:S01]  /*4060*/  LDS R2, [R38+0x4] ;  /* 0x0000040026027984 */ /* 0x000e220000000800 */
[----:B------:R-:W-:Y:S01]  /*4070*/  UISETP.NE.AND UP1, UPT, UR22, 0x2, UPT ;  /* 0x000000021600788c */ /* 0x000fe2000bf25270 */
        /* <DEDUP_REMOVED lines=26> */
[----:B------:R-:W-:Y:S01]  /*4220*/  UISETP.NE.AND UP1, UPT, UR22, 0x6, UPT ;  /* 0x000000061600788c */ /* 0x000fe2000bf25270 */
[----:B------:R-:W0:Y:S05]  /*4230*/  LDS R2, [R38+0x14] ;  /* 0x0000140026027984 */ /* 0x000e2a0000000800 */
[----:B------:R-:W-:-:S13]  /*4240*/  PLOP3.LUT P0, PT, PT, PT, UP1, 0x80, 0x8 ;  /* 0x000000000008781c */ /* 0x000fda0003f0f018 */
[----:B------:R-:W1:Y:S01]  /*4250*/  @P0 LDS R36, [R38+0x18] ;  /* 0x0000180026240984 */ /* 0x000e620000000800 */
[----:B0-----:R-:W-:-:S04]  /*4260*/  FADD R2, -R2, R65 ;  /* 0x0000004102027221 */ /* 0x001fc80000000100 */
[----:B------:R-:W-:-:S04]  /*4270*/  FMUL R2, R2, -R2 ;  /* 0x8000000202027220 */ /* 0x000fc80000400000 */
[----:B------:R-:W-:-:S05]  /*4280*/  FMUL R3, R43, R2 ;  /* 0x000000022b037220 */ /* 0x000fca0000400000 */
[----:B------:R-:W-:Y:S01]  /*4290*/  FMNMX R76, R76, R3, !PT ;  /* 0x000000034c4c7209 */ /* 0x000fe20007800000 */
[----:B-1----:R-:W-:-:S04]  /*42a0*/  @P0 FADD R36, -R36, R65 ;  /* 0x0000004124240221 */ /* 0x002fc80000000100 */
[----:B------:R-:W-:-:S04]  /*42b0*/  @P0 FMUL R36, R36, -R36 ;  /* 0x8000002424240220 */ /* 0x000fc80000400000 */
[----:B------:R-:W-:-:S05]  /*42c0*/  @P0 FMUL R37, R43, R36 ;  /* 0x000000242b250220 */ /* 0x000fca0000400000 */
[----:B------:R-:W-:-:S07]  /*42d0*/  @P0 FMNMX R76, R76, R37, !PT ;  /* 0x000000254c4c0209 */ /* 0x000fce0007800000 */
.L_x_63:
[----:B------:R-:W-:Y:S01]  /*42e0*/  HFMA2 R77, -RZ, RZ, 0, 0 ;  /* 0x00000000ff4d7431 */ /* 0x000fe200000001ff */
[----:B------:R-:W-:Y:S01]  /*42f0*/  MOV R2, RZ ;  /* 0x000000ff00027202 */ /* 0x000fe20000000f00 */
[----:B------:R-:W-:Y:S01]  /*4300*/  HFMA2 R78, -RZ, RZ, 0, 0 ;  /* 0x00000000ff4e7431 */ /* 0x000fe200000001ff */
[----:B------:R-:W-:Y:S06]  /*4310*/  BRA.U !UP0, `(.L_x_64) ;  /* 0x0000000508f47547 */ /* 0x000fec000b800000 */
[----:B------:R-:W-:Y:S01]  /*4320*/  MOV R77, RZ ;  /* 0x000000ff004d7202 */ /* 0x000fe20000000f00 */
[----:B------:R-:W-:-:S06]  /*4330*/  UMOV UR7, URZ ;  /* 0x000000ff00077c82 */ /* 0x000fcc0008000000 */
.L_x_65:
[----:B------:R-:W-:Y:S01]  /*4340*/  ULEA UR19, UR7, UR21, 0x2 ;  /* 0x0000001507137291 */ /* 0x000fe2000f8e10ff */
[----:B------:R-:W-:Y:S01]  /*4350*/  HFMA2 R39, -RZ, RZ, 3.7421875, 0 ;  /* 0x437c0000ff277431 */ /* 0x000fe200000001ff */
[----:B------:R-:W-:Y:S01]  /*4360*/  MOV R38, 0x3f000000 ;  /* 0x3f00000000267802 */ /* 0x000fe20000000f00 */
[----:B------:R-:W-:-:S04]  /*4370*/  UIADD3 UR7, UPT, UPT, UR7, 0x8, URZ ;  /* 0x0000000807077890 */ /* 0x000fc8000fffe0ff */
[----:B------:R-:W-:Y:S02]  /*4380*/  UISETP.NE.AND UP1, UPT, UR7, UR14, UPT ;  /* 0x0000000e0700728c */ /* 0x000fe4000bf25270 */
[----:B------:R-:W0:Y:S04]  /*4390*/  LDS.64 R36, [UR19] ;  /* 0x00000013ff247984 */ /* 0x000e280008000a00 */
[----:B------:R-:W1:Y:S01]  /*43a0*/  LDS.64 R2, [UR19+0x8] ;  /* 0x00000813ff027984 */ /* 0x000e620008000a00 */
[--C-:B0-----:R-:W-:Y:S01]  /*43b0*/  FADD R80, -R36, R65.reuse ;  /* 0x0000004124507221 */ /* 0x101fe20000000100 */
[----:B------:R-:W-:-:S03]  /*43c0*/  FADD R79, -R37, R65 ;  /* 0x00000041254f7221 */ /* 0x000fc60000000100 */
[----:B------:R-:W-:Y:S01]  /*43d0*/  FMUL R36, R80, -R80 ;  /* 0x8000005050247220 */ /* 0x000fe20000400000 */
[----:B------:R-:W-:-:S03]  /*43e0*/  FMUL R62, R79, -R79 ;  /* 0x8000004f4f3e7220 */ /* 0x000fc60000400000 */
[C-C-:B------:R-:W-:Y:S01]  /*43f0*/  FFMA R37, R43.reuse, R36, -R76.reuse ;  /* 0x000000242b257223 */ /* 0x140fe2000000084c */
[----:B------:R-:W-:-:S03]  /*4400*/  FFMA R63, R43, R62, -R76 ;  /* 0x0000003e2b3f7223 */ /* 0x000fc6000000084c */
[--C-:B------:R-:W-:Y:S01]  /*4410*/  FFMA.SAT R36, R37, 0.0057249800302088260651, R38.reuse ;  /* 0x3bbb989d25247823 */ /* 0x100fe20000002026 */
[----:B------:R-:W-:-:S03]  /*4420*/  FFMA.SAT R82, R63, 0.0057249800302088260651, R38 ;  /* 0x3bbb989d3f527823 */ /* 0x000fc60000002026 */
[-C--:B------:R-:W-:Y:S01]  /*4430*/  FFMA.RM R36, R36, R39.reuse, 12582913 ;  /* 0x4b40000124247423 */ /* 0x080fe20000004027 */
[----:B------:R-:W-:-:S03]  /*4440*/  FFMA.RM R81, R82, R39, 12582913 ;  /* 0x4b40000152517423 */ /* 0x000fc60000004027 */
[----:B------:R-:W-:Y:S01]  /*4450*/  FADD R62, R36, -12583039 ;  /* 0xcb40007f243e7421 */ /* 0x000fe20000000000 */
[C---:B------:R-:W-:Y:S01]  /*4460*/  FADD R84, R81.reuse, -12583039 ;  /* 0xcb40007f51547421 */ /* 0x040fe20000000000 */
[----:B------:R-:W-:Y:S02]  /*4470*/  SHF.L.U32 R81, R81, 0x17, RZ ;  /* 0x0000001751517819 */ /* 0x000fe400000006ff */
[----:B------:R-:W-:Y:S01]  /*4480*/  FFMA R62, R37, 1.4426950216293334961, -R62 ;  /* 0x3fb8aa3b253e7823 */ /* 0x000fe2000000083e */
[----:B------:R-:W-:-:S03]  /*4490*/  FFMA R84, R63, 1.4426950216293334961, -R84 ;  /* 0x3fb8aa3b3f547823 */ /* 0x000fc60000000854 */
[----:B------:R-:W-:Y:S01]  /*44a0*/  FFMA R82, R37, 1.925963033500011079e-08, R62 ;  /* 0x32a5706025527823 */ /* 0x000fe2000000003e */
[----:B------:R-:W-:Y:S01]  /*44b0*/  FFMA R84, R63, 1.925963033500011079e-08, R84 ;  /* 0x32a570603f547823 */ /* 0x000fe20000000054 */
[--C-:B-1----:R-:W-:Y:S01]  /*44c0*/  FADD R62, -R2, R65.reuse ;  /* 0x00000041023e7221 */ /* 0x102fe20000000100 */
[----:B------:R-:W-:Y:S01]  /*44d0*/  SHF.L.U32 R2, R36, 0x17, RZ ;  /* 0x0000001724027819 */ /* 0x000fe200000006ff */
[----:B------:R-:W0:Y:S01]  /*44e0*/  MUFU.EX2 R85, R82 ;  /* 0x0000005200557308 */ /* 0x000e220000000800 */
[----:B------:R-:W-:Y:S01]  /*44f0*/  FADD R63, -R3, R65 ;  /* 0x00000041033f7221 */ /* 0x000fe20000000100 */
[----:B------:R-:W-:Y:S01]  /*4500*/  FMUL R83, R62, -R62 ;  /* 0x8000003e3e537220 */ /* 0x000fe20000400000 */
[----:B------:R-:W1:Y:S02]  /*4510*/  LDS.64 R36, [UR19+0x10] ;  /* 0x00001013ff247984 */ /* 0x000e640008000a00 */
[----:B------:R-:W-:Y:S01]  /*4520*/  FMUL R3, R63, -R63 ;  /* 0x8000003f3f037220 */ /* 0x000fe20000400000 */
[----:B------:R-:W-:-:S02]  /*4530*/  FFMA R83, R43, R83, -R76 ;  /* 0x000000532b537223 */ /* 0x000fc4000000084c */
[----:B------:R-:W2:Y:S01]  /*4540*/  MUFU.EX2 R84, R84 ;  /* 0x0000005400547308 */ /* 0x000ea20000000800 */
[----:B------:R-:W-:Y:S01]  /*4550*/  FFMA R3, R43, R3, -R76 ;  /* 0x000000032b037223 */ /* 0x000fe2000000084c */
[----:B0-----:R-:W-:Y:S01]  /*4560*/  FMUL R87, R2, R85 ;  /* 0x0000005502577220 */ /* 0x001fe20000400000 */
[----:B------:R-:W-:-:S03]  /*4570*/  FFMA.SAT R2, R83, 0.0057249800302088260651, R38 ;  /* 0x3bbb989d53027823 */ /* 0x000fc60000002026 */
[----:B------:R-:W-:Y:S01]  /*4580*/  FADD R85, R87, R78 ;  /* 0x0000004e57557221 */ /* 0x000fe20000000000 */
[----:B--2---:R-:W-:Y:S01]  /*4590*/  FMUL R82, R81, R84 ;  /* 0x0000005451527220 */ /* 0x004fe20000400000 */
[----:B------:R-:W-:Y:S01]  /*45a0*/  FFMA.RM R81, R2, R39, 12582913 ;  /* 0x4b40000102517423 */ /* 0x000fe20000004027 */
[----:B------:R-:W-:Y:S01]  /*45b0*/  FFMA.SAT R84, R3, 0.0057249800302088260651, R38 ;  /* 0x3bbb989d03547823 */ /* 0x000fe20000002026 */
[----:B------:R-:W-:Y:S02]  /*45c0*/  FMUL R2, R80, R87 ;  /* 0x0000005750027220 */ /* 0x000fe40000400000 */
[C---:B------:R-:W-:Y:S01]  /*45d0*/  FADD R78, R81.reuse, -12583039 ;  /* 0xcb40007f514e7421 */ /* 0x040fe20000000000 */
[----:B------:R-:W-:Y:S01]  /*45e0*/  SHF.L.U32 R81, R81, 0x17, RZ ;  /* 0x0000001751517819 */ /* 0x000fe200000006ff */
[----:B------:R-:W-:Y:S01]  /*45f0*/  FFMA R87, R2, -R50, R77 ;  /* 0x8000003202577223 */ /* 0x000fe2000000004d */
[----:B------:R-:W-:Y:S01]  /*4600*/  FADD R77, R85, R82 ;  /* 0x00000052554d7221 */ /* 0x000fe20000000000 */
[----:B------:R-:W-:Y:S01]  /*4610*/  FFMA R80, R83, 1.4426950216293334961, -R78 ;  /* 0x3fb8aa3b53507823 */ /* 0x000fe2000000084e */
[----:B------:R-:W-:-:S03]  /*4620*/  FFMA.RM R78, R84, R39, 12582913 ;  /* 0x4b400001544e7423 */ /* 0x000fc60000004027 */
[----:B------:R-:W-:Y:S01]  /*4630*/  FFMA R80, R83, 1.925963033500011079e-08, R80 ;  /* 0x32a5706053507823 */ /* 0x000fe20000000050 */
[C---:B------:R-:W-:Y:S01]  /*4640*/  FADD R84, R78.reuse, -12583039 ;  /* 0xcb40007f4e547421 */ /* 0x040fe20000000000 */
[----:B------:R-:W-:-:S03]  /*4650*/  SHF.L.U32 R78, R78, 0x17, RZ ;  /* 0x000000174e4e7819 */ /* 0x000fc600000006ff */
[----:B------:R-:W-:Y:S01]  /*4660*/  FFMA R84, R3, 1.4426950216293334961, -R84 ;  /* 0x3fb8aa3b03547823 */ /* 0x000fe20000000854 */
[----:B------:R-:W0:Y:S01]  /*4670*/  MUFU.EX2 R80, R80 ;  /* 0x0000005000507308 */ /* 0x000e220000000800 */
[--C-:B-1----:R-:W-:Y:S01]  /*4680*/  FADD R36, -R36, R65.reuse ;  /* 0x0000004124247221 */ /* 0x102fe20000000100 */
[----:B------:R-:W-:Y:S01]  /*4690*/  FADD R37, -R37, R65 ;  /* 0x0000004125257221 */ /* 0x000fe20000000100 */
[----:B------:R-:W-:Y:S01]  /*46a0*/  FFMA R83, R3, 1.925963033500011079e-08, R84 ;  /* 0x32a5706003537823 */ /* 0x000fe20000000054 */
[----:B------:R-:W-:Y:S01]  /*46b0*/  FMUL R84, R79, R82 ;  /* 0x000000524f547220 */ /* 0x000fe20000400000 */
[----:B------:R-:W1:Y:S03]  /*46c0*/  LDS.64 R2, [UR19+0x18] ;  /* 0x00001813ff027984 */ /* 0x000e660008000a00 */
[----:B------:R-:W-:Y:S01]  /*46d0*/  FFMA R79, R84, -R50, R87 ;  /* 0x80000032544f7223 */ /* 0x000fe20000000057 */
[----:B------:R-:W2:Y:S01]  /*46e0*/  MUFU.EX2 R83, R83 ;  /* 0x0000005300537308 */ /* 0x000ea20000000800 */
[----:B0-----:R-:W-:Y:S01]  /*46f0*/  FMUL R82, R81, R80 ;  /* 0x0000005051527220 */ /* 0x001fe20000400000 */
[----:B------:R-:W-:Y:S01]  /*4700*/  FMUL R80, R36, -R36 ;  /* 0x8000002424507220 */ /* 0x000fe20000400000 */
[----:B------:R-:W-:-:S02]  /*4710*/  FMUL R81, R37, -R37 ;  /* 0x8000002525517220 */ /* 0x000fc40000400000 */
[----:B------:R-:W-:Y:S01]  /*4720*/  FADD R77, R77, R82 ;  /* 0x000000524d4d7221 */ /* 0x000fe20000000000 */
[C-C-:B------:R-:W-:Y:S01]  /*4730*/  FFMA R85, R43.reuse, R80, -R76.reuse ;  /* 0x000000502b557223 */ /* 0x140fe2000000084c */
[----:B------:R-:W-:-:S03]  /*4740*/  FFMA R87, R43, R81, -R76 ;  /* 0x000000512b577223 */ /* 0x000fc6000000084c */
[--C-:B------:R-:W-:Y:S01]  /*4750*/  FFMA.SAT R80, R85, 0.0057249800302088260651, R38.reuse ;  /* 0x3bbb989d55507823 */ /* 0x100fe20000002026 */
[----:B------:R-:W-:Y:S01]  /*4760*/  FFMA.SAT R84, R87, 0.0057249800302088260651, R38 ;  /* 0x3bbb989d57547823 */ /* 0x000fe20000002026 */
[----:B--2---:R-:W-:Y:S02]  /*4770*/  FMUL R78, R78, R83 ;  /* 0x000000534e4e7220 */ /* 0x004fe40000400000 */
[-C--:B------:R-:W-:Y:S01]  /*4780*/  FFMA.RM R81, R80, R39.reuse, 12582913 ;  /* 0x4b40000150517423 */ /* 0x080fe20000004027 */
[----:B------:R-:W-:Y:S01]  /*4790*/  FFMA.RM R80, R84, R39, 12582913 ;  /* 0x4b40000154507423 */ /* 0x000fe20000004027 */
[----:B------:R-:W-:Y:S02]  /*47a0*/  FADD R77, R77, R78 ;  /* 0x0000004e4d4d7221 */ /* 0x000fe40000000000 */
[----:B------:R-:W-:Y:S01]  /*47b0*/  FADD R84, R81, -12583039 ;  /* 0xcb40007f51547421 */ /* 0x000fe20000000000 */
[----:B------:R-:W-:-:S03]  /*47c0*/  FADD R86, R80, -12583039 ;  /* 0xcb40007f50567421 */ /* 0x000fc60000000000 */
[----:B------:R-:W-:Y:S01]  /*47d0*/  FFMA R84, R85, 1.4426950216293334961, -R84 ;  /* 0x3fb8aa3b55547823 */ /* 0x000fe20000000854 */
[----:B------:R-:W-:-:S03]  /*47e0*/  FFMA R86, R87, 1.4426950216293334961, -R86 ;  /* 0x3fb8aa3b57567823 */ /* 0x000fc60000000856 */
[----:B------:R-:W-:Y:S01]  /*47f0*/  FFMA R85, R85, 1.925963033500011079e-08, R84 ;  /* 0x32a5706055557823 */ /* 0x000fe20000000054 */
[----:B------:R-:W-:Y:S01]  /*4800*/  FFMA R84, R87, 1.925963033500011079e-08, R86 ;  /* 0x32a5706057547823 */ /* 0x000fe20000000056 */
[--C-:B-1----:R-:W-:Y:S01]  /*4810*/  FADD R2, -R2, R65.reuse ;  /* 0x0000004102027221 */ /* 0x102fe20000000100 */
[----:B------:R-:W-:-:S03]  /*4820*/  FADD R3, -R3, R65 ;  /* 0x0000004103037221 */ /* 0x000fc60000000100 */
[----:B------:R-:W0:Y:S01]  /*4830*/  MUFU.EX2 R85, R85 ;  /* 0x0000005500557308 */ /* 0x000e220000000800 */
[----:B------:R-:W-:Y:S01]  /*4840*/  FMUL R87, R2, -R2 ;  /* 0x8000000202577220 */ /* 0x000fe20000400000 */
[----:B------:R-:W-:-:S03]  /*4850*/  FMUL R83, R3, -R3 ;  /* 0x8000000303537220 */ /* 0x000fc60000400000 */
[C-C-:B------:R-:W-:Y:S01]  /*4860*/  FFMA R87, R43.reuse, R87, -R76.reuse ;  /* 0x000000572b577223 */ /* 0x140fe2000000084c */
[----:B------:R-:W-:Y:S02]  /*4870*/  FFMA R83, R43, R83, -R76 ;  /* 0x000000532b537223 */ /* 0x000fe4000000084c */
[----:B------:R-:W1:Y:S01]  /*4880*/  MUFU.EX2 R84, R84 ;  /* 0x0000005400547308 */ /* 0x000e620000000800 */
[--C-:B------:R-:W-:Y:S01]  /*4890*/  FFMA.SAT R86, R87, 0.0057249800302088260651, R38.reuse ;  /* 0x3bbb989d57567823 */ /* 0x100fe20000002026 */
[----:B------:R-:W-:-:S03]  /*48a0*/  FFMA.SAT R88, R83, 0.0057249800302088260651, R38 ;  /* 0x3bbb989d53587823 */ /* 0x000fc60000002026 */
[-C--:B------:R-:W-:Y:S01]  /*48b0*/  FFMA.RM R38, R86, R39.reuse, 12582913 ;  /* 0x4b40000156267423 */ /* 0x080fe20000004027 */
[----:B------:R-:W-:-:S03]  /*48c0*/  FFMA.RM R39, R88, R39, 12582913 ;  /* 0x4b40000158277423 */ /* 0x000fc60000004027 */
[----:B------:R-:W-:-:S04]  /*48d0*/  FADD R86, R38, -12583039 ;  /* 0xcb40007f26567421 */ /* 0x000fc80000000000 */
[----:B------:R-:W-:Y:S01]  /*48e0*/  FFMA R88, R87, 1.4426950216293334961, -R86 ;  /* 0x3fb8aa3b57587823 */ /* 0x000fe20000000856 */
[----:B------:R-:W-:Y:S01]  /*48f0*/  FMUL R86, R62, R82 ;  /* 0x000000523e567220 */ /* 0x000fe20000400000 */
[----:B------:R-:W-:Y:S02]  /*4900*/  SHF.L.U32 R82, R81, 0x17, RZ ;  /* 0x0000001751527819 */ /* 0x000fe400000006ff */
[----:B------:R-:W-:Y:S01]  /*4910*/  FFMA R62, R87, 1.925963033500011079e-08, R88 ;  /* 0x32a57060573e7823 */ /* 0x000fe20000000058 */
[----:B------:R-:W-:Y:S01]  /*4920*/  FADD R88, R39, -12583039 ;  /* 0xcb40007f27587421 */ /* 0x000fe20000000000 */
[----:B------:R-:W-:Y:S01]  /*4930*/  SHF.L.U32 R81, R80, 0x17, RZ ;  /* 0x0000001750517819 */ /* 0x000fe200000006ff */
[----:B------:R-:W-:Y:S01]  /*4940*/  FMUL R80, R63, R78 ;  /* 0x0000004e3f507220 */ /* 0x000fe20000400000 */
[----:B------:R-:W-:Y:S01]  /*4950*/  FFMA R79, R86, -R50, R79 ;  /* 0x80000032564f7223 */ /* 0x000fe2000000004f */
[----:B------:R-:W-:Y:S01]  /*4960*/  FFMA R88, R83, 1.4426950216293334961, -R88 ;  /* 0x3fb8aa3b53587823 */ /* 0x000fe20000000858 */
[----:B------:R-:W2:Y:S01]  /*4970*/  MUFU.EX2 R62, R62 ;  /* 0x0000003e003e7308 */ /* 0x000ea20000000800 */
[----:B0-----:R-:W-:Y:S01]  /*4980*/  FMUL R82, R82, R85 ;  /* 0x0000005552527220 */ /* 0x001fe20000400000 */
[----:B-1----:R-:W-:Y:S01]  /*4990*/  FMUL R84, R81, R84 ;  /* 0x0000005451547220 */ /* 0x002fe20000400000 */
[----:B------:R-:W-:Y:S01]  /*49a0*/  FFMA R88, R83, 1.925963033500011079e-08, R88 ;  /* 0x32a5706053587823 */ /* 0x000fe20000000058 */
[----:B------:R-:W-:Y:S01]  /*49b0*/  FFMA R79, R80, -R50, R79 ;  /* 0x80000032504f7223 */ /* 0x000fe2000000004f */
[----:B------:R-:W-:Y:S01]  /*49c0*/  FMUL R36, R36, R82 ;  /* 0x0000005224247220 */ /* 0x000fe20000400000 */
[----:B------:R-:W-:Y:S01]  /*49d0*/  SHF.L.U32 R81, R38, 0x17, RZ ;  /* 0x0000001726517819 */ /* 0x000fe200000006ff */
[----:B------:R-:W-:Y:S01]  /*49e0*/  FADD R77, R77, R82 ;  /* 0x000000524d4d7221 */ /* 0x000fe20000000000 */
[----:B------:R-:W0:Y:S01]  /*49f0*/  MUFU.EX2 R63, R88 ;  /* 0x00000058003f7308 */ /* 0x000e220000000800 */
[----:B------:R-:W-:Y:S01]  /*4a00*/  FFMA R79, R36, -R50, R79 ;  /* 0x80000032244f7223 */ /* 0x000fe2000000004f */
[----:B------:R-:W-:Y:S01]  /*4a10*/  FMUL R36, R37, R84 ;  /* 0x0000005425247220 */ /* 0x000fe20000400000 */
[----:B------:R-:W-:Y:S01]  /*4a20*/  SHF.L.U32 R38, R39, 0x17, RZ ;  /* 0x0000001727267819 */ /* 0x000fe200000006ff */
[----:B------:R-:W-:-:S02]  /*4a30*/  FADD R77, R77, R84 ;  /* 0x000000544d4d7221 */ /* 0x000fc40000000000 */
[----:B------:R-:W-:Y:S01]  /*4a40*/  FFMA R79, R36, -R50, R79 ;  /* 0x80000032244f7223 */ /* 0x000fe2000000004f */
[----:B--2---:R-:W-:-:S04]  /*4a50*/  FMUL R62, R81, R62 ;  /* 0x0000003e513e7220 */ /* 0x004fc80000400000 */
[----:B------:R-:W-:Y:S01]  /*4a60*/  FMUL R2, R2, R62 ;  /* 0x0000003e02027220 */ /* 0x000fe20000400000 */
[----:B------:R-:W-:Y:S01]  /*4a70*/  FADD R77, R77, R62 ;  /* 0x0000003e4d4d7221 */ /* 0x000fe20000000000 */
[----:B0-----:R-:W-:Y:S02]  /*4a80*/  FMUL R38, R38, R63 ;  /* 0x0000003f26267220 */ /* 0x001fe40000400000 */
[----:B------:R-:W-:Y:S02]  /*4a90*/  FFMA R79, R2, -R50, R79 ;  /* 0x80000032024f7223 */ /* 0x000fe4000000004f */
[----:B------:R-:W-:Y:S01]  /*4aa0*/  FMUL R2, R3, R38 ;  /* 0x0000002603027220 */ /* 0x000fe20000400000 */
[----:B------:R-:W-:-:S03]  /*4ab0*/  FADD R78, R77, R38 ;  /* 0x000000264d4e7221 */ /* 0x000fc60000000000 */
[----:B------:R-:W-:Y:S01]  /*4ac0*/  FFMA R77, R2, -R50, R79 ;  /* 0x80000032024d7223 */ /* 0x000fe2000000004f */
[----:B------:R-:W-:Y:S06]  /*4ad0*/  BRA.U UP1, `(.L_x_65) ;  /* 0xfffffff901187547 */ /* 0x000fec000b83ffff */
[----:B------:R-:W-:-:S07]  /*4ae0*/  MOV R2, UR14 ;  /* 0x0000000e00027c02 */ /* 0x000fce0008000f00 */
.L_x_64:
[----:B------:R-:W-:Y:S05]  /*4af0*/  @!P2 BRA `(.L_x_66) ;  /* 0x0000000400e0a947 */ /* 0x000fea0003800000 */
[----:B------:R-:W-:Y:S01]  /*4b00*/  LEA R2, R2, UR21, 0x2 ;  /* 0x0000001502027c11 */ /* 0x000fe2000f8e10ff */
[----:B------:R-:W-:Y:S01]  /*4b10*/  UISETP.NE.AND UP1, UPT, UR22, 0x1, UPT ;  /* 0x000000011600788c */ /* 0x000fe2000bf25270 */
[----:B------:R-:W-:-:S03]  /*4b20*/  MOV R3, 0x3f000000 ;  /* 0x3f00000000037802 */ /* 0x000fc60000000f00 */
[----:B------:R-:W0:Y:S02]  /*4b30*/  LDS R36, [R2] ;  /* 0x0000000002247984 */ /* 0x000e240000000800 */
[----:B0-----:R-:W-:-:S04]  /*4b40*/  FADD R37, -R36, R65 ;  /* 0x0000004124257221 */ /* 0x001fc80000000100 */
[----:B------:R-:W-:-:S04]  /*4b50*/  FMUL R36, R37, -R37 ;  /* 0x8000002525247220 */ /* 0x000fc80000400000 */
[----:B------:R-:W-:Y:S01]  /*4b60*/  FFMA R38, R43, R36, -R76 ;  /* 0x000000242b267223 */ /* 0x000fe2000000084c */
[----:B------:R-:W-:-:S03]  /*4b70*/  HFMA2 R36, -RZ, RZ, 3.7421875, 0 ;  /* 0x437c0000ff247431 */ /* 0x000fc600000001ff */
[----:B------:R-:W-:-:S04]  /*4b80*/  FFMA.SAT R39, R38, 0.0057249800302088260651, R3 ;  /* 0x3bbb989d26277823 */ /* 0x000fc80000002003 */
[----:B------:R-:W-:-:S04]  /*4b90*/  FFMA.RM R39, R39, R36, 12582913 ;  /* 0x4b40000127277423 */ /* 0x000fc80000004024 */
[C---:B------:R-:W-:Y:S01]  /*4ba0*/  FADD R63, R39.reuse, -12583039 ;  /* 0xcb40007f273f7421 */ /* 0x040fe20000000000 */
[----:B------:R-:W-:-:S03]  /*4bb0*/  SHF.L.U32 R39, R39, 0x17, RZ ;  /* 0x0000001727277819 */ /* 0x000fc600000006ff */
[----:B------:R-:W-:-:S04]  /*4bc0*/  FFMA R63, R38, 1.4426950216293334961, -R63 ;  /* 0x3fb8aa3b263f7823 */ /* 0x000fc8000000083f */
[----:B------:R-:W-:-:S04]  /*4bd0*/  FFMA R63, R38, 1.925963033500011079e-08, R63 ;  /* 0x32a57060263f7823 */ /* 0x000fc8000000003f */
[----:B------:R-:W0:Y:S02]  /*4be0*/  MUFU.EX2 R38, R63 ;  /* 0x0000003f00267308 */ /* 0x000e240000000800 */
[----:B0-----:R-:W-:-:S04]  /*4bf0*/  FMUL R38, R39, R38 ;  /* 0x0000002627267220 */ /* 0x001fc80000400000 */
[----:B------:R-:W-:Y:S01]  /*4c00*/  FMUL R62, R37, R38 ;  /* 0x00000026253e7220 */ /* 0x000fe20000400000 */
[----:B------:R-:W-:-:S03]  /*4c10*/  FADD R78, R78, R38 ;  /* 0x000000264e4e7221 */ /* 0x000fc60000000000 */
[----:B------:R-:W-:Y:S01]  /*4c20*/  FFMA R77, R62, -R50, R77 ;  /* 0x800000323e4d7223 */ /* 0x000fe2000000004d */
[----:B------:R-:W-:Y:S06]  /*4c30*/  BRA.U !UP1, `(.L_x_66) ;  /* 0x0000000509907547 */ /* 0x000fec000b800000 */
[----:B------:R-:W0:Y:S01]  /*4c40*/  LDS R38, [R2+0x4] ;  /* 0x0000040002267984 */ /* 0x000e220000000800 */
[----:B------:R-:W-:Y:S01]  /*4c50*/  UISETP.NE.AND UP1, UPT, UR22, 0x2, UPT ;  /* 0x000000021600788c */ /* 0x000fe2000bf25270 */
[----:B0-----:R-:W-:-:S04]  /*4c60*/  FADD R38, -R38, R65 ;  /* 0x0000004126267221 */ /* 0x001fc80000000100 */
[----:B------:R-:W-:-:S04]  /*4c70*/  FMUL R37, R38, -R38 ;  /* 0x8000002626257220 */ /* 0x000fc80000400000 */
[----:B------:R-:W-:-:S04]  /*4c80*/  FFMA R62, R43, R37, -R76 ;  /* 0x000000252b3e7223 */ /* 0x000fc8000000084c */
        /* <DEDUP_REMOVED lines=80> */
[----:B------:R-:W0:Y:S02]  /*5190*/  LDS R2, [R2+0x18] ;  /* 0x0000180002027984 */ /* 0x000e240000000800 */
        /* <DEDUP_REMOVED lines=13> */
[----:B------:R-:W-:-:S07]  /*5270*/  FFMA R77, R2, -R50, R77 ;  /* 0x80000032024d7223 */ /* 0x000fce000000004d */
.L_x_66:
[----:B------:R-:W-:Y:S01]  /*5280*/  FADD R78, R78, 9.9999999392252902908e-09 ;  /* 0x322bcc774e4e7421 */ /* 0x000fe20000000000 */
[----:B------:R-:W0:Y:S01]  /*5290*/  LDC R36, c[0x0][0x45c] ;  /* 0x00011700ff247b82 */ /* 0x000e220000000800 */
[----:B------:R-:W0:Y:S01]  /*52a0*/  LDCU UR7, c[0x0][0x460] ;  /* 0x00008c00ff0777ac */ /* 0x000e220008000800 */
[----:B------:R-:W-:Y:S01]  /*52b0*/  BSSY.RECONVERGENT B2, `(.L_x_67) ;  /* 0x000000e000027945 */ /* 0x000fe20003800200 */
[----:B------:R-:W1:Y:S08]  /*52c0*/  MUFU.RCP R2, R78 ;  /* 0x0000004e00027308 */ /* 0x000e700000001000 */
[----:B------:R-:W2:Y:S01]  /*52d0*/  FCHK P0, R77, R78 ;  /* 0x0000004e4d007302 */ /* 0x000ea20000000000 */
[----:B-1----:R-:W-:-:S04]  /*52e0*/  FFMA R3, -R78, R2, 1 ;  /* 0x3f8000004e037423 */ /* 0x002fc80000000102 */
[----:B------:R-:W-:Y:S01]  /*52f0*/  FFMA R2, R2, R3, R2 ;  /* 0x0000000302027223 */ /* 0x000fe20000000002 */
[----:B0-----:R-:W-:-:S03]  /*5300*/  LOP3.LUT P3, RZ, R36, UR7, RZ, 0xfc, !PT ;  /* 0x0000000724ff7c12 */ /* 0x001fc6000f86fcff */
[----:B------:R-:W-:-:S04]  /*5310*/  FFMA R3, R2, R77, RZ ;  /* 0x0000004d02037223 */ /* 0x000fc800000000ff */
[----:B------:R-:W-:-:S04]  /*5320*/  FFMA R36, -R78, R3, R77 ;  /* 0x000000034e247223 */ /* 0x000fc8000000014d */
[----:B------:R-:W-:Y:S01]  /*5330*/  FFMA R2, R2, R36, R3 ;  /* 0x0000002402027223 */ /* 0x000fe20000000003 */
[----:B--2---:R-:W-:Y:S06]  /*5340*/  @!P0 BRA `(.L_x_68) ;  /* 0x0000000000108947 */ /* 0x004fec0003800000 */
[----:B------:R-:W-:Y:S02]  /*5350*/  MOV R3, R77 ;  /* 0x0000004d00037202 */ /* 0x000fe40000000f00 */
[----:B------:R-:W-:Y:S02]  /*5360*/  MOV R2, R78 ;  /* 0x0000004e00027202 */ /* 0x000fe40000000f00 */
[----:B------:R-:W-:-:S07]  /*5370*/  MOV R36, 0x5390 ;  /* 0x0000539000247802 */ /* 0x000fce0000000f00 */
[----:B---3--:R-:W-:Y:S05]  /*5380*/  CALL.REL.NOINC `($__internal_2_$__cuda_sm3x_div_rn_noftz_f32_slowpath) ;  /* 0x000000f000c47944 */ /* 0x008fea0003c00000 */
.L_x_68:
[----:B------:R-:W-:Y:S05]  /*5390*/  BSYNC.RECONVERGENT B2 ;  /* 0x0000000000027941 */ /* 0x000fea0003800200 */
.L_x_67:
[----:B------:R-:W-:Y:S02]  /*53a0*/  HFMA2 R3, -RZ, RZ, 1.75, 0 ;  /* 0x3f000000ff037431 */ /* 0x000fe400000001ff */
[----:B------:R-:W-:Y:S01]  /*53b0*/  FMUL R38, R65, 0.5 ;  /* 0x3f00000041267820 */ /* 0x000fe20000400000 */
[----:B------:R-:W-:Y:S01]  /*53c0*/  MOV R36, 0x437c0000 ;  /* 0x437c000000247802 */ /* 0x000fe20000000f00 */
[----:B------:R-:W-:Y:S01]  /*53d0*/  BSSY.RECONVERGENT B2, `(.L_x_69) ;  /* 0x0000018000027945 */ /* 0x000fe20003800200 */
[----:B------:R-:W-:-:S04]  /*53e0*/  FMNMX R2, R2, -10, !PT ;  /* 0xc120000002027809 */ /* 0x000fc80007800000 */
[----:B------:R-:W-:Y:S01]  /*53f0*/  FMNMX R80, R2, 10, PT ;  /* 0x4120000002507809 */ /* 0x000fe20003800000 */
        /* <DEDUP_REMOVED lines=8> */
[----:B------:R-:W-:-:S04]  /*5480*/  FFMA R63, R3, R3, 9.9999999392252902908e-09 ;  /* 0x322bcc77033f7423 */ /* 0x000fc80000000003 */
        /* <DEDUP_REMOVED lines=8> */
[----:B------:R-:W-:Y:S02]  /*5510*/  MOV R2, R63 ;  /* 0x0000003f00027202 */ /* 0x000fe40000000f00 */
[----:B------:R-:W-:Y:S02]  /*5520*/  MOV R3, R0 ;  /* 0x0000000000037202 */ /* 0x000fe40000000f00 */
[----:B------:R-:W-:-:S07]  /*5530*/  MOV R36, 0x5550 ;  /* 0x0000555000247802 */ /* 0x000fce0000000f00 */
[----:B---3--:R-:W-:Y:S05]  /*5540*/  CALL.REL.NOINC `($__internal_2_$__cuda_sm3x_div_rn_noftz_f32_slowpath) ;  /* 0x000000f000547944 */ /* 0x008fea0003c00000 */
.L_x_70:
[----:B------:R-:W-:Y:S05]  /*5550*/  BSYNC.RECONVERGENT B2 ;  /* 0x0000000000027941 */ /* 0x000fea0003800200 */
.L_x_69:
[----:B------:R-:W0:Y:S01]  /*5560*/  LDC R37, c[0x0][0x414] ;  /* 0x00010500ff257b82 */ /* 0x000e220000000800 */
[----:B------:R-:W-:Y:S01]  /*5570*/  BSSY.RECONVERGENT B2, `(.L_x_71) ;  /* 0x000000f000027945 */ /* 0x000fe20003800200 */
[----:B0-----:R-:W0:Y:S08]  /*5580*/  MUFU.RCP R39, R37 ;  /* 0x0000002500277308 */ /* 0x001e300000001000 */
[----:B------:R-:W1:Y:S01]  /*5590*/  FCHK P0, R2, R37 ;  /* 0x0000002502007302 */ /* 0x000e620000000000 */
[----:B0-----:R-:W-:-:S04]  /*55a0*/  FFMA R36, R39, -R37, 1 ;  /* 0x3f80000027247423 */ /* 0x001fc80000000825 */
[----:B------:R-:W-:-:S04]  /*55b0*/  FFMA R39, R39, R36, R39 ;  /* 0x0000002427277223 */ /* 0x000fc80000000027 */
[----:B------:R-:W-:-:S04]  /*55c0*/  FFMA R3, R39, R2, RZ ;  /* 0x0000000227037223 */ /* 0x000fc800000000ff */
[----:B------:R-:W-:-:S04]  /*55d0*/  FFMA R36, R3, -R37, R2 ;  /* 0x8000002503247223 */ /* 0x000fc80000000002 */
[----:B------:R-:W-:Y:S01]  /*55e0*/  FFMA R39, R39, R36, R3 ;  /* 0x0000002427277223 */ /* 0x000fe20000000003 */
[----:B-1----:R-:W-:Y:S06]  /*55f0*/  @!P0 BRA `(.L_x_72) ;  /* 0x0000000000188947 */ /* 0x002fec0003800000 */
[----:B------:R-:W0:Y:S01]  /*5600*/  LDCU UR7, c[0x0][0x414] ;  /* 0x00008280ff0777ac */ /* 0x000e220008000800 */
[----:B------:R-:W-:Y:S02]  /*5610*/  MOV R3, R2 ;  /* 0x0000000200037202 */ /* 0x000fe40000000f00 */
[----:B------:R-:W-:Y:S02]  /*5620*/  MOV R36, 0x5650 ;  /* 0x0000565000247802 */ /* 0x000fe40000000f00 */
[----:B0-----:R-:W-:-:S07]  /*5630*/  MOV R2, UR7 ;  /* 0x0000000700027c02 */ /* 0x001fce0008000f00 */
[----:B---3--:R-:W-:Y:S05]  /*5640*/  CALL.REL.NOINC `($__internal_2_$__cuda_sm3x_div_rn_noftz_f32_slowpath) ;  /* 0x000000f000147944 */ /* 0x008fea0003c00000 */
[----:B------:R-:W-:-:S07]  /*5650*/  MOV R39, R2 ;  /* 0x0000000200277202 */ /* 0x000fce0000000f00 */
.L_x_72:
[----:B------:R-:W-:Y:S05]  /*5660*/  BSYNC.RECONVERGENT B2 ;  /* 0x0000000000027941 */ /* 0x000fea0003800200 */
.L_x_71:
[----:B------:R-:W-:Y:S01]  /*5670*/  FADD R63, R39, 1 ;  /* 0x3f800000273f7421 */ /* 0x000fe20000000000 */
[----:B------:R-:W-:Y:S01]  /*5680*/  HFMA2 R77, -RZ, RZ, 1.5048828125, 33.21875 ;  /* 0x3e055027ff4d7431 */ /* 0x000fe200000001ff */
[----:B------:R-:W0:Y:S01]  /*5690*/  LDCU UR7, c[0x0][0x41c] ;  /* 0x00008380ff0777ac */ /* 0x000e220008000800 */
[----:B------:R-:W-:Y:S01]  /*56a0*/  BSSY.RECONVERGENT B2, `(.L_x_73) ;  /* 0x000002a000027945 */ /* 0x000fe20003800200 */
[C---:B------:R-:W-:Y:S01]  /*56b0*/  FMUL R2, R63.reuse, 8388608 ;  /* 0x4b0000003f027820 */ /* 0x040fe20000400000 */
[----:B------:R-:W-:-:S04]  /*56c0*/  FSETP.GEU.AND P0, PT, R63, 1.175494350822287508e-38, PT ;  /* 0x008000003f00780b */ /* 0x000fc80003f0e000 */
[----:B------:R-:W-:-:S04]  /*56d0*/  FSEL R2, R2, R63, !P0 ;  /* 0x0000003f02027208 */ /* 0x000fc80004000000 */
        /* <DEDUP_REMOVED lines=18> */
[----:B------:R-:W-:Y:S01]  /*5800*/  FFMA R62, R62, R77, R62 ;  /* 0x0000004d3e3e7223 */ /* 0x000fe2000000003e */
[----:B------:R-:W1:Y:S03]  /*5810*/  MUFU.RCP R36, R63 ;  /* 0x0000003f00247308 */ /* 0x000e660000001000 */
[----:B------:R-:W-:-:S04]  /*5820*/  FFMA R3, R3, 0.69314718246459960938, R62 ;  /* 0x3f31721803037823 */ /* 0x000fc8000000003e */
[C---:B------:R-:W-:Y:S01]  /*5830*/  @P0 FFMA R3, R2.reuse, R37, +INF ;  /* 0x7f80000002030423 */ /* 0x040fe20000000025 */
[----:B------:R-:W-:-:S04]  /*5840*/  FSETP.NEU.AND P0, PT, R2, RZ, PT ;  /* 0x000000ff0200720b */ /* 0x000fc80003f0d000 */
[----:B------:R-:W-:Y:S01]  /*5850*/  FSEL R2, R3, -INF , P0 ;  /* 0xff80000003027808 */ /* 0x000fe20000000000 */
[----:B0-----:R-:W-:-:S04]  /*5860*/  FADD R3, -R38, UR7 ;  /* 0x0000000726037e21 */ /* 0x001fc80008000100 */
[C---:B------:R-:W-:Y:S01]  /*5870*/  FFMA R37, -R72.reuse, R2, R3 ;  /* 0x0000000248257223 */ /* 0x040fe20000000103 */
[----:B------:R-:W-:Y:S01]  /*5880*/  FMUL R3, R72, R39 ;  /* 0x0000002748037220 */ /* 0x000fe20000400000 */
[----:B-1----:R-:W-:-:S03]  /*5890*/  FFMA R77, -R63, R36, 1 ;  /* 0x3f8000003f4d7423 */ /* 0x002fc60000000124 */
[----:B------:R0:W-:Y:S01]  /*58a0*/  STG.E desc[UR16][R52.64], R37 ;  /* 0x0000002534007986 */ /* 0x0001e2000c101910 */
[----:B------:R-:W1:Y:S01]  /*58b0*/  FCHK P0, R3, R63 ;  /* 0x0000003f03007302 */ /* 0x000e620000000000 */
[----:B------:R-:W-:-:S04]  /*58c0*/  FFMA R36, R36, R77, R36 ;  /* 0x0000004d24247223 */ /* 0x000fc80000000024 */
[----:B------:R-:W-:-:S04]  /*58d0*/  FFMA R77, R3, R36, RZ ;  /* 0x00000024034d7223 */ /* 0x000fc800000000ff */
[----:B------:R-:W-:-:S04]  /*58e0*/  FFMA R2, -R63, R77, R3 ;  /* 0x0000004d3f027223 */ /* 0x000fc80000000103 */
[----:B------:R-:W-:Y:S01]  /*58f0*/  FFMA R2, R36, R2, R77 ;  /* 0x0000000224027223 */ /* 0x000fe2000000004d */
[----:B01----:R-:W-:Y:S06]  /*5900*/  @!P0 BRA `(.L_x_74) ;  /* 0x00000000000c8947 */ /* 0x003fec0003800000 */
[----:B------:R-:W-:Y:S02]  /*5910*/  MOV R2, R63 ;  /* 0x0000003f00027202 */ /* 0x000fe40000000f00 */
[----:B------:R-:W-:-:S07]  /*5920*/  MOV R36, 0x5940 ;  /* 0x0000594000247802 */ /* 0x000fce0000000f00 */
[----:B---3--:R-:W-:Y:S05]  /*5930*/  CALL.REL.NOINC `($__internal_2_$__cuda_sm3x_div_rn_noftz_f32_slowpath) ;  /* 0x000000ec00587944 */ /* 0x008fea0003c00000 */
.L_x_74:
[----:B------:R-:W-:Y:S05]  /*5940*/  BSYNC.RECONVERGENT B2 ;  /* 0x0000000000027941 */ /* 0x000fea0003800200 */
.L_x_73:
[----:B------:R-:W0:Y:S01]  /*5950*/  LDCU UR7, c[0x0][0x418] ;  /* 0x00008300ff0777ac */ /* 0x000e220008000800 */
[----:B------:R-:W-:Y:S01]  /*5960*/  FADD R2, R2, -0.5 ;  /* 0xbf00000002027421 */ /* 0x000fe20000000000 */
[----:B------:R-:W-:Y:S01]  /*5970*/  FMUL R62, R63, R63 ;  /* 0x0000003f3f3e7220 */ /* 0x000fe20000400000 */
[----:B------:R-:W-:Y:S02]  /*5980*/  BSSY.RECONVERGENT B2, `(.L_x_75) ;  /* 0x0000012000027945 */ /* 0x000fe40003800200 */
[----:B0-----:R-:W-:Y:S02]  /*5990*/  FADD R3, R2, -UR7 ;  /* 0x8000000702037e21 */ /* 0x001fe40008000000 */
[----:B------:R-:W0:Y:S02]  /*59a0*/  MUFU.RCP R2, R62 ;  /* 0x0000003e00027308 */ /* 0x000e240000001000 */
[----:B------:R-:W-:-:S05]  /*59b0*/  FFMA R3, R3, R75, R80 ;  /* 0x0000004b03037223 */ /* 0x000fca0000000050 */
[----:B------:R-:W-:-:S04]  /*59c0*/  FMNMX R3, R3, -10, !PT ;  /* 0xc120000003037809 */ /* 0x000fc80007800000 */
[----:B------:R-:W-:Y:S01]  /*59d0*/  FMNMX R38, R3, 10, PT ;  /* 0x4120000003267809 */ /* 0x000fe20003800000 */
[----:B------:R-:W-:-:S04]  /*59e0*/  FMUL R3, R73, R39 ;  /* 0x0000002749037220 */ /* 0x000fc80000400000 */
[----:B------:R1:W-:Y:S01]  /*59f0*/  STG.E desc[UR16][R54.64], R38 ;  /* 0x0000002636007986 */ /* 0x0003e2000c101910 */
[----:B------:R-:W2:Y:S01]  /*5a00*/  FCHK P0, R3, R62 ;  /* 0x0000003e03007302 */ /* 0x000ea20000000000 */
[----:B0-----:R-:W-:-:S04]  /*5a10*/  FFMA R37, -R62, R2, 1 ;  /* 0x3f8000003e257423 */ /* 0x001fc80000000102 */
[----:B------:R-:W-:-:S04]  /*5a20*/  FFMA R2, R2, R37, R2 ;  /* 0x0000002502027223 */ /* 0x000fc80000000002 */
[----:B------:R-:W-:-:S04]  /*5a30*/  FFMA R37, R3, R2, RZ ;  /* 0x0000000203257223 */ /* 0x000fc800000000ff */
[----:B------:R-:W-:-:S04]  /*5a40*/  FFMA R36, -R62, R37, R3 ;  /* 0x000000253e247223 */ /* 0x000fc80000000103 */
[----:B------:R-:W-:Y:S01]  /*5a50*/  FFMA R2, R2, R36, R37 ;  /* 0x0000002402027223 */ /* 0x000fe20000000025 */
[----:B-12---:R-:W-:Y:S06]  /*5a60*/  @!P0 BRA `(.L_x_76) ;  /* 0x00000000000c8947 */ /* 0x006fec0003800000 */
[----:B------:R-:W-:Y:S02]  /*5a70*/  MOV R2, R62 ;  /* 0x0000003e00027202 */ /* 0x000fe40000000f00 */
[----:B------:R-:W-:-:S07]  /*5a80*/  MOV R36, 0x5aa0 ;  /* 0x00005aa000247802 */ /* 0x000fce0000000f00 */
[----:B---3--:R-:W-:Y:S05]  /*5a90*/  CALL.REL.NOINC `($__internal_2_$__cuda_sm3x_div_rn_noftz_f32_slowpath) ;  /* 0x000000ec00007944 */ /* 0x008fea0003c00000 */
.L_x_76:
[----:B------:R-:W-:Y:S05]  /*5aa0*/  BSYNC.RECONVERGENT B2 ;  /* 0x0000000000027941 */ /* 0x000fea0003800200 */
.L_x_75:
[----:B------:R-:W-:Y:S01]  /*5ab0*/  FADD R2, R2, -R50 ;  /* 0x8000003202027221 */ /* 0x000fe20000000000 */
[----:B------:R-:W0:Y:S04]  /*5ac0*/  LDCU UR7, c[0x0][0x460] ;  /* 0x00008c00ff0777ac */ /* 0x000e280008000800 */
[----:B------:R-:W-:-:S04]  /*5ad0*/  FMNMX R2, -R2, 0.10000000149011611938, !PT ;  /* 0x3dcccccd02027809 */ /* 0x000fc80007800100 */
[----:B------:R-:W-:-:S05]  /*5ae0*/  FMNMX R62, R2, 100, PT ;  /* 0x42c80000023e7809 */ /* 0x000fca0003800000 */
[----:B------:R1:W-:Y:S01]  /*5af0*/  @P3 STG.E desc[UR16][R56.64], R62 ;  /* 0x0000003e38003986 */ /* 0x0003e2000c101910 */
[----:B------:R-:W-:Y:S01]  /*5b00*/  BAR.SYNC.DEFER_BLOCKING 0x0 ;  /* 0x0000000000007b1d */ /* 0x000fe20000010000 */
[----:B0-----:R-:W-:-:S06]  /*5b10*/  UISETP.NE.AND UP1, UPT, UR7, URZ, UPT ;  /* 0x000000ff0700728c */ /* 0x001fcc000bf25270 */
[----:B------:R-:W-:Y:S02]  /*5b20*/  PLOP3.LUT P0, PT, PT, PT, UP1, 0x80, 0x8 ;  /* 0x000000000008781c */ /* 0x000fe40003f0f018 */
[----:B------:R-:W-:Y:S01]  /*5b30*/  PLOP3.LUT P1, PT, PT, PT, UP1, 0x80, 0x8 ;  /* 0x000000000008781c */ /* 0x000fe20003f2f018 */
[----:B------:R1:W-:Y:S10]  /*5b40*/  STS [R68], R65 ;  /* 0x0000004144007388 */ /* 0x0003f40000000800 */
[----:B------:R1:W-:Y:S04]  /*5b50*/  @P0 STS [R27], R38 ;  /* 0x000000261b000388 */ /* 0x0003e80000000800 */
[----:B------:R1:W-:Y:S01]  /*5b60*/  @P1 STS [R70], R62 ;  /* 0x0000003e46001388 */ /* 0x0003e20000000800 */
[----:B------:R-:W-:Y:S05]  /*5b70*/  BRA.U UP1, `(.L_x_77) ;  /* 0x0000000101607547 */ /* 0x000fea000b800000 */
[----:B------:R-:W0:Y:S02]  /*5b80*/  LDCU UR7, c[0x0][0x45c] ;  /* 0x00008b80ff0777ac */ /* 0x000e240008000800 */
[----:B0-----:R-:W-:-:S09]  /*5b90*/  UISETP.NE.AND UP2, UPT, UR7, URZ, UPT ;  /* 0x000000ff0700728c */ /* 0x001fd2000bf45270 */
[----:B------:R-:W-:Y:S05]  /*5ba0*/  BRA.U !UP2, `(.L_x_78) ;  /* 0x000000010a487547 */ /* 0x000fea000b800000 */
[----:B------:R-:W-:Y:S01]  /*5bb0*/  IADD3 R2, PT, PT, R62, 0x1800000, RZ ;  /* 0x018000003e027810 */ /* 0x000fe20007ffe0ff */
[----:B------:R-:W-:Y:S03]  /*5bc0*/  BSSY.RECONVERGENT B1, `(.L_x_79) ;  /* 0x000000b000017945 */ /* 0x000fe60003800200 */
[----:B------:R-:W-:-:S04]  /*5bd0*/  LOP3.LUT R2, R2, 0x7f800000, RZ, 0xc0, !PT ;  /* 0x7f80000002027812 */ /* 0x000fc800078ec0ff */
[----:B------:R-:W-:-:S13]  /*5be0*/  ISETP.GT.U32.AND P0, PT, R2, 0x1ffffff, PT ;  /* 0x01ffffff0200780c */ /* 0x000fda0003f04070 */
[----:B------:R-:W-:Y:S05]  /*5bf0*/  @P0 BRA `(.L_x_80) ;  /* 0x00000000000c0947 */ /* 0x000fea0003800000 */
[----:B------:R-:W-:-:S07]  /*5c00*/  MOV R36, 0x5c20 ;  /* 0x00005c2000247802 */ /* 0x000fce0000000f00 */
[----:B-1-3--:R-:W-:Y:S05]  /*5c10*/  CALL.REL.NOINC `($__internal_0_$__cuda_sm20_rcp_rn_f32_slowpath) ;  /* 0x000000e400747944 */ /* 0x00afea0003c00000 */
[----:B------:R-:W-:Y:S05]  /*5c20*/  BRA `(.L_x_81) ;  /* 0x0000000000107947 */ /* 0x000fea0003800000 */
.L_x_80:
[----:B------:R-:W0:Y:S02]  /*5c30*/  MUFU.RCP R37, R62 ;  /* 0x0000003e00257308 */ /* 0x000e240000001000 */
[----:B0-----:R-:W-:-:S04]  /*5c40*/  FFMA R2, R62, R37, -1 ;  /* 0xbf8000003e027423 */ /* 0x001fc80000000025 */
[----:B------:R-:W-:-:S04]  /*5c50*/  FADD.FTZ R2, -R2, -RZ ;  /* 0x800000ff02027221 */ /* 0x000fc80000010100 */
[----:B------:R-:W-:-:S07]  /*5c60*/  FFMA R37, R37, R2, R37 ;  /* 0x0000000225257223 */ /* 0x000fce0000000025 */
.L_x_81:
[----:B------:R-:W-:Y:S05]  /*5c70*/  BSYNC.RECONVERGENT B1 ;  /* 0x0000000000017941 */ /* 0x000fea0003800200 */
.L_x_79:
[----:B------:R-:W-:-:S04]  /*5c80*/  FMUL R2, R38, 0.69999998807907104492 ;  /* 0x3f33333326027820 */ /* 0x000fc80000400000 */
[----:B------:R-:W-:-:S05]  /*5c90*/  FMUL R2, R2, R37 ;  /* 0x0000002502027220 */ /* 0x000fca0000400000 */
[----:B------:R2:W-:Y:S04]  /*5ca0*/  STS [R27], R2 ;  /* 0x000000021b007388 */ /* 0x0005e80000000800 */
[----:B------:R2:W-:Y:S01]  /*5cb0*/  STS [R70], R37 ;  /* 0x0000002546007388 */ /* 0x0005e20000000800 */
[----:B------:R-:W-:Y:S05]  /*5cc0*/  BRA `(.L_x_77) ;  /* 0x00000000000c7947 */ /* 0x000fea0003800000 */
.L_x_78:
[----:B------:R-:W-:Y:S01]  /*5cd0*/  HFMA2 R3, -RZ, RZ, 1.875, 0 ;  /* 0x3f800000ff037431 */ /* 0x000fe200000001ff */
[----:B------:R0:W-:Y:S04]  /*5ce0*/  STS [R27], R38 ;  /* 0x000000261b007388 */ /* 0x0001e80000000800 */
[----:B------:R0:W-:Y:S02]  /*5cf0*/  STS [R70], R3 ;  /* 0x0000000346007388 */ /* 0x0001e40000000800 */
.L_x_77:
[----:B------:R-:W4:Y:S02]  /*5d00*/  LDCU UR7, c[0x0][0x460] ;  /* 0x00008c00ff0777ac */ /* 0x000f240008000800 */
[----:B----4-:R-:W-:Y:S01]  /*5d10*/  UISETP.NE.AND UP2, UPT, UR7, URZ, UPT ;  /* 0x000000ff0700728c */ /* 0x010fe2000bf45270 */
[----:B------:R-:W-:Y:S08]  /*5d20*/  BAR.SYNC.DEFER_BLOCKING 0x0 ;  /* 0x0000000000007b1d */ /* 0x000ff00000010000 */
[----:B------:R-:W-:Y:S05]  /*5d30*/  BRA.U UP2, `(.L_x_82) ;  /* 0x0000005902f47547 */ /* 0x000fea000b800000 */
[----:B------:R-:W4:Y:S01]  /*5d40*/  LDCU UR7, c[0x0][0x45c] ;  /* 0x00008b80ff0777ac */ /* 0x000f220008000800 */
[----:B------:R-:W-:Y:S01]  /*5d50*/  MOV R63, RZ ;  /* 0x000000ff003f7202 */ /* 0x000fe20000000f00 */
[----:B----4-:R-:W-:-:S09]  /*5d60*/  UISETP.NE.AND UP2, UPT, UR7, URZ, UPT ;  /* 0x000000ff0700728c */ /* 0x010fd2000bf45270 */
[----:B------:R-:W-:Y:S05]  /*5d70*/  BRA.U UP2, `(.L_x_83) ;  /* 0x00000025026c7547 */ /* 0x000fea000b800000 */
[----:B------:R-:W-:Y:S01]  /*5d80*/  HFMA2 R39, -RZ, RZ, 0, 0 ;  /* 0x00000000ff277431 */ /* 0x000fe200000001ff */
[----:B------:R-:W-:Y:S01]  /*5d90*/  MOV R79, RZ ;  /* 0x000000ff004f7202 */ /* 0x000fe20000000f00 */
[----:B------:R-:W-:Y:S01]  /*5da0*/  HFMA2 R82, -RZ, RZ, 0, 0 ;  /* 0x00000000ff527431 */ /* 0x000fe200000001ff */
[----:B------:R-:W-:Y:S06]  /*5db0*/  BRA.U !UP0, `(.L_x_84) ;  /* 0x0000001108d47547 */ /* 0x000fec000b800000 */
[----:B------:R-:W-:Y:S01]  /*5dc0*/  MOV R63, RZ ;  /* 0x000000ff003f7202 */ /* 0x000fe20000000f00 */
[----:B------:R-:W-:-:S06]  /*5dd0*/  UMOV UR7, URZ ;  /* 0x000000ff00077c82 */ /* 0x000fcc0008000000 */
.L_x_117:
[----:B------:R-:W4:Y:S01]  /*5de0*/  S2UR UR20, SR_CgaCtaId ;  /* 0x00000000001479c3 */ /* 0x000f220000008800 */
[----:B------:R-:W-:Y:S01]  /*5df0*/  UMOV UR19, 0x400 ;  /* 0x0000040000137882 */ /* 0x000fe20000000000 */
[----:B------:R-:W-:Y:S01]  /*5e00*/  UISETP.NE.AND UP0, UPT, UR4, UR12, UPT ;  /* 0x0000000c0400728c */ /* 0x000fe2000bf05270 */
[----:B------:R-:W-:Y:S01]  /*5e10*/  BSSY.RECONVERGENT B1, `(.L_x_85) ;  /* 0x0000018000017945 */ /* 0x000fe20003800200 */
[----:B------:R-:W-:-:S04]  /*5e20*/  UIADD3 UR19, UPT, UPT, UR19, 0x20, URZ ;  /* 0x0000002013137890 */ /* 0x000fc8000fffe0ff */
[----:B----4-:R-:W-:Y:S02]  /*5e30*/  ULEA UR19, UR20, UR19, 0x18 ;  /* 0x0000001314137291 */ /* 0x010fe4000f8ec0ff */
[----:B------:R-:W-:Y:S02]  /*5e40*/  ULEA UR20, UR7, UR8, 0x2 ;  /* 0x0000000807147291 */ /* 0x000fe4000f8e10ff */
[----:B------:R-:W-:Y:S02]  /*5e50*/  ULEA UR19, UR7, UR19, 0x2 ;  /* 0x0000001307137291 */ /* 0x000fe4000f8e10ff */
[----:B------:R-:W-:-:S04]  /*5e60*/  UIADD3 UR7, UPT, UPT, UR7, 0x8, URZ ;  /* 0x0000000807077890 */ /* 0x000fc8000fffe0ff */
[----:B------:R-:W-:Y:S01]  /*5e70*/  UISETP.NE.AND UP2, UPT, UR7, UR14, UPT ;  /* 0x0000000e0700728c */ /* 0x000fe2000bf45270 */
[----:B------:R-:W-:Y:S04]  /*5e80*/  LDS R85, [UR20] ;  /* 0x00000014ff557984 */ /* 0x000fe80008000800 */
[----:B--2---:R-:W2:Y:S02]  /*5e90*/  LDS R2, [UR19] ;  /* 0x00000013ff027984 */ /* 0x004ea40008000800 */
[----:B--2---:R-:W-:-:S04]  /*5ea0*/  FADD R83, -R2, R65 ;  /* 0x0000004102537221 */ /* 0x004fc80000000100 */
[----:B------:R-:W-:-:S04]  /*5eb0*/  FMUL R80, R83, R83 ;  /* 0x0000005353507220 */ /* 0x000fc80000400000 */
[----:B------:R-:W-:-:S04]  /*5ec0*/  FMUL R80, R80, R25 ;  /* 0x0000001950507220 */ /* 0x000fc80000400000 */
[----:B-1----:R-:W-:-:S05]  /*5ed0*/  FADD R62, R80, 1 ;  /* 0x3f800000503e7421 */ /* 0x002fca0000000000 */
[----:B------:R-:W-:-:S04]  /*5ee0*/  IADD3 R2, PT, PT, R62, 0x1800000, RZ ;  /* 0x018000003e027810 */ /* 0x000fc80007ffe0ff */
[----:B------:R-:W-:-:S04]  /*5ef0*/  LOP3.LUT R2, R2, 0x7f800000, RZ, 0xc0, !PT ;  /* 0x7f80000002027812 */ /* 0x000fc800078ec0ff */
[----:B------:R-:W-:-:S13]  /*5f00*/  ISETP.GT.U32.AND P0, PT, R2, 0x1ffffff, PT ;  /* 0x01ffffff0200780c */ /* 0x000fda0003f04070 */
[----:B------:R-:W-:Y:S05]  /*5f10*/  @P0 BRA `(.L_x_86) ;  /* 0x00000000000c0947 */ /* 0x000fea0003800000 */
[----:B------:R-:W-:-:S07]  /*5f20*/  MOV R36, 0x5f40 ;  /* 0x00005f4000247802 */ /* 0x000fce0000000f00 */
[----:B0--3--:R-:W-:Y:S05]  /*5f30*/  CALL.REL.NOINC `($__internal_0_$__cuda_sm20_rcp_rn_f32_slowpath) ;  /* 0x000000e000ac7944 */ /* 0x009fea0003c00000 */
[----:B------:R-:W-:Y:S05]  /*5f40*/  BRA `(.L_x_87) ;  /* 0x0000000000107947 */ /* 0x000fea0003800000 */
.L_x_86:
[----:B------:R-:W1:Y:S02]  /*5f50*/  MUFU.RCP R37, R62 ;  /* 0x0000003e00257308 */ /* 0x000e640000001000 */
[----:B-1----:R-:W-:-:S04]  /*5f60*/  FFMA R2, R62, R37, -1 ;  /* 0xbf8000003e027423 */ /* 0x002fc80000000025 */
[----:B------:R-:W-:-:S04]  /*5f70*/  FADD.FTZ R2, -R2, -RZ ;  /* 0x800000ff02027221 */ /* 0x000fc80000010100 */
[----:B------:R-:W-:-:S07]  /*5f80*/  FFMA R37, R37, R2, R37 ;  /* 0x0000000225257223 */ /* 0x000fce0000000025 */
.L_x_87:
[----:B------:R-:W-:Y:S05]  /*5f90*/  BSYNC.RECONVERGENT B1 ;  /* 0x0000000000017941 */ /* 0x000fea0003800200 */
.L_x_85:
[----:B------:R-:W1:Y:S01]  /*5fa0*/  LDS R2, [UR19+0x4] ;  /* 0x00000413ff027984 */ /* 0x000e620008000800 */
[----:B------:R-:W-:-:S03]  /*5fb0*/  FMUL R86, R37, R37 ;  /* 0x0000002525567220 */ /* 0x000fc60000400000 */
[----:B------:R-:W2:Y:S01]  /*5fc0*/  LDS R78, [UR20+0x4] ;  /* 0x00000414ff4e7984 */ /* 0x000ea20008000800 */
[----:B-1----:R-:W-:-:S04]  /*5fd0*/  FADD R81, -R2, R65 ;  /* 0x0000004102517221 */ /* 0x002fc80000000100 */
[----:B------:R-:W-:-:S04]  /*5fe0*/  FMUL R2, R81, R81 ;  /* 0x0000005151027220 */ /* 0x000fc80000400000 */
[----:B------:R-:W-:-:S04]  /*5ff0*/  FMUL R39, R2, R25 ;  /* 0x0000001902277220 */ /* 0x000fc80000400000 */
[----:B------:R-:W-:-:S05]  /*6000*/  FADD R62, R39, 1 ;  /* 0x3f800000273e7421 */ /* 0x000fca0000000000 */
[----:B------:R-:W-:-:S04]  /*6010*/  IADD3 R2, PT, PT, R62, 0x1800000, RZ ;  /* 0x018000003e027810 */ /* 0x000fc80007ffe0ff */
[----:B------:R-:W-:-:S04]  /*6020*/  LOP3.LUT R2, R2, 0x7f800000, RZ, 0xc0, !PT ;  /* 0x7f80000002027812 */ /* 0x000fc800078ec0ff */
[----:B------:R-:W-:Y:S01]  /*6030*/  ISETP.GT.U32.AND P0, PT, R2, 0x1ffffff, PT ;  /* 0x01ffffff0200780c */ /* 0x000fe20003f04070 */
[----:B------:R-:W-:-:S04]  /*6040*/  FMUL R2, R74, R83 ;  /* 0x000000534a027220 */ /* 0x000fc80000400000 */
[----:B------:R-:W-:Y:S01]  /*6050*/  FMUL R2, R2, R25 ;  /* 0x0000001902027220 */ /* 0x000fe20000400000 */
[----:B--2---:R-:W-:Y:S07]  /*6060*/  BRA.U UP0, `(.L_x_88) ;  /* 0x0000000100307547 */ /* 0x004fee000b800000 */
[----:B------:R-:W-:Y:S01]  /*6070*/  FMUL R36, R83, -2 ;  /* 0xc000000053247820 */ /* 0x000fe20000400000 */
[----:B------:R-:W-:Y:S01]  /*6080*/  FMUL R76, R38, R37 ;  /* 0x00000025264c7220 */ /* 0x000fe20000400000 */
[----:B------:R-:W-:Y:S01]  /*6090*/  FMUL R80, R80, 4 ;  /* 0x4080000050507820 */ /* 0x000fe20000400000 */
[----:B0-----:R-:W-:Y:S01]  /*60a0*/  FMUL R3, R67, R86 ;  /* 0x0000005643037220 */ /* 0x001fe20000400000 */
[----:B------:R-:W-:Y:S02]  /*60b0*/  FMUL R36, R36, R25 ;  /* 0x0000001924247220 */ /* 0x000fe40000400000 */
[----:B------:R-:W-:Y:S02]  /*60c0*/  FFMA R80, R80, R37, -1 ;  /* 0xbf80000050507423 */ /* 0x000fe40000000025 */
[----:B------:R-:W-:-:S04]  /*60d0*/  FMUL R36, R86, R36 ;  /* 0x0000002456247220 */ /* 0x000fc80000400000 */
[----:B------:R-:W-:-:S04]  /*60e0*/  FMUL R84, R38, R36 ;  /* 0x0000002426547220 */ /* 0x000fc80000400000 */
[----:B------:R-:W-:-:S04]  /*60f0*/  FFMA R77, R85, R76, -R84 ;  /* 0x0000004c554d7223 */ /* 0x000fc80000000854 */
[----:B------:R-:W-:-:S04]  /*6100*/  FFMA R36, R85, R36, R77 ;  /* 0x0000002455247223 */ /* 0x000fc8000000004d */
[----:B------:R-:W-:-:S04]  /*6110*/  FFMA R36, R3, R80, R36 ;  /* 0x0000005003247223 */ /* 0x000fc80000000024 */
[----:B------:R-:W-:-:S07]  /*6120*/  FADD R63, R63, R36 ;  /* 0x000000243f3f7221 */ /* 0x000fce0000000000 */
.L_x_88:
[----:B------:R-:W-:Y:S01]  /*6130*/  BSSY.RECONVERGENT B1, `(.L_x_89) ;  /* 0x000000b000017945 */ /* 0x000fe20003800200 */
[----:B------:R-:W-:Y:S01]  /*6140*/  FFMA R85, R85, R37, R82 ;  /* 0x0000002555557223 */ /* 0x000fe20000000052 */
[----:B------:R-:W-:Y:S02]  /*6150*/  FFMA R82, R86, R2, R79 ;  /* 0x0000000256527223 */ /* 0x000fe4000000004f */
[----:B------:R-:W-:Y:S05]  /*6160*/  @P0 BRA `(.L_x_90) ;  /* 0x00000000000c0947 */ /* 0x000fea0003800000 */
[----:B------:R-:W-:-:S07]  /*6170*/  MOV R36, 0x6190 ;  /* 0x0000619000247802 */ /* 0x000fce0000000f00 */
[----:B0--3--:R-:W-:Y:S05]  /*6180*/  CALL.REL.NOINC `($__internal_0_$__cuda_sm20_rcp_rn_f32_slowpath) ;  /* 0x000000e000187944 */ /* 0x009fea0003c00000 */
[----:B------:R-:W-:Y:S05]  /*6190*/  BRA `(.L_x_91) ;  /* 0x0000000000107947 */ /* 0x000fea0003800000 */
.L_x_90:
[----:B------:R-:W1:Y:S02]  /*61a0*/  MUFU.RCP R37, R62 ;  /* 0x0000003e00257308 */ /* 0x000e640000001000 */
[----:B-1----:R-:W-:-:S04]  /*61b0*/  FFMA R2, R62, R37, -1 ;  /* 0xbf8000003e027423 */ /* 0x002fc80000000025 */
[----:B------:R-:W-:-:S04]  /*61c0*/  FADD.FTZ R2, -R2, -RZ ;  /* 0x800000ff02027221 */ /* 0x000fc80000010100 */
[----:B------:R-:W-:-:S07]  /*61d0*/  FFMA R37, R37, R2, R37 ;  /* 0x0000000225257223 */ /* 0x000fce0000000025 */
.L_x_91:
[----:B------:R-:W-:Y:S05]  /*61e0*/  BSYNC.RECONVERGENT B1 ;  /* 0x0000000000017941 */ /* 0x000fea0003800200 */
.L_x_89:
        /* <DEDUP_REMOVED lines=11> */
[----:B0-----:R-:W-:Y:S01]  /*62a0*/  FMUL R3, R2, R25 ;  /* 0x0000001902037220 */ /* 0x001fe20000400000 */
[----:B--2---:R-:W-:Y:S07]  /*62b0*/  BRA.U UP0, `(.L_x_92) ;  /* 0x0000000100307547 */ /* 0x004fee000b800000 */
[----:B------:R-:W-:Y:S01]  /*62c0*/  FMUL R2, R81, -2 ;  /* 0xc000000051027820 */ /* 0x000fe20000400000 */
[----:B------:R-:W-:Y:S01]  /*62d0*/  FMUL R81, R38, R37 ;  /* 0x0000002526517220 */ /* 0x000fe20000400000 */
[----:B------:R-:W-:Y:S02]  /*62e0*/  FMUL R36, R39, 4 ;  /* 0x4080000027247820 */ /* 0x000fe40000400000 */
[----:B------:R-:W-:Y:S02]  /*62f0*/  FMUL R2, R2, R25 ;  /* 0x0000001902027220 */ /* 0x000fe40000400000 */
[----:B------:R-:W-:Y:S02]  /*6300*/  FFMA R39, R36, R37, -1 ;  /* 0xbf80000024277423 */ /* 0x000fe40000000025 */
[----:B------:R-:W-:Y:S01]  /*6310*/  FMUL R77, R89, R2 ;  /* 0x00000002594d7220 */ /* 0x000fe20000400000 */
[----:B------:R-:W-:-:S03]  /*6320*/  FMUL R2, R67, R89 ;  /* 0x0000005943027220 */ /* 0x000fc60000400000 */
[----:B------:R-:W-:-:S04]  /*6330*/  FMUL R87, R38, R77 ;  /* 0x0000004d26577220 */ /* 0x000fc80000400000 */
[----:B------:R-:W-:-:S04]  /*6340*/  FFMA R76, R78, R81, -R87 ;  /* 0x000000514e4c7223 */ /* 0x000fc80000000857 */
[----:B------:R-:W-:-:S04]  /*6350*/  FFMA R77, R78, R77, R76 ;  /* 0x0000004d4e4d7223 */ /* 0x000fc8000000004c */
[----:B------:R-:W-:-:S04]  /*6360*/  FFMA R2, R2, R39, R77 ;  /* 0x0000002702027223 */ /* 0x000fc8000000004d */
[----:B------:R-:W-:-:S07]  /*6370*/  FADD R63, R63, R2 ;  /* 0x000000023f3f7221 */ /* 0x000fce0000000000 */
.L_x_92:
[----:B------:R-:W-:Y:S01]  /*6380*/  BSSY.RECONVERGENT B1, `(.L_x_93) ;  /* 0x000000b000017945 */ /* 0x000fe20003800200 */
[----:B------:R-:W-:Y:S01]  /*6390*/  FFMA R85, R78, R37, R85 ;  /* 0x000000254e557223 */ /* 0x000fe20000000055 */
[----:B------:R-:W-:Y:S02]  /*63a0*/  FFMA R82, R89, R3, R82 ;  /* 0x0000000359527223 */ /* 0x000fe40000000052 */
[----:B------:R-:W-:Y:S05]  /*63b0*/  @P0 BRA `(.L_x_94) ;  /* 0x00000000000c0947 */ /* 0x000fea0003800000 */
[----:B------:R-:W-:-:S07]  /*63c0*/  MOV R36, 0x63e0 ;  /* 0x000063e000247802 */ /* 0x000fce0000000f00 */
[----:B---3--:R-:W-:Y:S05]  /*63d0*/  CALL.REL.NOINC `($__internal_0_$__cuda_sm20_rcp_rn_f32_slowpath) ;  /* 0x000000dc00847944 */ /* 0x008fea0003c00000 */
[----:B------:R-:W-:Y:S05]  /*63e0*/  BRA `(.L_x_95) ;  /* 0x0000000000107947 */ /* 0x000fea0003800000 */
.L_x_94:
[----:B------:R-:W0:Y:S02]  /*63f0*/  MUFU.RCP R37, R62 ;  /* 0x0000003e00257308 */ /* 0x000e240000001000 */
[----:B0-----:R-:W-:-:S04]  /*6400*/  FFMA R2, R62, R37, -1 ;  /* 0xbf8000003e027423 */ /* 0x001fc80000000025 */
[----:B------:R-:W-:-:S04]  /*6410*/  FADD.FTZ R2, -R2, -RZ ;  /* 0x800000ff02027221 */ /* 0x000fc80000010100 */
[----:B------:R-:W-:-:S07]  /*6420*/  FFMA R37, R37, R2, R37 ;  /* 0x0000000225257223 */ /* 0x000fce0000000025 */
.L_x_95:
[----:B------:R-:W-:Y:S05]  /*6430*/  BSYNC.RECONVERGENT B1 ;  /* 0x0000000000017941 */ /* 0x000fea0003800200 */
.L_x_93:
[----:B------:R-:W0:Y:S01]  /*6440*/  LDS R2, [UR19+0xc] ;  /* 0x00000c13ff027984 */ /* 0x000e220008000800 */
[----:B------:R-:W-:-:S03]  /*6450*/  FMUL R89, R37, R37 ;  /* 0x0000002525597220 */ /* 0x000fc60000400000 */
[----:B------:R-:W1:Y:S01]  /*6460*/  LDS R78, [UR20+0xc] ;  /* 0x00000c14ff4e7984 */ /* 0x000e620008000800 */
[----:B0-----:R-:W-:-:S04]  /*6470*/  FADD R81, -R2, R65 ;  /* 0x0000004102517221 */ /* 0x001fc80000000100 */
        /* <DEDUP_REMOVED lines=8> */
[----:B-1----:R-:W-:Y:S07]  /*6500*/  BRA.U UP0, `(.L_x_96) ;  /* 0x0000000100307547 */ /* 0x002fee000b800000 */
        /* <DEDUP_REMOVED lines=12> */
.L_x_96:
[----:B------:R-:W-:Y:S01]  /*65d0*/  BSSY.RECONVERGENT B1, `(.L_x_97) ;  /* 0x000000b000017945 */ /* 0x000fe20003800200 */
[----:B------:R-:W-:Y:S01]  /*65e0*/  FFMA R85, R80, R37, R85 ;  /* 0x0000002550557223 */ /* 0x000fe20000000055 */
[----:B------:R-:W-:Y:S02]  /*65f0*/  FFMA R82, R89, R3, R82 ;  /* 0x0000000359527223 */ /* 0x000fe40000000052 */
[----:B------:R-:W-:Y:S05]  /*6600*/  @P0 BRA `(.L_x_98) ;  /* 0x00000000000c0947 */ /* 0x000fea0003800000 */
[----:B------:R-:W-:-:S07]  /*6610*/  MOV R36, 0x6630 ;  /* 0x0000663000247802 */ /* 0x000fce0000000f00 */
[----:B---3--:R-:W-:Y:S05]  /*6620*/  CALL.REL.NOINC `($__internal_0_$__cuda_sm20_rcp_rn_f32_slowpath) ;  /* 0x000000d800f07944 */ /* 0x008fea0003c00000 */
[----:B------:R-:W-:Y:S05]  /*6630*/  BRA `(.L_x_99) ;  /* 0x0000000000107947 */ /* 0x000fea0003800000 */
.L_x_98:
[----:B------:R-:W0:Y:S02]  /*6640*/  MUFU.RCP R37, R62 ;  /* 0x0000003e00257308 */ /* 0x000e240000001000 */
[----:B0-----:R-:W-:-:S04]  /*6650*/  FFMA R2, R62, R37, -1 ;  /* 0xbf8000003e027423 */ /* 0x001fc80000000025 */
[----:B------:R-:W-:-:S04]  /*6660*/  FADD.FTZ R2, -R2, -RZ ;  /* 0x800000ff02027221 */ /* 0x000fc80000010100 */
[----:B------:R-:W-:-:S07]  /*6670*/  FFMA R37, R37, R2, R37 ;  /* 0x0000000225257223 */ /* 0x000fce0000000025 */
.L_x_99:
[----:B------:R-:W-:Y:S05]  /*6680*/  BSYNC.RECONVERGENT B1 ;  /* 0x0000000000017941 */ /* 0x000fea0003800200 */
.L_x_97:
        /* <DEDUP_REMOVED lines=25> */
.L_x_100:
[----:B------:R-:W-:Y:S01]  /*6820*/  BSSY.RECONVERGENT B1, `(.L_x_101) ;  /* 0x000000b000017945 */ /* 0x000fe20003800200 */
[----:B------:R-:W-:Y:S01]  /*6830*/  FFMA R85, R78, R37, R85 ;  /* 0x000000254e557223 */ /* 0x000fe20000000055 */
[----:B------:R-:W-:Y:S02]  /*6840*/  FFMA R82, R89, R3, R82 ;  /* 0x0000000359527223 */ /* 0x000fe40000000052 */
[----:B------:R-:W-:Y:S05]  /*6850*/  @P0 BRA `(.L_x_102) ;  /* 0x00000000000c0947 */ /* 0x000fea0003800000 */
[----:B------:R-:W-:-:S07]  /*6860*/  MOV R36, 0x6880 ;  /* 0x0000688000247802 */ /* 0x000fce0000000f00 */
[----:B---3--:R-:W-:Y:S05]  /*6870*/  CALL.REL.NOINC `($__internal_0_$__cuda_sm20_rcp_rn_f32_slowpath) ;  /* 0x000000d8005c7944 */ /* 0x008fea0003c00000 */
[----:B------:R-:W-:Y:S05]  /*6880*/  BRA `(.L_x_103) ;  /* 0x0000000000107947 */ /* 0x000fea0003800000 */
.L_x_102:
[----:B------:R-:W0:Y:S02]  /*6890*/  MUFU.RCP R37, R62 ;  /* 0x0000003e00257308 */ /* 0x000e240000001000 */
[----:B0-----:R-:W-:-:S04]  /*68a0*/  FFMA R2, R62, R37, -1 ;  /* 0xbf8000003e027423 */ /* 0x001fc80000000025 */
[----:B------:R-:W-:-:S04]  /*68b0*/  FADD.FTZ R2, -R2, -RZ ;  /* 0x800000ff02027221 */ /* 0x000fc80000010100 */
[----:B------:R-:W-:-:S07]  /*68c0*/  FFMA R37, R37, R2, R37 ;  /* 0x0000000225257223 */ /* 0x000fce0000000025 */
.L_x_103:
[----:B------:R-:W-:Y:S05]  /*68d0*/  BSYNC.RECONVERGENT B1 ;  /* 0x0000000000017941 */ /* 0x000fea0003800200 */
.L_x_101:
        /* <DEDUP_REMOVED lines=25> */
.L_x_104:
[----:B------:R-:W-:Y:S01]  /*6a70*/  BSSY.RECONVERGENT B1, `(.L_x_105) ;  /* 0x000000b000017945 */ /* 0x000fe20003800200 */
[----:B------:R-:W-:Y:S01]  /*6a80*/  FFMA R85, R80, R37, R85 ;  /* 0x0000002550557223 */ /* 0x000fe20000000055 */
[----:B------:R-:W-:Y:S02]  /*6a90*/  FFMA R82, R89, R3, R82 ;  /* 0x0000000359527223 */ /* 0x000fe40000000052 */
[----:B------:R-:W-:Y:S05]  /*6aa0*/  @P0 BRA `(.L_x_106) ;  /* 0x00000000000c0947 */ /* 0x000fea0003800000 */
[----:B------:R-:W-:-:S07]  /*6ab0*/  MOV R36, 0x6ad0 ;  /* 0x00006ad000247802 */ /* 0x000fce0000000f00 */
[----:B---3--:R-:W-:Y:S05]  /*6ac0*/  CALL.REL.NOINC `($__internal_0_$__cuda_sm20_rcp_rn_f32_slowpath) ;  /* 0x000000d400c87944 */ /* 0x008fea0003c00000 */
[----:B------:R-:W-:Y:S05]  /*6ad0*/  BRA `(.L_x_107) ;  /* 0x0000000000107947 */ /* 0x000fea0003800000 */
.L_x_106:
[----:B------:R-:W0:Y:S02]  /*6ae0*/  MUFU.RCP R37, R62 ;  /* 0x0000003e00257308 */ /* 0x000e240000001000 */
[----:B0-----:R-:W-:-:S04]  /*6af0*/  FFMA R2, R62, R37, -1 ;  /* 0xbf8000003e027423 */ /* 0x001fc80000000025 */
[----:B------:R-:W-:-:S04]  /*6b00*/  FADD.FTZ R2, -R2, -RZ ;  /* 0x800000ff02027221 */ /* 0x000fc80000010100 */
[----:B------:R-:W-:-:S07]  /*6b10*/  FFMA R37, R37, R2, R37 ;  /* 0x0000000225257223 */ /* 0x000fce0000000025 */
.L_x_107:
[----:B------:R-:W-:Y:S05]  /*6b20*/  BSYNC.RECONVERGENT B1 ;  /* 0x0000000000017941 */ /* 0x000fea0003800200 */
.L_x_105:
        /* <DEDUP_REMOVED lines=25> */
.L_x_108:
[----:B------:R-:W-:Y:S01]  /*6cc0*/  BSSY.RECONVERGENT B1, `(.L_x_109) ;  /* 0x000000b000017945 */ /* 0x000fe20003800200 */
[----:B------:R-:W-:Y:S01]  /*6cd0*/  FFMA R85, R78, R37, R85 ;  /* 0x000000254e557223 */ /* 0x000fe20000000055 */
[----:B------:R-:W-:Y:S02]  /*6ce0*/  FFMA R82, R89, R3, R82 ;  /* 0x0000000359527223 */ /* 0x000fe40000000052 */
[----:B------:R-:W-:Y:S05]  /*6cf0*/  @P0 BRA `(.L_x_110) ;  /* 0x00000000000c0947 */ /* 0x000fea0003800000 */
[----:B------:R-:W-:-:S07]  /*6d00*/  MOV R36, 0x6d20 ;  /* 0x00006d2000247802 */ /* 0x000fce0000000f00 */
[----:B---3--:R-:W-:Y:S05]  /*6d10*/  CALL.REL.NOINC `($__internal_0_$__cuda_sm20_rcp_rn_f32_slowpath) ;  /* 0x000000d400347944 */ /* 0x008fea0003c00000 */
[----:B------:R-:W-:Y:S05]  /*6d20*/  BRA `(.L_x_111) ;  /* 0x0000000000107947 */ /* 0x000fea0003800000 */
.L_x_110:
[----:B------:R-:W0:Y:S02]  /*6d30*/  MUFU.RCP R37, R62 ;  /* 0x0000003e00257308 */ /* 0x000e240000001000 */
[----:B0-----:R-:W-:-:S04]  /*6d40*/  FFMA R2, R62, R37, -1 ;  /* 0xbf8000003e027423 */ /* 0x001fc80000000025 */
[----:B------:R-:W-:-:S04]  /*6d50*/  FADD.FTZ R2, -R2, -RZ ;  /* 0x800000ff02027221 */ /* 0x000fc80000010100 */
[----:B------:R-:W-:-:S07]  /*6d60*/  FFMA R37, R37, R2, R37 ;  /* 0x0000000225257223 */ /* 0x000fce0000000025 */
.L_x_111:
[----:B------:R-:W-:Y:S05]  /*6d70*/  BSYNC.RECONVERGENT B1 ;  /* 0x0000000000017941 */ /* 0x000fea0003800200 */
.L_x_109:
        /* <DEDUP_REMOVED lines=25> */
.L_x_112:
[----:B------:R-:W-:Y:S01]  /*6f10*/  BSSY.RECONVERGENT B1, `(.L_x_113) ;  /* 0x000000b000017945 */ /* 0x000fe20003800200 */
[----:B------:R-:W-:Y:S01]  /*6f20*/  FFMA R85, R80, R37, R85 ;  /* 0x0000002550557223 */ /* 0x000fe20000000055 */
[----:B------:R-:W-:Y:S02]  /*6f30*/  FFMA R79, R89, R3, R82 ;  /* 0x00000003594f7223 */ /* 0x000fe40000000052 */
[----:B------:R-:W-:Y:S05]  /*6f40*/  @P0 BRA `(.L_x_114) ;  /* 0x00000000000c0947 */ /* 0x000fea0003800000 */
[----:B------:R-:W-:-:S07]  /*6f50*/  MOV R36, 0x6f70 ;  /* 0x00006f7000247802 */ /* 0x000fce0000000f00 */
[----:B---3--:R-:W-:Y:S05]  /*6f60*/  CALL.REL.NOINC `($__internal_0_$__cuda_sm20_rcp_rn_f32_slowpath) ;  /* 0x000000d000a07944 */ /* 0x008fea0003c00000 */
[----:B------:R-:W-:Y:S05]  /*6f70*/  BRA `(.L_x_115) ;  /* 0x0000000000107947 */ /* 0x000fea0003800000 */
.L_x_114:
[----:B------:R-:W0:Y:S02]  /*6f80*/  MUFU.RCP R37, R62 ;  /* 0x0000003e00257308 */ /* 0x000e240000001000 */
[----:B0-----:R-:W-:-:S04]  /*6f90*/  FFMA R2, R62, R37, -1 ;  /* 0xbf8000003e027423 */ /* 0x001fc80000000025 */
[----:B------:R-:W-:-:S04]  /*6fa0*/  FADD.FTZ R2, -R2, -RZ ;  /* 0x800000ff02027221 */ /* 0x000fc80000010100 */
[----:B------:R-:W-:-:S07]  /*6fb0*/  FFMA R37, R37, R2, R37 ;  /* 0x0000000225257223 */ /* 0x000fce0000000025 */
.L_x_115:
[----:B------:R-:W-:Y:S05]  /*6fc0*/  BSYNC.RECONVERGENT B1 ;  /* 0x0000000000017941 */ /* 0x000fea0003800200 */
.L_x_113:
[----:B------:R-:W-:Y:S01]  /*6fd0*/  FMUL R2, R74, R81 ;  /* 0x000000514a027220 */ /* 0x000fe20000400000 */
[-C--:B------:R-:W-:Y:S01]  /*6fe0*/  FMUL R76, R37, R37.reuse ;  /* 0x00000025254c7220 */ /* 0x080fe20000400000 */
[----:B------:R-:W-:Y:S02]  /*6ff0*/  FFMA R82, R78, R37, R85 ;  /* 0x000000254e527223 */ /* 0x000fe40000000055 */
[----:B------:R-:W-:-:S04]  /*7000*/  FMUL R2, R2, R25 ;  /* 0x0000001902027220 */ /* 0x000fc80000400000 */
[----:B------:R-:W-:Y:S01]  /*7010*/  FFMA R79, R76, R2, R79 ;  /* 0x000000024c4f7223 */ /* 0x000fe2000000004f */
[----:B------:R-:W-:Y:S06]  /*7020*/  BRA.U UP0, `(.L_x_116) ;  /* 0x0000000100307547 */ /* 0x000fec000b800000 */
        /* <DEDUP_REMOVED lines=12> */
.L_x_116:
[----:B------:R-:W-:Y:S05]  /*70f0*/  BRA.U UP2, `(.L_x_117) ;  /* 0xffffffed02387547 */ /* 0x000fea000b83ffff */
[----:B------:R-:W-:-:S07]  /*7100*/  MOV R39, UR14 ;  /* 0x0000000e00277c02 */ /* 0x000fce0008000f00 */
.L_x_84:
[----:B------:R-:W-:Y:S02]  /*7110*/  MOV R84, RZ ;  /* 0x000000ff00547202 */ /* 0x000fe40000000f00 */
[----:B------:R-:W-:Y:S01]  /*7120*/  MOV R80, RZ ;  /* 0x000000ff00507202 */ /* 0x000fe20000000f00 */
[----:B------:R-:W-:Y:S06]  /*7130*/  @!P2 BRA `(.L_x_118) ;  /* 0x00000084003ca947 */ /* 0x000fec0003800000 */
[----:B0-----:R-:W0:Y:S01]  /*7140*/  S2R R3, SR_CgaCtaId ;  /* 0x0000000000037919 */ /* 0x001e220000008800 */
[----:B--2---:R-:W-:Y:S01]  /*7150*/  MOV R2, 0x400 ;  /* 0x0000040000027802 */ /* 0x004fe20000000f00 */
[----:B------:R-:W-:Y:S01]  /*7160*/  UISETP.NE.AND UP0, UPT, UR4, UR12, UPT ;  /* 0x0000000c0400728c */ /* 0x000fe2000bf05270 */
[----:B------:R-:W-:Y:S02]  /*7170*/  BSSY.RECONVERGENT B1, `(.L_x_119) ;  /* 0x0000016000017945 */ /* 0x000fe40003800200 */
[----:B------:R-:W-:-:S04]  /*7180*/  IADD3 R2, PT, PT, R2, 0x20, RZ ;  /* 0x0000002002027810 */ /* 0x000fc80007ffe0ff */
[----:B0-----:R-:W-:-:S04]  /*7190*/  LEA R2, R3, R2, 0x18 ;  /* 0x0000000203027211 */ /* 0x001fc800078ec0ff */
[C---:B------:R-:W-:Y:S02]  /*71a0*/  LEA R78, R39.reuse, R2, 0x2 ;  /* 0x00000002274e7211 */ /* 0x040fe400078e10ff */
[----:B------:R-:W-:-:S03]  /*71b0*/  LEA R39, R39, UR8, 0x2 ;  /* 0x0000000827277c11 */ /* 0x000fc6000f8e10ff */
[----:B------:R-:W0:Y:S04]  /*71c0*/  LDS R2, [R78] ;  /* 0x000000004e027984 */ /* 0x000e280000000800 */
[----:B------:R2:W4:Y:S01]  /*71d0*/  LDS R83, [R39] ;  /* 0x0000000027537984 */ /* 0x0005220000000800 */
[----:B0-----:R-:W-:-:S04]  /*71e0*/  FADD R81, -R2, R65 ;  /* 0x0000004102517221 */ /* 0x001fc80000000100 */
[----:B------:R-:W-:-:S04]  /*71f0*/  FMUL R80, R81, R81 ;  /* 0x0000005151507220 */ /* 0x000fc80000400000 */
[----:B------:R-:W-:-:S04]  /*7200*/  FMUL R80, R80, R25 ;  /* 0x0000001950507220 */ /* 0x000fc80000400000 */
[----:B-1----:R-:W-:-:S05]  /*7210*/  FADD R62, R80, 1 ;  /* 0x3f800000503e7421 */ /* 0x002fca0000000000 */
[----:B------:R-:W-:-:S04]  /*7220*/  IADD3 R2, PT, PT, R62, 0x1800000, RZ ;  /* 0x018000003e027810 */ /* 0x000fc80007ffe0ff */
[----:B------:R-:W-:-:S04]  /*7230*/  LOP3.LUT R2, R2, 0x7f800000, RZ, 0xc0, !PT ;  /* 0x7f80000002027812 */ /* 0x000fc800078ec0ff */
[----:B------:R-:W-:-:S13]  /*7240*/  ISETP.GT.U32.AND P0, PT, R2, 0x1ffffff, PT ;  /* 0x01ffffff0200780c */ /* 0x000fda0003f04070 */
[----:B--2-4-:R-:W-:Y:S05]  /*7250*/  @P0 BRA `(.L_x_120) ;  /* 0x00000000000c0947 */ /* 0x014fea0003800000 */
[----:B------:R-:W-:-:S07]  /*7260*/  MOV R36, 0x7280 ;  /* 0x0000728000247802 */ /* 0x000fce0000000f00 */
[----:B---3--:R-:W-:Y:S05]  /*7270*/  CALL.REL.NOINC `($__internal_0_$__cuda_sm20_rcp_rn_f32_slowpath) ;  /* 0x000000cc00dc7944 */ /* 0x008fea0003c00000 */
[----:B------:R-:W-:Y:S05]  /*7280*/  BRA `(.L_x_121) ;  /* 0x0000000000107947 */ /* 0x000fea0003800000 */
.L_x_120:
[----:B------:R-:W0:Y:S02]  /*7290*/  MUFU.RCP R37, R62 ;  /* 0x0000003e00257308 */ /* 0x000e240000001000 */
[----:B0-----:R-:W-:-:S04]  /*72a0*/  FFMA R2, R62, R37, -1 ;  /* 0xbf8000003e027423 */ /* 0x001fc80000000025 */
[----:B------:R-:W-:-:S04]  /*72b0*/  FADD.FTZ R2, -R2, -RZ ;  /* 0x800000ff02027221 */ /* 0x000fc80000010100 */
[----:B------:R-:W-:-:S07]  /*72c0*/  FFMA R37, R37, R2, R37 ;  /* 0x0000000225257223 */ /* 0x000fce0000000025 */
.L_x_121:
[----:B------:R-:W-:Y:S05]  /*72d0*/  BSYNC.RECONVERGENT B1 ;  /* 0x0000000000017941 */ /* 0x000fea0003800200 */
.L_x_119:
[----:B------:R-:W-:Y:S01]  /*72e0*/  FMUL R2, R74, R81 ;  /* 0x000000514a027220 */ /* 0x000fe20000400000 */
[-C--:B------:R-:W-:Y:S01]  /*72f0*/  FFMA R82, R83, R37.reuse, R82 ;  /* 0x0000002553527223 */ /* 0x080fe20000000052 */
[----:B------:R-:W-:Y:S01]  /*7300*/  FMUL R86, R37, R37 ;  /* 0x0000002525567220 */ /* 0x000fe20000400000 */
[----:B------:R-:W-:Y:S01]  /*7310*/  UISETP.NE.AND UP2, UPT, UR22, 0x1, UPT ;  /* 0x000000011600788c */ /* 0x000fe2000bf45270 */
[----:B------:R-:W-:Y:S01]  /*7320*/  FMUL R2, R2, R25 ;  /* 0x0000001902027220 */ /* 0x000fe20000400000 */
[----:B------:R-:W-:Y:S09]  /*7330*/  BRA.U UP0, `(.L_x_122) ;  /* 0x0000000100307547 */ /* 0x000ff2000b800000 */
[----:B------:R-:W-:Y:S01]  /*7340*/  FMUL R36, R81, -2 ;  /* 0xc000000051247820 */ /* 0x000fe20000400000 */
[----:B------:R-:W-:Y:S01]  /*7350*/  FMUL R62, R38, R37 ;  /* 0x00000025263e7220 */ /* 0x000fe20000400000 */
[----:B------:R-:W-:Y:S01]  /*7360*/  FMUL R80, R80, 4 ;  /* 0x4080000050507820 */ /* 0x000fe20000400000 */
[----:B------:R-:W-:Y:S01]  /*7370*/  FMUL R3, R67, R86 ;  /* 0x0000005643037220 */ /* 0x000fe20000400000 */
        /* <DEDUP_REMOVED lines=8> */
.L_x_122:
[----:B------:R-:W-:Y:S01]  /*7400*/  FFMA R79, R86, R2, R79 ;  /* 0x00000002564f7223 */ /* 0x000fe2000000004f */
[----:B------:R-:W-:Y:S01]  /*7410*/  MOV R80, RZ ;  /* 0x000000ff00507202 */ /* 0x000fe20000000f00 */
[----:B------:R-:W-:Y:S06]  /*7420*/  BRA.U !UP2, `(.L_x_118) ;  /* 0x000000810a807547 */ /* 0x000fec000b800000 */
[----:B------:R-:W0:Y:S01]  /*7430*/  LDS R2, [R78+0x4] ;  /* 0x000004004e027984 */ /* 0x000e220000000800 */
[----:B------:R-:W-:Y:S03]  /*7440*/  BSSY.RECONVERGENT B1, `(.L_x_123) ;  /* 0x0000011000017945 */ /* 0x000fe60003800200 */
[----:B------:R1:W2:Y:S01]  /*7450*/  LDS R83, [R39+0x4] ;  /* 0x0000040027537984 */ /* 0x0002a20000000800 */
[----:B0-----:R-:W-:-:S04]  /*7460*/  FADD R81, -R2, R65 ;  /* 0x0000004102517221 */ /* 0x001fc80000000100 */
[----:B------:R-:W-:-:S04]  /*7470*/  FMUL R80, R81, R81 ;  /* 0x0000005151507220 */ /* 0x000fc80000400000 */
[----:B------:R-:W-:-:S04]  /*7480*/  FMUL R80, R80, R25 ;  /* 0x0000001950507220 */ /* 0x000fc80000400000 */
[----:B------:R-:W-:-:S05]  /*7490*/  FADD R62, R80, 1 ;  /* 0x3f800000503e7421 */ /* 0x000fca0000000000 */
[----:B------:R-:W-:-:S04]  /*74a0*/  IADD3 R2, PT, PT, R62, 0x1800000, RZ ;  /* 0x018000003e027810 */ /* 0x000fc80007ffe0ff */
[----:B------:R-:W-:-:S04]  /*74b0*/  LOP3.LUT R2, R2, 0x7f800000, RZ, 0xc0, !PT ;  /* 0x7f80000002027812 */ /* 0x000fc800078ec0ff */
[----:B------:R-:W-:-:S13]  /*74c0*/  ISETP.GT.U32.AND P0, PT, R2, 0x1ffffff, PT ;  /* 0x01ffffff0200780c */ /* 0x000fda0003f04070 */
[----:B-12---:R-:W-:Y:S05]  /*74d0*/  @P0 BRA `(.L_x_124) ;  /* 0x00000000000c0947 */ /* 0x006fea0003800000 */
[----:B------:R-:W-:-:S07]  /*74e0*/  MOV R36, 0x7500 ;  /* 0x0000750000247802 */ /* 0x000fce0000000f00 */
[----:B---3--:R-:W-:Y:S05]  /*74f0*/  CALL.REL.NOINC `($__internal_0_$__cuda_sm20_rcp_rn_f32_slowpath) ;  /* 0x000000cc003c7944 */ /* 0x008fea0003c00000 */
[----:B------:R-:W-:Y:S05]  /*7500*/  BRA `(.L_x_125) ;  /* 0x0000000000107947 */ /* 0x000fea0003800000 */
.L_x_124:
[----:B------:R-:W0:Y:S02]  /*7510*/  MUFU.RCP R37, R62 ;  /* 0x0000003e00257308 */ /* 0x000e240000001000 */
[----:B0-----:R-:W-:-:S04]  /*7520*/  FFMA R2, R62, R37, -1 ;  /* 0xbf8000003e027423 */ /* 0x001fc80000000025 */
[----:B------:R-:W-:-:S04]  /*7530*/  FADD.FTZ R2, -R2, -RZ ;  /* 0x800000ff02027221 */ /* 0x000fc80000010100 */
[----:B------:R-:W-:-:S07]  /*7540*/  FFMA R37, R37, R2, R37 ;  /* 0x0000000225257223 */ /* 0x000fce0000000025 */
.L_x_125:
[----:B------:R-:W-:Y:S05]  /*7550*/  BSYNC.RECONVERGENT B1 ;  /* 0x0000000000017941 */ /* 0x000fea0003800200 */
.L_x_123:
        /* <DEDUP_REMOVED lines=18> */
.L_x_126:
[----:B------:R-:W-:Y:S02]  /*7680*/  HFMA2 R80, -RZ, RZ, 0, 0 ;  /* 0x00000000ff507431 */ /* 0x000fe400000001ff */
[----:B------:R-:W-:Y:S01]  /*7690*/  FFMA R79, R86, R2, R79 ;  /* 0x00000002564f7223 */ /* 0x000fe2000000004f */
        /* <DEDUP_REMOVED lines=15> */
.L_x_128:
[----:B------:R-:W0:Y:S02]  /*7790*/  MUFU.RCP R37, R62 ;  /* 0x0000003e00257308 */ /* 0x000e240000001000 */
[----:B0-----:R-:W-:-:S04]  /*77a0*/  FFMA R2, R62, R37, -1 ;  /* 0xbf8000003e027423 */ /* 0x001fc80000000025 */
[----:B------:R-:W-:-:S04]  /*77b0*/  FADD.FTZ R2, -R2, -RZ ;  /* 0x800000ff02027221 */ /* 0x000fc80000010100 */
[----:B------:R-:W-:-:S07]  /*77c0*/  FFMA R37, R37, R2, R37 ;  /* 0x0000000225257223 */ /* 0x000fce0000000025 */
.L_x_129:
[----:B------:R-:W-:Y:S05]  /*77d0*/  BSYNC.RECONVERGENT B1 ;  /* 0x0000000000017941 */ /* 0x000fea0003800200 */
.L_x_127:
        /* <DEDUP_REMOVED lines=18> */
.L_x_130:
        /* <DEDUP_REMOVED lines=17> */
.L_x_132:
[----:B------:R-:W0:Y:S02]  /*7a10*/  MUFU.RCP R37, R62 ;  /* 0x0000003e00257308 */ /* 0x000e240000001000 */
[----:B0-----:R-:W-:-:S04]  /*7a20*/  FFMA R2, R62, R37, -1 ;  /* 0xbf8000003e027423 */ /* 0x001fc80000000025 */
[----:B------:R-:W-:-:S04]  /*7a30*/  FADD.FTZ R2, -R2, -RZ ;  /* 0x800000ff02027221 */ /* 0x000fc80000010100 */
[----:B------:R-:W-:-:S07]  /*7a40*/  FFMA R37, R37, R2, R37 ;  /* 0x0000000225257223 */ /* 0x000fce0000000025 */
.L_x_133:
[----:B------:R-:W-:Y:S05]  /*7a50*/  BSYNC.RECONVERGENT B1 ;  /* 0x0000000000017941 */ /* 0x000fea0003800200 */
.L_x_131:
        /* <DEDUP_REMOVED lines=18> */
.L_x_134:
        /* <DEDUP_REMOVED lines=17> */
.L_x_136:
[----:B------:R-:W0:Y:S02]  /*7c90*/  MUFU.RCP R37, R62 ;  /* 0x0000003e00257308 */ /* 0x000e240000001000 */
[----:B0-----:R-:W-:-:S04]  /*7ca0*/  FFMA R2, R62, R37, -1 ;  /* 0xbf8000003e027423 */ /* 0x001fc80000000025 */
[----:B------:R-:W-:-:S04]  /*7cb0*/  FADD.FTZ R2, -R2, -RZ ;  /* 0x800000ff02027221 */ /* 0x000fc80000010100 */
[----:B------:R-:W-:-:S07]  /*7cc0*/  FFMA R37, R37, R2, R37 ;  /* 0x0000000225257223 */ /* 0x000fce0000000025 */
.L_x_137:
[----:B------:R-:W-:Y:S05]  /*7cd0*/  BSYNC.RECONVERGENT B1 ;  /* 0x0000000000017941 */ /* 0x000fea0003800200 */
.L_x_135:
        /* <DEDUP_REMOVED lines=18> */
.L_x_138:
        /* <DEDUP_REMOVED lines=17> */
.L_x_140:
[----:B------:R-:W0:Y:S02]  /*7f10*/  MUFU.RCP R37, R62 ;  /* 0x0000003e00257308 */ /* 0x000e240000001000 */
[----:B0-----:R-:W-:-:S04]  /*7f20*/  FFMA R2, R62, R37, -1 ;  /* 0xbf8000003e027423 */ /* 0x001fc80000000025 */
[----:B------:R-:W-:-:S04]  /*7f30*/  FADD.FTZ R2, -R2, -RZ ;  /* 0x800000ff02027221 */ /* 0x000fc80000010100 */
[----:B------:R-:W-:-:S07]  /*7f40*/  FFMA R37, R37, R2, R37 ;  /* 0x0000000225257223 */ /* 0x000fce0000000025 */
.L_x_141:
[----:B------:R-:W-:Y:S05]  /*7f50*/  BSYNC.RECONVERGENT B1 ;  /* 0x0000000000017941 */ /* 0x000fea0003800200 */
.L_x_139:
        /* <DEDUP_REMOVED lines=18> */
.L_x_142:
[----:B------:R-:W-:Y:S02]  /*8080*/  HFMA2 R80, -RZ, RZ, 0, 0 ;  /* 0x00000000ff507431 */ /* 0x000fe400000001ff */
[----:B------:R-:W-:Y:S01]  /*8090*/  FFMA R79, R86, R2, R79 ;  /* 0x00000002564f7223 */ /* 0x000fe2000000004f */
[----:B------:R-:W-:Y:S06]  /*80a0*/  BRA.U !UP2, `(.L_x_118) ;  /* 0x000000750a607547 */ /* 0x000fec000b800000 */
[----:B------:R-:W0:Y:S01]  /*80b0*/  LDS R78, [R78+0x18] ;  /* 0x000018004e4e7984 */ /* 0x000e220000000800 */
[----:B------:R-:W-:Y:S03]  /*80c0*/  BSSY.RECONVERGENT B1, `(.L_x_143) ;  /* 0x0000011000017945 */ /* 0x000fe60003800200 */
[----:B------:R-:W1:Y:S01]  /*80d0*/  LDS R39, [R39+0x18] ;  /* 0x0000180027277984 */ /* 0x000e620000000800 */
[----:B0-----:R-:W-:-:S04]  /*80e0*/  FADD R83, -R78, R65 ;  /* 0x000000414e537221 */ /* 0x001fc80000000100 */
[----:B------:R-:W-:-:S04]  /*80f0*/  FMUL R2, R83, R83 ;  /* 0x0000005353027220 */ /* 0x000fc80000400000 */
[----:B------:R-:W-:-:S04]  /*8100*/  FMUL R81, R2, R25 ;  /* 0x0000001902517220 */ /* 0x000fc80000400000 */
[----:B------:R-:W-:-:S05]  /*8110*/  FADD R62, R81, 1 ;  /* 0x3f800000513e7421 */ /* 0x000fca0000000000 */
[----:B------:R-:W-:-:S04]  /*8120*/  IADD3 R2, PT, PT, R62, 0x1800000, RZ ;  /* 0x018000003e027810 */ /* 0x000fc80007ffe0ff */
[----:B------:R-:W-:-:S04]  /*8130*/  LOP3.LUT R2, R2, 0x7f800000, RZ, 0xc0, !PT ;  /* 0x7f80000002027812 */ /* 0x000fc800078ec0ff */
[----:B------:R-:W-:-:S13]  /*8140*/  ISETP.GT.U32.AND P0, PT, R2, 0x1ffffff, PT ;  /* 0x01ffffff0200780c */ /* 0x000fda0003f04070 */
[----:B-1----:R-:W-:Y:S05]  /*8150*/  @P0 BRA `(.L_x_144) ;  /* 0x00000000000c0947 */ /* 0x002fea0003800000 */
[----:B------:R-:W-:-:S07]  /*8160*/  MOV R36, 0x8180 ;  /* 0x0000818000247802 */ /* 0x000fce0000000f00 */
[----:B---3--:R-:W-:Y:S05]  /*8170*/  CALL.REL.NOINC `($__internal_0_$__cuda_sm20_rcp_rn_f32_slowpath) ;  /* 0x000000c0001c7944 */ /* 0x008fea0003c00000 */
[----:B------:R-:W-:Y:S05]  /*8180*/  BRA `(.L_x_145) ;  /* 0x0000000000107947 */ /* 0x000fea0003800000 */
.L_x_144:
[----:B------:R-:W0:Y:S02]  /*8190*/  MUFU.RCP R37, R62 ;  /* 0x0000003e00257308 */ /* 0x000e240000001000 */
[----:B0-----:R-:W-:-:S04]  /*81a0*/  FFMA R2, R62, R37, -1 ;  /* 0xbf8000003e027423 */ /* 0x001fc80000000025 */
[----:B------:R-:W-:-:S04]  /*81b0*/  FADD.FTZ R2, -R2, -RZ ;  /* 0x800000ff02027221 */ /* 0x000fc80000010100 */
[----:B------:R-:W-:-:S07]  /*81c0*/  FFMA R37, R37, R2, R37 ;  /* 0x0000000225257223 */ /* 0x000fce0000000025 */
.L_x_145:
[----:B------:R-:W-:Y:S05]  /*81d0*/  BSYNC.RECONVERGENT B1 ;  /* 0x0000000000017941 */ /* 0x000fea0003800200 */
.L_x_143:
[----:B------:R-:W-:Y:S01]  /*81e0*/  FMUL R2, R74, R83 ;  /* 0x000000534a027220 */ /* 0x000fe20000400000 */
[-C--:B------:R-:W-:Y:S01]  /*81f0*/  FMUL R76, R37, R37.reuse ;  /* 0x00000025254c7220 */ /* 0x080fe20000400000 */
[----:B------:R-:W-:Y:S01]  /*8200*/  FFMA R82, R39, R37, R82 ;  /* 0x0000002527527223 */ /* 0x000fe20000000052 */
[----:B------:R-:W-:Y:S01]  /*8210*/  MOV R80, RZ ;  /* 0x000000ff00507202 */ /* 0x000fe20000000f00 */
[----:B------:R-:W-:-:S04]  /*8220*/  FMUL R2, R2, R25 ;  /* 0x0000001902027220 */ /* 0x000fc80000400000 */
[----:B------:R-:W-:Y:S01]  /*8230*/  FFMA R79, R76, R2, R79 ;  /* 0x000000024c4f7223 */ /* 0x000fe2000000004f */
[----:B------:R-:W-:Y:S06]  /*8240*/  BRA.U UP0, `(.L_x_118) ;  /* 0x0000007100f87547 */ /* 0x000fec000b800000 */
[----:B------:R-:W-:Y:S01]  /*8250*/  FMUL R2, R83, -2 ;  /* 0xc000000053027820 */ /* 0x000fe20000400000 */
[----:B------:R-:W-:Y:S01]  /*8260*/  FMUL R62, R38, R37 ;  /* 0x00000025263e7220 */ /* 0x000fe20000400000 */
[----:B------:R-:W-:Y:S01]  /*8270*/  FMUL R36, R81, 4 ;  /* 0x4080000051247820 */ /* 0x000fe20000400000 */
[----:B------:R-:W-:Y:S01]  /*8280*/  FMUL R3, R67, R76 ;  /* 0x0000004c43037220 */ /* 0x000fe20000400000 */
[----:B------:R-:W-:Y:S01]  /*8290*/  FMUL R2, R2, R25 ;  /* 0x0000001902027220 */ /* 0x000fe20000400000 */
[----:B------:R-:W-:Y:S02]  /*82a0*/  HFMA2 R80, -RZ, RZ, 0, 0 ;  /* 0x00000000ff507431 */ /* 0x000fe400000001ff */
[----:B------:R-:W-:Y:S01]  /*82b0*/  FFMA R36, R36, R37, -1 ;  /* 0xbf80000024247423 */ /* 0x000fe20000000025 */
[----:B------:R-:W-:-:S04]  /*82c0*/  FMUL R2, R76, R2 ;  /* 0x000000024c027220 */ /* 0x000fc80000400000 */
[----:B------:R-:W-:-:S04]  /*82d0*/  FMUL R38, R38, R2 ;  /* 0x0000000226267220 */ /* 0x000fc80000400000 */
[----:B------:R-:W-:-:S04]  /*82e0*/  FFMA R77, R39, R62, -R38 ;  /* 0x0000003e274d7223 */ /* 0x000fc80000000826 */
[----:B------:R-:W-:-:S04]  /*82f0*/  FFMA R2, R39, R2, R77 ;  /* 0x0000000227027223 */ /* 0x000fc8000000004d */
[----:B------:R-:W-:-:S04]  /*8300*/  FFMA R2, R3, R36, R2 ;  /* 0x0000002403027223 */ /* 0x000fc80000000002 */
[----:B------:R-:W-:Y:S01]  /*8310*/  FADD R63, R63, R2 ;  /* 0x000000023f3f7221 */ /* 0x000fe20000000000 */
[----:B------:R-:W-:Y:S06]  /*8320*/  BRA `(.L_x_118) ;  /* 0x0000007000c07947 */ /* 0x000fec0003800000 */
.L_x_83:
[----:B------:R-:W-:Y:S01]  /*8330*/  HFMA2 R79, -RZ, RZ, 0, 0 ;  /* 0x00000000ff4f7431 */ /* 0x000fe200000001ff */
[----:B------:R-:W-:Y:S02]  /*8340*/  MOV R81, RZ ;  /* 0x000000ff00517202 */ /* 0x000fe40000000f00 */
[----:B------:R-:W-:Y:S01]  /*8350*/  MOV R82, RZ ;  /* 0x000000ff00527202 */ /* 0x000fe20000000f00 */
[----:B------:R-:W-:Y:S06]  /*8360*/  BRA.U !UP0, `(.L_x_146) ;  /* 0x0000001908fc7547 */ /* 0x000fec000b800000 */
[----:B------:R-:W-:Y:S01]  /*8370*/  MOV R63, RZ ;  /* 0x000000ff003f7202 */ /* 0x000fe20000000f00 */
[----:B------:R-:W4:Y:S01]  /*8380*/  LDCU UR25, c[0x0][0x4ac] ;  /* 0x00009580ff1977ac */ /* 0x000f220008000800 */
[----:B------:R-:W-:-:S05]  /*8390*/  UMOV UR7, URZ ;  /* 0x000000ff00077c82 */ /* 0x000fca0008000000 */
.L_x_187:
[----:B------:R-:W5:Y:S01]  /*83a0*/  S2UR UR20, SR_CgaCtaId ;  /* 0x00000000001479c3 */ /* 0x000f620000008800 */
[----:B------:R-:W-:Y:S01]  /*83b0*/  UMOV UR19, 0x400 ;  /* 0x0000040000137882 */ /* 0x000fe20000000000 */
[----:B------:R-:W-:Y:S01]  /*83c0*/  UISETP.NE.AND UP2, UPT, UR4, UR12, UPT ;  /* 0x0000000c0400728c */ /* 0x000fe2000bf45270 */
[----:B------:R-:W-:Y:S01]  /*83d0*/  BSSY.RECONVERGENT B1, `(.L_x_147) ;  /* 0x0000019000017945 */ /* 0x000fe20003800200 */
[----:B------:R-:W-:-:S04]  /*83e0*/  UIADD3 UR19, UPT, UPT, UR19, 0x20, URZ ;  /* 0x0000002013137890 */ /* 0x000fc8000fffe0ff */
[----:B-----5:R-:W-:Y:S02]  /*83f0*/  ULEA UR19, UR20, UR19, 0x18 ;  /* 0x0000001314137291 */ /* 0x020fe4000f8ec0ff */
        /* <DEDUP_REMOVED lines=15> */
[----:B0--34-:R-:W-:Y:S05]  /*84f0*/  CALL.REL.NOINC `($__internal_0_$__cuda_sm20_rcp_rn_f32_slowpath) ;  /* 0x000000bc003c7944 */ /* 0x019fea0003c00000 */
[----:B------:R-:W-:Y:S01]  /*8500*/  MOV R83, R37 ;  /* 0x0000002500537202 */ /* 0x000fe20000000f00 */
[----:B------:R-:W-:Y:S06]  /*8510*/  BRA `(.L_x_149) ;  /* 0x0000000000107947 */ /* 0x000fec0003800000 */
.L_x_148:
[----:B------:R-:W1:Y:S02]  /*8520*/  MUFU.RCP R83, R62 ;  /* 0x0000003e00537308 */ /* 0x000e640000001000 */
[----:B-1----:R-:W-:-:S04]  /*8530*/  FFMA R2, R62, R83, -1 ;  /* 0xbf8000003e027423 */ /* 0x002fc80000000053 */
[----:B------:R-:W-:-:S04]  /*8540*/  FADD.FTZ R2, -R2, -RZ ;  /* 0x800000ff02027221 */ /* 0x000fc80000010100 */
[----:B------:R-:W-:-:S07]  /*8550*/  FFMA R83, R83, R2, R83 ;  /* 0x0000000253537223 */ /* 0x000fce0000000053 */
.L_x_149:
[----:B----4-:R-:W-:Y:S05]  /*8560*/  BSYNC.RECONVERGENT B1 ;  /* 0x0000000000017941 */ /* 0x010fea0003800200 */
.L_x_147:
[----:B------:R-:W-:Y:S01]  /*8570*/  ULEA UR24, UR25, UR20, 0x3 ;  /* 0x0000001419187291 */ /* 0x000fe2000f8e18ff */
[----:B------:R-:W-:Y:S01]  /*8580*/  FMUL R2, R74, R81 ;  /* 0x000000514a027220 */ /* 0x000fe20000400000 */
[-C--:B------:R-:W-:Y:S01]  /*8590*/  FMUL R80, R83, R83.reuse ;  /* 0x0000005353507220 */ /* 0x080fe20000400000 */
[----:B------:R-:W-:Y:S02]  /*85a0*/  FFMA R82, R85, R83, R82 ;  /* 0x0000005355527223 */ /* 0x000fe40000000052 */
[----:B0-----:R-:W-:-:S04]  /*85b0*/  FMUL R3, R2, R25 ;  /* 0x0000001902037220 */ /* 0x001fc80000400000 */
[----:B------:R-:W0:Y:S01]  /*85c0*/  LDS R37, [UR24] ;  /* 0x00000018ff257984 */ /* 0x000e220008000800 */
[----:B------:R-:W-:-:S04]  /*85d0*/  FMUL R2, R80, R3 ;  /* 0x0000000350027220 */ /* 0x000fc80000400000 */
[----:B0-----:R-:W-:Y:S01]  /*85e0*/  FFMA R79, R2, R37, R79 ;  /* 0x00000025024f7223 */ /* 0x001fe2000000004f */
[----:B------:R-:W-:Y:S06]  /*85f0*/  BRA.U UP2, `(.L_x_150) ;  /* 0x0000000102687547 */ /* 0x000fec000b800000 */
[----:B------:R-:W-:-:S05]  /*8600*/  HFMA2 R2, -RZ, RZ, 1.7998046875, 0.2249755859375 ;  /* 0x3f333333ff027431 */ /* 0x000fca00000001ff */
        /* <DEDUP_REMOVED lines=13> */
.L_x_151:
[----:B------:R-:W-:Y:S01]  /*86e0*/  FMUL R36, R81, -2 ;  /* 0xc000000051247820 */ /* 0x000fe20000400000 */
[----:B------:R-:W-:-:S03]  /*86f0*/  FMUL R37, R38, R83 ;  /* 0x0000005326257220 */ /* 0x000fc60000400000 */
[----:B------:R-:W-:Y:S01]  /*8700*/  FMUL R3, R36, R25 ;  /* 0x0000001924037220 */ /* 0x000fe20000400000 */
[----:B------:R-:W-:-:S03]  /*8710*/  FMUL R36, R39, 4 ;  /* 0x4080000027247820 */ /* 0x000fc60000400000 */
[----:B------:R-:W-:Y:S01]  /*8720*/  FMUL R3, R80, R3 ;  /* 0x0000000350037220 */ /* 0x000fe20000400000 */
[----:B------:R-:W-:Y:S01]  /*8730*/  FMUL R80, R67, R80 ;  /* 0x0000005043507220 */ /* 0x000fe20000400000 */
[----:B------:R-:W-:Y:S02]  /*8740*/  FFMA R83, R36, R83, -1 ;  /* 0xbf80000024537423 */ /* 0x000fe40000000053 */
[----:B------:R-:W-:-:S04]  /*8750*/  FMUL R62, R38, R3 ;  /* 0x00000003263e7220 */ /* 0x000fc80000400000 */
[----:B------:R-:W-:-:S04]  /*8760*/  FFMA R62, R37, R2, -R62 ;  /* 0x00000002253e7223 */ /* 0x000fc8000000083e */
[----:B------:R-:W-:-:S04]  /*8770*/  FFMA R3, R3, R2, R62 ;  /* 0x0000000203037223 */ /* 0x000fc8000000003e */
[----:B------:R-:W-:-:S04]  /*8780*/  FFMA R80, R80, R83, R3 ;  /* 0x0000005350507223 */ /* 0x000fc80000000003 */
[----:B------:R-:W-:-:S07]  /*8790*/  FADD R63, R63, R80 ;  /* 0x000000503f3f7221 */ /* 0x000fce0000000000 */
.L_x_150:
[----:B------:R-:W0:Y:S01]  /*87a0*/  LDS R2, [UR19+0x4] ;  /* 0x00000413ff027984 */ /* 0x000e220008000800 */
[----:B------:R-:W-:Y:S03]  /*87b0*/  BSSY.RECONVERGENT B1, `(.L_x_152) ;  /* 0x0000012000017945 */ /* 0x000fe60003800200 */
[----:B------:R-:W1:Y:S01]  /*87c0*/  LDS R85, [UR20+0x4] ;  /* 0x00000414ff557984 */ /* 0x000e620008000800 */
        /* <DEDUP_REMOVED lines=10> */
[----:B------:R-:W-:Y:S01]  /*8870*/  MOV R83, R37 ;  /* 0x0000002500537202 */ /* 0x000fe20000000f00 */
[----:B------:R-:W-:Y:S06]  /*8880*/  BRA `(.L_x_154) ;  /* 0x0000000000107947 */ /* 0x000fec0003800000 */
.L_x_153:
[----:B------:R-:W0:Y:S02]  /*8890*/  MUFU.RCP R83, R62 ;  /* 0x0000003e00537308 */ /* 0x000e240000001000 */
[----:B0-----:R-:W-:-:S04]  /*88a0*/  FFMA R2, R62, R83, -1 ;  /* 0xbf8000003e027423 */ /* 0x001fc80000000053 */
[----:B------:R-:W-:-:S04]  /*88b0*/  FADD.FTZ R2, -R2, -RZ ;  /* 0x800000ff02027221 */ /* 0x000fc80000010100 */
[----:B------:R-:W-:-:S07]  /*88c0*/  FFMA R83, R83, R2, R83 ;  /* 0x0000000253537223 */ /* 0x000fce0000000053 */
.L_x_154:
[----:B------:R-:W-:Y:S05]  /*88d0*/  BSYNC.RECONVERGENT B1 ;  /* 0x0000000000017941 */ /* 0x000fea0003800200 */
.L_x_152:
[----:B------:R-:W0:Y:S01]  /*88e0*/  LDS R36, [UR24+0x4] ;  /* 0x00000418ff247984 */ /* 0x000e220008000800 */
[----:B------:R-:W-:Y:S01]  /*88f0*/  FMUL R2, R74, R81 ;  /* 0x000000514a027220 */ /* 0x000fe20000400000 */
[-C--:B------:R-:W-:Y:S01]  /*8900*/  FMUL R80, R83, R83.reuse ;  /* 0x0000005353507220 */ /* 0x080fe20000400000 */
[----:B------:R-:W-:Y:S02]  /*8910*/  FFMA R82, R85, R83, R82 ;  /* 0x0000005355527223 */ /* 0x000fe40000000052 */
[----:B------:R-:W-:-:S04]  /*8920*/  FMUL R3, R2, R25 ;  /* 0x0000001902037220 */ /* 0x000fc80000400000 */
        /* <DEDUP_REMOVED lines=17> */
.L_x_156:
        /* <DEDUP_REMOVED lines=12> */
.L_x_155:
        /* <DEDUP_REMOVED lines=15> */
.L_x_158:
[----:B------:R-:W0:Y:S02]  /*8bf0*/  MUFU.RCP R83, R62 ;  /* 0x0000003e00537308 */ /* 0x000e240000001000 */
[----:B0-----:R-:W-:-:S04]  /*8c00*/  FFMA R2, R62, R83, -1 ;  /* 0xbf8000003e027423 */ /* 0x001fc80000000053 */
[----:B------:R-:W-:-:S04]  /*8c10*/  FADD.FTZ R2, -R2, -RZ ;  /* 0x800000ff02027221 */ /* 0x000fc80000010100 */
[----:B------:R-:W-:-:S07]  /*8c20*/  FFMA R83, R83, R2, R83 ;  /* 0x0000000253537223 */ /* 0x000fce0000000053 */
.L_x_159:
[----:B------:R-:W-:Y:S05]  /*8c30*/  BSYNC.RECONVERGENT B1 ;  /* 0x0000000000017941 */ /* 0x000fea0003800200 */
.L_x_157:
        /* <DEDUP_REMOVED lines=22> */
.L_x_161:
        /* <DEDUP_REMOVED lines=12> */
.L_x_160:
        /* <DEDUP_REMOVED lines=15> */
.L_x_163:
[----:B------:R-:W0:Y:S02]  /*8f50*/  MUFU.RCP R83, R62 ;  /* 0x0000003e00537308 */ /* 0x000e240000001000 */
[----:B0-----:R-:W-:-:S04]  /*8f60*/  FFMA R2, R62, R83, -1 ;  /* 0xbf8000003e027423 */ /* 0x001fc80000000053 */
[----:B------:R-:W-:-:S04]  /*8f70*/  FADD.FTZ R2, -R2, -RZ ;  /* 0x800000ff02027221 */ /* 0x000fc80000010100 */
[----:B------:R-:W-:-:S07]  /*8f80*/  FFMA R83, R83, R2, R83 ;  /* 0x0000000253537223 */ /* 0x000fce0000000053 */
.L_x_164:
[----:B------:R-:W-:Y:S05]  /*8f90*/  BSYNC.RECONVERGENT B1 ;  /* 0x0000000000017941 */ /* 0x000fea0003800200 */
.L_x_162:
        /* <DEDUP_REMOVED lines=22> */
.L_x_166:
        /* <DEDUP_REMOVED lines=12> */
.L_x_165:
        /* <DEDUP_REMOVED lines=15> */
.L_x_168:
[----:B------:R-:W0:Y:S02]  /*92b0*/  MUFU.RCP R83, R62 ;  /* 0x0000003e00537308 */ /* 0x000e240000001000 */
[----:B0-----:R-:W-:-:S04]  /*92c0*/  FFMA R2, R62, R83, -1 ;  /* 0xbf8000003e027423 */ /* 0x001fc80000000053 */
[----:B------:R-:W-:-:S04]  /*92d0*/  FADD.FTZ R2, -R2, -RZ ;  /* 0x800000ff02027221 */ /* 0x000fc80000010100 */
[----:B------:R-:W-:-:S07]  /*92e0*/  FFMA R83, R83, R2, R83 ;  /* 0x0000000253537223 */ /* 0x000fce0000000053 */
.L_x_169:
[----:B------:R-:W-:Y:S05]  /*92f0*/  BSYNC.RECONVERGENT B1 ;  /* 0x0000000000017941 */ /* 0x000fea0003800200 */
.L_x_167:
        /* <DEDUP_REMOVED lines=22> */
.L_x_171:
        /* <DEDUP_REMOVED lines=12> */
.L_x_170:
        /* <DEDUP_REMOVED lines=15> */
.L_x_173:
[----:B------:R-:W0:Y:S02]  /*9610*/  MUFU.RCP R83, R62 ;  /* 0x0000003e00537308 */ /* 0x000e240000001000 */
[----:B0-----:R-:W-:-:S04]  /*9620*/  FFMA R2, R62, R83, -1 ;  /* 0xbf8000003e027423 */ /* 0x001fc80000000053 */
[----:B------:R-:W-:-:S04]  /*9630*/  FADD.FTZ R2, -R2, -RZ ;  /* 0x800000ff02027221 */ /* 0x000fc80000010100 */
[----:B------:R-:W-:-:S07]  /*9640*/  FFMA R83, R83, R2, R83 ;  /* 0x0000000253537223 */ /* 0x000fce0000000053 */
.L_x_174:
[----:B------:R-:W-:Y:S05]  /*9650*/  BSYNC.RECONVERGENT B1 ;  /* 0x0000000000017941 */ /* 0x000fea0003800200 */
.L_x_172:
        /* <DEDUP_REMOVED lines=22> */
.L_x_176:
        /* <DEDUP_REMOVED lines=12> */
.L_x_175:
        /* <DEDUP_REMOVED lines=15> */
.L_x_178:
[----:B------:R-:W0:Y:S02]  /*9970*/  MUFU.RCP R83, R62 ;  /* 0x0000003e00537308 */ /* 0x000e240000001000 */
[----:B0-----:R-:W-:-:S04]  /*9980*/  FFMA R2, R62, R83, -1 ;  /* 0xbf8000003e027423 */ /* 0x001fc80000000053 */
[----:B------:R-:W-:-:S04]  /*9990*/  FADD.FTZ R2, -R2, -RZ ;  /* 0x800000ff02027221 */ /* 0x000fc80000010100 */
[----:B------:R-:W-:-:S07]  /*99a0*/  FFMA R83, R83, R2, R83 ;  /* 0x0000000253537223 */ /* 0x000fce0000000053 */
.L_x_179:
[----:B------:R-:W-:Y:S05]  /*99b0*/  BSYNC.RECONVERGENT B1 ;  /* 0x0000000000017941 */ /* 0x000fea0003800200 */
.L_x_177:
        /* <DEDUP_REMOVED lines=22> */
.L_x_181:
        /* <DEDUP_REMOVED lines=12> */
.L_x_180:
        /* <DEDUP_REMOVED lines=15> */
.L_x_183:
[----:B------:R-:W0:Y:S02]  /*9cd0*/  MUFU.RCP R83, R62 ;  /* 0x0000003e00537308 */ /* 0x000e240000001000 */
[----:B0-----:R-:W-:-:S04]  /*9ce0*/  FFMA R2, R62, R83, -1 ;  /* 0xbf8000003e027423 */ /* 0x001fc80000000053 */
[----:B------:R-:W-:-:S04]  /*9cf0*/  FADD.FTZ R2, -R2, -RZ ;  /* 0x800000ff02027221 */ /* 0x000fc80000010100 */
[----:B------:R-:W-:-:S07]  /*9d00*/  FFMA R83, R83, R2, R83 ;  /* 0x0000000253537223 */ /* 0x000fce0000000053 */
.L_x_184:
[----:B------:R-:W-:Y:S05]  /*9d10*/  BSYNC.RECONVERGENT B1 ;  /* 0x0000000000017941 */ /* 0x000fea0003800200 */
.L_x_182:
        /* <DEDUP_REMOVED lines=22> */
.L_x_186:
        /* <DEDUP_REMOVED lines=12> */
.L_x_185:
[----:B------:R-:W-:Y:S05]  /*9f40*/  BRA.U UP0, `(.L_x_187) ;  /* 0xffffffe500147547 */ /* 0x000fea000b83ffff */
[----:B------:R-:W-:-:S07]  /*9f50*/  MOV R81, UR14 ;  /* 0x0000000e00517c02 */ /* 0x000fce0008000f00 */
.L_x_146:
        /* <DEDUP_REMOVED lines=23> */
[----:B------:R-:W-:Y:S01]  /*a0d0*/  MOV R89, R37 ;  /* 0x0000002500597202 */ /* 0x000fe20000000f00 */
[----:B------:R-:W-:Y:S06]  /*a0e0*/  BRA `(.L_x_190) ;  /* 0x0000000000107947 */ /* 0x000fec0003800000 */
.L_x_189:
[----:B------:R-:W0:Y:S02]  /*a0f0*/  MUFU.RCP R89, R62 ;  /* 0x0000003e00597308 */ /* 0x000e240000001000 */
[----:B0-----:R-:W-:-:S04]  /*a100*/  FFMA R2, R62, R89, -1 ;  /* 0xbf8000003e027423 */ /* 0x001fc80000000059 */
[----:B------:R-:W-:-:S04]  /*a110*/  FADD.FTZ R2, -R2, -RZ ;  /* 0x800000ff02027221 */ /* 0x000fc80000010100 */
[----:B------:R-:W-:-:S07]  /*a120*/  FFMA R89, R89, R2, R89 ;  /* 0x0000000259597223 */ /* 0x000fce0000000059 */
.L_x_190:
[----:B------:R-:W-:Y:S05]  /*a130*/  BSYNC.RECONVERGENT B1 ;  /* 0x0000000000017941 */ /* 0x000fea0003800200 */
.L_x_188:
[----:B------:R-:W0:Y:S01]  /*a140*/  LDC R2, c[0x0][0x4ac] ;  /* 0x00012b00ff027b82 */ /* 0x000e220000000800 */
[-C--:B------:R-:W-:Y:S01]  /*a150*/  FMUL R86, R89, R89.reuse ;  /* 0x0000005959567220 */ /* 0x080fe20000400000 */
[----:B------:R-:W-:Y:S01]  /*a160*/  FFMA R82, R91, R89, R82 ;  /* 0x000000595b527223 */ /* 0x000fe20000000052 */
[----:B0-----:R-:W-:Y:S01]  /*a170*/  LEA R39, R2, R81, 0x3 ;  /* 0x0000005102277211 */ /* 0x001fe200078e18ff */
[----:B------:R-:W-:-:S04]  /*a180*/  FMUL R2, R74, R85 ;  /* 0x000000554a027220 */ /* 0x000fc80000400000 */
[----:B------:R-:W0:Y:S01]  /*a190*/  LDS R36, [R39] ;  /* 0x0000000027247984 */ /* 0x000e220000000800 */
        /* <DEDUP_REMOVED lines=18> */
.L_x_192:
        /* <DEDUP_REMOVED lines=12> */
.L_x_191:
[----:B------:R-:W-:Y:S01]  /*a380*/  UISETP.NE.AND UP2, UPT, UR22, 0x1, UPT ;  /* 0x000000011600788c */ /* 0x000fe2000bf45270 */
[----:B------:R-:W-:-:S08]  /*a390*/  MOV R80, RZ ;  /* 0x000000ff00507202 */ /* 0x000fd00000000f00 */
[----:B------:R-:W-:Y:S05]  /*a3a0*/  BRA.U !UP2, `(.L_x_118) ;  /* 0x000000510aa07547 */ /* 0x000fea000b800000 */
        /* <DEDUP_REMOVED lines=13> */
[----:B------:R-:W-:Y:S01]  /*a480*/  MOV R89, R37 ;  /* 0x0000002500597202 */ /* 0x000fe20000000f00 */
[----:B------:R-:W-:Y:S06]  /*a490*/  BRA `(.L_x_195) ;  /* 0x0000000000107947 */ /* 0x000fec0003800000 */
.L_x_194:
[----:B------:R-:W0:Y:S02]  /*a4a0*/  MUFU.RCP R89, R62 ;  /* 0x0000003e00597308 */ /* 0x000e240000001000 */
[----:B0-----:R-:W-:-:S04]  /*a4b0*/  FFMA R2, R62, R89, -1 ;  /* 0xbf8000003e027423 */ /* 0x001fc80000000059 */
[----:B------:R-:W-:-:S04]  /*a4c0*/  FADD.FTZ R2, -R2, -RZ ;  /* 0x800000ff02027221 */ /* 0x000fc80000010100 */
[----:B------:R-:W-:-:S07]  /*a4d0*/  FFMA R89, R89, R2, R89 ;  /* 0x0000000259597223 */ /* 0x000fce0000000059 */
.L_x_195:
[----:B------:R-:W-:Y:S05]  /*a4e0*/  BSYNC.RECONVERGENT B1 ;  /* 0x0000000000017941 */ /* 0x000fea0003800200 */
.L_x_193:
[----:B------:R-:W0:Y:S01]  /*a4f0*/  LDS R36, [R39+0x4] ;  /* 0x0000040027247984 */ /* 0x000e220000000800 */
        /* <DEDUP_REMOVED lines=21> */
.L_x_197:
        /* <DEDUP_REMOVED lines=12> */
.L_x_196:
        /* <DEDUP_REMOVED lines=18> */
.L_x_199:
[----:B------:R-:W0:Y:S02]  /*a830*/  MUFU.RCP R89, R62 ;  /* 0x0000003e00597308 */ /* 0x000e240000001000 */
[----:B0-----:R-:W-:-:S04]  /*a840*/  FFMA R2, R62, R89, -1 ;  /* 0xbf8000003e027423 */ /* 0x001fc80000000059 */
[----:B------:R-:W-:-:S04]  /*a850*/  FADD.FTZ R2, -R2, -RZ ;  /* 0x800000ff02027221 */ /* 0x000fc80000010100 */
[----:B------:R-:W-:-:S07]  /*a860*/  FFMA R89, R89, R2, R89 ;  /* 0x0000000259597223 */ /* 0x000fce0000000059 */
.L_x_200:
[----:B------:R-:W-:Y:S05]  /*a870*/  BSYNC.RECONVERGENT B1 ;  /* 0x0000000000017941 */ /* 0x000fea0003800200 */
.L_x_198:
        /* <DEDUP_REMOVED lines=22> */
.L_x_202:
        /* <DEDUP_REMOVED lines=12> */
.L_x_201:
        /* <DEDUP_REMOVED lines=18> */
.L_x_204:
[----:B------:R-:W0:Y:S02]  /*abc0*/  MUFU.RCP R89, R62 ;  /* 0x0000003e00597308 */ /* 0x000e240000001000 */
[----:B0-----:R-:W-:-:S04]  /*abd0*/  FFMA R2, R62, R89, -1 ;  /* 0xbf8000003e027423 */ /* 0x001fc80000000059 */
[----:B------:R-:W-:-:S04]  /*abe0*/  FADD.FTZ R2, -R2, -RZ ;  /* 0x800000ff02027221 */ /* 0x000fc80000010100 */
[----:B------:R-:W-:-:S07]  /*abf0*/  FFMA R89, R89, R2, R89 ;  /* 0x0000000259597223 */ /* 0x000fce0000000059 */
.L_x_205:
[----:B------:R-:W-:Y:S05]  /*ac00*/  BSYNC.RECONVERGENT B1 ;  /* 0x0000000000017941 */ /* 0x000fea0003800200 */
.L_x_203:
        /* <DEDUP_REMOVED lines=22> */
.L_x_207:
        /* <DEDUP_REMOVED lines=12> */
.L_x_206:
        /* <DEDUP_REMOVED lines=18> */
.L_x_209:
[----:B------:R-:W0:Y:S02]  /*af50*/  MUFU.RCP R89, R62 ;  /* 0x0000003e00597308 */ /* 0x000e240000001000 */
[----:B0-----:R-:W-:-:S04]  /*af60*/  FFMA R2, R62, R89, -1 ;  /* 0xbf8000003e027423 */ /* 0x001fc80000000059 */
[----:B------:R-:W-:-:S04]  /*af70*/  FADD.FTZ R2, -R2, -RZ ;  /* 0x800000ff02027221 */ /* 0x000fc80000010100 */
[----:B------:R-:W-:-:S07]  /*af80*/  FFMA R89, R89, R2, R89 ;  /* 0x0000000259597223 */ /* 0x000fce0000000059 */
.L_x_210:
[----:B------:R-:W-:Y:S05]  /*af90*/  BSYNC.RECONVERGENT B1 ;  /* 0x0000000000017941 */ /* 0x000fea0003800200 */
.L_x_208:
        /* <DEDUP_REMOVED lines=22> */
.L_x_212:
        /* <DEDUP_REMOVED lines=12> */
.L_x_211:
        /* <DEDUP_REMOVED lines=18> */
.L_x_214:
[----:B------:R-:W0:Y:S02]  /*b2e0*/  MUFU.RCP R89, R62 ;  /* 0x0000003e00597308 */ /* 0x000e240000001000 */
[----:B0-----:R-:W-:-:S04]  /*b2f0*/  FFMA R2, R62, R89, -1 ;  /* 0xbf8000003e027423 */ /* 0x001fc80000000059 */
[----:B------:R-:W-:-:S04]  /*b300*/  FADD.FTZ R2, -R2, -RZ ;  /* 0x800000ff02027221 */ /* 0x000fc80000010100 */
[----:B------:R-:W-:-:S07]  /*b310*/  FFMA R89, R89, R2, R89 ;  /* 0x0000000259597223 */ /* 0x000fce0000000059 */
.L_x_215:
[----:B------:R-:W-:Y:S05]  /*b320*/  BSYNC.RECONVERGENT B1 ;  /* 0x0000000000017941 */ /* 0x000fea0003800200 */
.L_x_213:
        /* <DEDUP_REMOVED lines=22> */
.L_x_217:
        /* <DEDUP_REMOVED lines=12> */
.L_x_216:
        /* <DEDUP_REMOVED lines=18> */
.L_x_219:
[----:B------:R-:W0:Y:S02]  /*b670*/  MUFU.RCP R81, R62 ;  /* 0x0000003e00517308 */ /* 0x000e240000001000 */
[----:B0-----:R-:W-:-:S04]  /*b680*/  FFMA R2, R62, R81, -1 ;  /* 0xbf8000003e027423 */ /* 0x001fc80000000051 */
[----:B------:R-:W-:-:S04]  /*b690*/  FADD.FTZ R2, -R2, -RZ ;  /* 0x800000ff02027221 */ /* 0x000fc80000010100 */
[----:B------:R-:W-:-:S07]  /*b6a0*/  FFMA R81, R81, R2, R81 ;  /* 0x0000000251517223 */ /* 0x000fce0000000051 */
.L_x_220:
[----:B------:R-:W-:Y:S05]  /*b6b0*/  BSYNC.RECONVERGENT B1 ;  /* 0x0000000000017941 */ /* 0x000fea0003800200 */
.L_x_218:
[----:B------:R-:W0:Y:S01]  /*b6c0*/  LDS R39, [R39+0x18] ;  /* 0x0000180027277984 */ /* 0x000e220000000800 */
[----:B------:R-:W-:Y:S01]  /*b6d0*/  FMUL R2, R74, R89 ;  /* 0x000000594a027220 */ /* 0x000fe20000400000 */
[-C--:B------:R-:W-:Y:S01]  /*b6e0*/  FMUL R86, R81, R81.reuse ;  /* 0x0000005151567220 */ /* 0x080fe20000400000 */
[----:B------:R-:W-:Y:S02]  /*b6f0*/  HFMA2 R80, -RZ, RZ, 0, 0 ;  /* 0x00000000ff507431 */ /* 0x000fe400000001ff */
[----:B------:R-:W-:Y:S01]  /*b700*/  FFMA R82, R91, R81, R82 ;  /* 0x000000515b527223 */ /* 0x000fe20000000052 */
[----:B------:R-:W-:-:S04]  /*b710*/  FMUL R3, R2, R25 ;  /* 0x0000001902037220 */ /* 0x000fc80000400000 */
[----:B------:R-:W-:-:S04]  /*b720*/  FMUL R2, R86, R3 ;  /* 0x0000000356027220 */ /* 0x000fc80000400000 */
[----:B0-----:R-:W-:Y:S01]  /*b730*/  FFMA R79, R2, R39, R79 ;  /* 0x00000027024f7223 */ /* 0x001fe2000000004f */
[----:B------:R-:W-:Y:S06]  /*b740*/  BRA.U UP0, `(.L_x_118) ;  /* 0x0000003d00b87547 */ /* 0x000fec000b800000 */
[----:B------:R-:W-:-:S05]  /*b750*/  MOV R62, 0x3f333333 ;  /* 0x3f333333003e7802 */ /* 0x000fca0000000f00 */
        /* <DEDUP_REMOVED lines=13> */
.L_x_221:
[----:B------:R-:W-:Y:S01]  /*b830*/  FMUL R36, R89, -2 ;  /* 0xc000000059247820 */ /* 0x000fe20000400000 */
[----:B------:R-:W-:Y:S01]  /*b840*/  FMUL R37, R38, R81 ;  /* 0x0000005126257220 */ /* 0x000fe20000400000 */
[----:B------:R-:W-:Y:S02]  /*b850*/  HFMA2 R80, -RZ, RZ, 0, 0 ;  /* 0x00000000ff507431 */ /* 0x000fe400000001ff */
        /* <DEDUP_REMOVED lines=9> */
[----:B------:R-:W-:Y:S01]  /*b8f0*/  FADD R63, R63, R86 ;  /* 0x000000563f3f7221 */ /* 0x000fe20000000000 */
[----:B------:R-:W-:Y:S06]  /*b900*/  BRA `(.L_x_118) ;  /* 0x0000003c00487947 */ /* 0x000fec0003800000 */
.L_x_82:
[----:B------:R-:W-:Y:S01]  /*b910*/  HFMA2 R84, -RZ, RZ, 0, 0 ;  /* 0x00000000ff547431 */ /* 0x000fe200000001ff */
[----:B------:R-:W-:Y:S01]  /*b920*/  MOV R80, RZ ;  /* 0x000000ff00507202 */ /* 0x000fe20000000f00 */
[----:B------:R-:W-:Y:S01]  /*b930*/  HFMA2 R79, -RZ, RZ, 0, 0 ;  /* 0x00000000ff4f7431 */ /* 0x000fe200000001ff */
[----:B------:R-:W-:Y:S01]  /*b940*/  MOV R63, RZ ;  /* 0x000000ff003f7202 */ /* 0x000fe20000000f00 */
[----:B------:R-:W-:Y:S01]  /*b950*/  UMOV UR7, URZ ;  /* 0x000000ff00077c82 */ /* 0x000fe20008000000 */
[----:B------:R-:W-:Y:S01]  /*b960*/  MOV R82, RZ ;  /* 0x000000ff00527202 */ /* 0x000fe20000000f00 */
[----:B------:R-:W-:Y:S06]  /*b970*/  BRA.U !UP0, `(.L_x_222) ;  /* 0x0000002108047547 */ /* 0x000fec000b800000 */
[----:B------:R-:W-:Y:S01]  /*b980*/  MOV R80, RZ ;  /* 0x000000ff00507202 */ /* 0x000fe20000000f00 */
[----:B------:R-:W4:Y:S01]  /*b990*/  LDCU UR26, c[0x0][0x4ac] ;  /* 0x00009580ff1a77ac */ /* 0x000f220008000800 */
[----:B------:R-:W0:Y:S01]  /*b9a0*/  LDCU UR25, c[0x0][0x45c] ;  /* 0x00008b80ff1977ac */ /* 0x000e220008000800 */
[----:B------:R-:W-:-:S05]  /*b9b0*/  UMOV UR7, URZ ;  /* 0x000000ff00077c82 */ /* 0x000fca0008000000 */
.L_x_271:
[----:B------:R-:W5:Y:S01]  /*b9c0*/  S2UR UR20, SR_CgaCtaId ;  /* 0x00000000001479c3 */ /* 0x000f620000008800 */
[----:B------:R-:W-:Y:S01]  /*b9d0*/  UMOV UR19, 0x400 ;  /* 0x0000040000137882 */ /* 0x000fe20000000000 */
[----:B------:R-:W-:Y:S01]  /*b9e0*/  BSSY.RECONVERGENT B1, `(.L_x_223) ;  /* 0x000001a000017945 */ /* 0x000fe20003800200 */
[----:B------:R-:W-:Y:S01]  /*b9f0*/  UIADD3 UR19, UPT, UPT, UR19, 0x20, URZ ;  /* 0x0000002013137890 */ /* 0x000fe2000fffe0ff */
[----:B0-----:R-:W-:-:S03]  /*ba00*/  ISETP.NE.AND P3, PT, RZ, UR25, PT ;  /* 0x00000019ff007c0c */ /* 0x001fc6000bf65270 */
[----:B-----5:R-:W-:Y:S02]  /*ba10*/  ULEA UR19, UR20, UR19, 0x18 ;  /* 0x0000001314137291 */ /* 0x020fe4000f8ec0ff */
[----:B------:R-:W-:Y:S02]  /*ba20*/  ULEA UR20, UR7, UR8, 0x2 ;  /* 0x0000000807147291 */ /* 0x000fe4000f8e10ff */
[----:B------:R-:W-:Y:S02]  /*ba30*/  ULEA UR19, UR7, UR19, 0x2 ;  /* 0x0000001307137291 */ /* 0x000fe4000f8e10ff */
[----:B------:R-:W-:-:S04]  /*ba40*/  UIADD3 UR7, UPT, UPT, UR7, 0x8, URZ ;  /* 0x0000000807077890 */ /* 0x000fc8000fffe0ff */
[----:B------:R-:W-:Y:S01]  /*ba50*/  UISETP.NE.AND UP0, UPT, UR7, UR14, UPT ;  /* 0x0000000e0700728c */ /* 0x000fe2000bf05270 */
[----:B------:R-:W-:Y:S04]  /*ba60*/  LDS R89, [UR20] ;  /* 0x00000014ff597984 */ /* 0x000fe80008000800 */
[----:B--2---:R-:W0:Y:S02]  /*ba70*/  LDS R2, [UR19] ;  /* 0x00000013ff027984 */ /* 0x004e240008000800 */
[----:B0-----:R-:W-:-:S04]  /*ba80*/  FADD R81, -R2, R65 ;  /* 0x0000004102517221 */ /* 0x001fc80000000100 */
        /* <DEDUP_REMOVED lines=8> */
[----:B---34-:R-:W-:Y:S05]  /*bb10*/  CALL.REL.NOINC `($__internal_0_$__cuda_sm20_rcp_rn_f32_slowpath) ;  /* 0x0000008400b47944 */ /* 0x018fea0003c00000 */
[----:B------:R-:W-:Y:S01]  /*bb20*/  MOV R83, R37 ;  /* 0x0000002500537202 */ /* 0x000fe20000000f00 */
[----:B------:R-:W-:Y:S06]  /*bb30*/  BRA `(.L_x_225) ;  /* 0x0000000000107947 */ /* 0x000fec0003800000 */
.L_x_224:
[----:B------:R-:W0:Y:S02]  /*bb40*/  MUFU.RCP R83, R62 ;  /* 0x0000003e00537308 */ /* 0x000e240000001000 */
[----:B0-----:R-:W-:-:S04]  /*bb50*/  FFMA R2, R62, R83, -1 ;  /* 0xbf8000003e027423 */ /* 0x001fc80000000053 */
[----:B------:R-:W-:-:S04]  /*bb60*/  FADD.FTZ R2, -R2, -RZ ;  /* 0x800000ff02027221 */ /* 0x000fc80000010100 */
[----:B------:R-:W-:-:S07]  /*bb70*/  FFMA R83, R83, R2, R83 ;  /* 0x0000000253537223 */ /* 0x000fce0000000053 */
.L_x_225:
[----:B----4-:R-:W-:Y:S05]  /*bb80*/  BSYNC.RECONVERGENT B1 ;  /* 0x0000000000017941 */ /* 0x010fea0003800200 */
.L_x_223:
[----:B------:R-:W-:Y:S01]  /*bb90*/  ULEA UR24, UR26, UR20, 0x3 ;  /* 0x000000141a187291 */ /* 0x000fe2000f8e18ff */
[----:B------:R-:W-:Y:S01]  /*bba0*/  FMUL R2, R74, R81 ;  /* 0x000000514a027220 */ /* 0x000fe20000400000 */
[-C--:B------:R-:W-:Y:S01]  /*bbb0*/  FMUL R86, R83, R83.reuse ;  /* 0x0000005353567220 */ /* 0x080fe20000400000 */
[----:B------:R-:W-:Y:S01]  /*bbc0*/  UISETP.NE.AND UP2, UPT, UR4, UR12, UPT ;  /* 0x0000000c0400728c */ /* 0x000fe2000bf45270 */
[----:B------:R-:W-:Y:S01]  /*bbd0*/  FFMA R82, R89, R83, R82 ;  /* 0x0000005359527223 */ /* 0x000fe20000000052 */
[----:B------:R-:W-:Y:S01]  /*bbe0*/  FMUL R3, R2, R25 ;  /* 0x0000001902037220 */ /* 0x000fe20000400000 */
[----:B------:R-:W-:Y:S02]  /*bbf0*/  HFMA2 R2, -RZ, RZ, 1.875, 0 ;  /* 0x3f800000ff027431 */ /* 0x000fe400000001ff */
[----:B------:R-:W-:Y:S01]  /*bc00*/  FMUL R85, R67, R86 ;  /* 0x0000005643557220 */ /* 0x000fe20000400000 */
[----:B------:R-:W0:Y:S01]  /*bc10*/  LDS R36, [UR24] ;  /* 0x00000018ff247984 */ /* 0x000e220008000800 */
[----:B------:R-:W-:Y:S01]  /*bc20*/  FMUL R3, R86, R3 ;  /* 0x0000000356037220 */ /* 0x000fe20000400000 */
[----:B------:R-:W-:-:S03]  /*bc30*/  FFMA R2, R39, 3, -R2 ;  /* 0x4040000027027823 */ /* 0x000fc60000000802 */
[----:B0-----:R-:W-:Y:S01]  /*bc40*/  @P3 FMUL R3, R3, R36 ;  /* 0x0000002403033220 */ /* 0x001fe20000400000 */
[----:B------:R-:W-:-:S03]  /*bc50*/  FFMA R84, R36, R83, R84 ;  /* 0x0000005324547223 */ /* 0x000fc60000000054 */
[----:B------:R-:W-:Y:S01]  /*bc60*/  FADD R79, R3, R79 ;  /* 0x0000004f034f7221 */ /* 0x000fe20000000000 */
[----:B------:R-:W-:Y:S01]  /*bc70*/  FFMA R84, R85, |R2|, R84 ;  /* 0x4000000255547223 */ /* 0x000fe20000000054 */
[----:B------:R-:W-:Y:S06]  /*bc80*/  BRA.U UP2, `(.L_x_226) ;  /* 0x00000001026c7547 */ /* 0x000fec000b800000 */
[----:B------:R-:W-:Y:S05]  /*bc90*/  @!P3 BRA `(.L_x_227) ;  /* 0x00000000003cb947 */ /* 0x000fea0003800000 */
        /* <DEDUP_REMOVED lines=14> */
.L_x_228:
[----:B------:R-:W-:-:S07]  /*bd80*/  MOV R89, R2 ;  /* 0x0000000200597202 */ /* 0x000fce0000000f00 */
.L_x_227:
[----:B------:R-:W-:Y:S01]  /*bd90*/  FMUL R2, R81, -2 ;  /* 0xc000000051027820 */ /* 0x000fe20000400000 */
[----:B------:R-:W-:-:S03]  /*bda0*/  FMUL R36, R38, R83 ;  /* 0x0000005326247220 */ /* 0x000fc60000400000 */
[----:B------:R-:W-:Y:S01]  /*bdb0*/  FMUL R3, R2, R25 ;  /* 0x0000001902037220 */ /* 0x000fe20000400000 */
[----:B------:R-:W-:-:S03]  /*bdc0*/  FMUL R2, R39, 4 ;  /* 0x4080000027027820 */ /* 0x000fc60000400000 */
[----:B------:R-:W-:Y:S01]  /*bdd0*/  FMUL R3, R86, R3 ;  /* 0x0000000356037220 */ /* 0x000fe20000400000 */
[----:B------:R-:W-:-:S03]  /*bde0*/  FFMA R2, R2, R83, -1 ;  /* 0xbf80000002027423 */ /* 0x000fc60000000053 */
[----:B------:R-:W-:-:S04]  /*bdf0*/  FMUL R37, R38, R3 ;  /* 0x0000000326257220 */ /* 0x000fc80000400000 */
[----:B------:R-:W-:-:S04]  /*be00*/  FFMA R36, R36, R89, -R37 ;  /* 0x0000005924247223 */ /* 0x000fc80000000825 */
[----:B------:R-:W-:-:S04]  /*be10*/  FFMA R36, R3, R89, R36 ;  /* 0x0000005903247223 */ /* 0x000fc80000000024 */
[----:B------:R-:W-:-:S04]  /*be20*/  FFMA R2, R85, R2, R36 ;  /* 0x0000000255027223 */ /* 0x000fc80000000024 */
[----:B------:R-:W-:-:S07]  /*be30*/  FADD R63, R63, R2 ;  /* 0x000000023f3f7221 */ /* 0x000fce0000000000 */
.L_x_226:
        /* <DEDUP_REMOVED lines=15> */
.L_x_230:
[----:B------:R-:W0:Y:S02]  /*bf30*/  MUFU.RCP R85, R62 ;  /* 0x0000003e00557308 */ /* 0x000e240000001000 */
[----:B0-----:R-:W-:-:S04]  /*bf40*/  FFMA R2, R62, R85, -1 ;  /* 0xbf8000003e027423 */ /* 0x001fc80000000055 */
[----:B------:R-:W-:-:S04]  /*bf50*/  FADD.FTZ R2, -R2, -RZ ;  /* 0x800000ff02027221 */ /* 0x000fc80000010100 */
[----:B------:R-:W-:-:S07]  /*bf60*/  FFMA R85, R85, R2, R85 ;  /* 0x0000000255557223 */ /* 0x000fce0000000055 */
.L_x_231:
[----:B------:R-:W-:Y:S05]  /*bf70*/  BSYNC.RECONVERGENT B1 ;  /* 0x0000000000017941 */ /* 0x000fea0003800200 */
.L_x_229:
[----:B------:R-:W0:Y:S01]  /*bf80*/  LDS R36, [UR24+0x4] ;  /* 0x00000418ff247984 */ /* 0x000e220008000800 */
[----:B------:R-:W-:Y:S01]  /*bf90*/  FMUL R2, R74, R81 ;  /* 0x000000514a027220 */ /* 0x000fe20000400000 */
[-C--:B------:R-:W-:Y:S01]  /*bfa0*/  FMUL R90, R85, R85.reuse ;  /* 0x00000055555a7220 */ /* 0x080fe20000400000 */
[----:B------:R-:W-:Y:S01]  /*bfb0*/  FADD R80, R83, R80 ;  /* 0x0000005053507221 */ /* 0x000fe20000000000 */
[----:B------:R-:W-:Y:S01]  /*bfc0*/  FFMA R82, R89, R85, R82 ;  /* 0x0000005559527223 */ /* 0x000fe20000000052 */
[----:B------:R-:W-:Y:S01]  /*bfd0*/  FMUL R3, R2, R25 ;  /* 0x0000001902037220 */ /* 0x000fe20000400000 */
[----:B------:R-:W-:Y:S02]  /*bfe0*/  HFMA2 R2, -RZ, RZ, 1.875, 0 ;  /* 0x3f800000ff027431 */ /* 0x000fe400000001ff */
[----:B------:R-:W-:Y:S01]  /*bff0*/  FMUL R86, R67, R90 ;  /* 0x0000005a43567220 */ /* 0x000fe20000400000 */
[----:B------:R-:W-:Y:S02]  /*c000*/  FMUL R3, R90, R3 ;  /* 0x000000035a037220 */ /* 0x000fe40000400000 */
[----:B------:R-:W-:-:S02]  /*c010*/  FFMA R2, R39, 3, -R2 ;  /* 0x4040000027027823 */ /* 0x000fc40000000802 */
        /* <DEDUP_REMOVED lines=20> */
.L_x_234:
[----:B------:R-:W-:-:S07]  /*c160*/  MOV R89, R2 ;  /* 0x0000000200597202 */ /* 0x000fce0000000f00 */
.L_x_233:
[----:B------:R-:W-:Y:S01]  /*c170*/  FMUL R2, R81, -2 ;  /* 0xc000000051027820 */ /* 0x000fe20000400000 */
[----:B------:R-:W-:-:S03]  /*c180*/  FMUL R36, R38, R85 ;  /* 0x0000005526247220 */ /* 0x000fc60000400000 */
[----:B------:R-:W-:Y:S01]  /*c190*/  FMUL R3, R2, R25 ;  /* 0x0000001902037220 */ /* 0x000fe20000400000 */
[----:B------:R-:W-:-:S03]  /*c1a0*/  FMUL R2, R39, 4 ;  /* 0x4080000027027820 */ /* 0x000fc60000400000 */
[----:B------:R-:W-:-:S04]  /*c1b0*/  FMUL R3, R90, R3 ;  /* 0x000000035a037220 */ /* 0x000fc80000400000 */
[----:B------:R-:W-:-:S04]  /*c1c0*/  FMUL R37, R38, R3 ;  /* 0x0000000326257220 */ /* 0x000fc80000400000 */
[----:B------:R-:W-:Y:S01]  /*c1d0*/  FFMA R36, R36, R89, -R37 ;  /* 0x0000005924247223 */ /* 0x000fe20000000825 */
[----:B------:R-:W-:-:S03]  /*c1e0*/  FFMA R37, R2, R85, -1 ;  /* 0xbf80000002257423 */ /* 0x000fc60000000055 */
[----:B------:R-:W-:-:S04]  /*c1f0*/  FFMA R3, R3, R89, R36 ;  /* 0x0000005903037223 */ /* 0x000fc80000000024 */
[----:B------:R-:W-:-:S04]  /*c200*/  FFMA R86, R86, R37, R3 ;  /* 0x0000002556567223 */ /* 0x000fc80000000003 */
[----:B------:R-:W-:-:S07]  /*c210*/  FADD R63, R63, R86 ;  /* 0x000000563f3f7221 */ /* 0x000fce0000000000 */
.L_x_232:
        /* <DEDUP_REMOVED lines=15> */
.L_x_236:
[----:B------:R-:W0:Y:S02]  /*c310*/  MUFU.RCP R83, R62 ;  /* 0x0000003e00537308 */ /* 0x000e240000001000 */
[----:B0-----:R-:W-:-:S04]  /*c320*/  FFMA R2, R62, R83, -1 ;  /* 0xbf8000003e027423 */ /* 0x001fc80000000053 */
[----:B------:R-:W-:-:S04]  /*c330*/  FADD.FTZ R2, -R2, -RZ ;  /* 0x800000ff02027221 */ /* 0x000fc80000010100 */
[----:B------:R-:W-:-:S07]  /*c340*/  FFMA R83, R83, R2, R83 ;  /* 0x0000000253537223 */ /* 0x000fce0000000053 */
.L_x_237:
[----:B------:R-:W-:Y:S05]  /*c350*/  BSYNC.RECONVERGENT B1 ;  /* 0x0000000000017941 */ /* 0x000fea0003800200 */
.L_x_235:
        /* <DEDUP_REMOVED lines=30> */
.L_x_240:
[----:B------:R-:W-:-:S07]  /*c540*/  MOV R89, R2 ;  /* 0x0000000200597202 */ /* 0x000fce0000000f00 */
.L_x_239:
        /* <DEDUP_REMOVED lines=11> */
.L_x_238:
        /* <DEDUP_REMOVED lines=15> */
.L_x_242:
[----:B------:R-:W0:Y:S02]  /*c6f0*/  MUFU.RCP R85, R62 ;  /* 0x0000003e00557308 */ /* 0x000e240000001000 */
[----:B0-----:R-:W-:-:S04]  /*c700*/  FFMA R2, R62, R85, -1 ;  /* 0xbf8000003e027423 */ /* 0x001fc80000000055 */
[----:B------:R-:W-:-:S04]  /*c710*/  FADD.FTZ R2, -R2, -RZ ;  /* 0x800000ff02027221 */ /* 0x000fc80000010100 */
[----:B------:R-:W-:-:S07]  /*c720*/  FFMA R85, R85, R2, R85 ;  /* 0x0000000255557223 */ /* 0x000fce0000000055 */
.L_x_243:
[----:B------:R-:W-:Y:S05]  /*c730*/  BSYNC.RECONVERGENT B1 ;  /* 0x0000000000017941 */ /* 0x000fea0003800200 */
.L_x_241:
        /* <DEDUP_REMOVED lines=30> */
.L_x_246:
[----:B------:R-:W-:-:S07]  /*c920*/  MOV R89, R2 ;  /* 0x0000000200597202 */ /* 0x000fce0000000f00 */
.L_x_245:
        /* <DEDUP_REMOVED lines=11> */
.L_x_244:
        /* <DEDUP_REMOVED lines=15> */
.L_x_248:
[----:B------:R-:W0:Y:S02]  /*cad0*/  MUFU.RCP R81, R62 ;  /* 0x0000003e00517308 */ /* 0x000e240000001000 */
[----:B0-----:R-:W-:-:S04]  /*cae0*/  FFMA R2, R62, R81, -1 ;  /* 0xbf8000003e027423 */ /* 0x001fc80000000051 */
[----:B------:R-:W-:-:S04]  /*caf0*/  FADD.FTZ R2, -R2, -RZ ;  /* 0x800000ff02027221 */ /* 0x000fc80000010100 */
[----:B------:R-:W-:-:S07]  /*cb00*/  FFMA R81, R81, R2, R81 ;  /* 0x0000000251517223 */ /* 0x000fce0000000051 */
.L_x_249:
[----:B------:R-:W-:Y:S05]  /*cb10*/  BSYNC.RECONVERGENT B1 ;  /* 0x0000000000017941 */ /* 0x000fea0003800200 */
.L_x_247:
[----:B------:R-:W0:Y:S01]  /*cb20*/  LDS R36, [UR24+0x10] ;  /* 0x00001018ff247984 */ /* 0x000e220008000800 */
[----:B------:R-:W-:Y:S01]  /*cb30*/  FMUL R2, R74, R83 ;  /* 0x000000534a027220 */ /* 0x000fe20000400000 */
[----:B------:R-:W-:Y:S02]  /*cb40*/  HFMA2 R86, -RZ, RZ, 1.875, 0 ;  /* 0x3f800000ff567431 */ /* 0x000fe400000001ff */
[----:B------:R-:W-:Y:S01]  /*cb50*/  FMUL R90, R81, R81 ;  /* 0x00000051515a7220 */ /* 0x000fe20000400000 */
[----:B------:R-:W-:Y:S01]  /*cb60*/  FADD R80, R80, R85 ;  /* 0x0000005550507221 */ /* 0x000fe20000000000 */
[----:B------:R-:W-:Y:S01]  /*cb70*/  FMUL R3, R2, R25 ;  /* 0x0000001902037220 */ /* 0x000fe20000400000 */
[----:B------:R-:W-:Y:S01]  /*cb80*/  FFMA R82, R91, R81, R82 ;  /* 0x000000515b527223 */ /* 0x000fe20000000052 */
[----:B------:R-:W-:Y:S02]  /*cb90*/  FMUL R89, R67, R90 ;  /* 0x0000005a43597220 */ /* 0x000fe40000400000 */
        /* <DEDUP_REMOVED lines=22> */
.L_x_252:
[----:B------:R-:W-:-:S07]  /*cd00*/  MOV R91, R2 ;  /* 0x00000002005b7202 */ /* 0x000fce0000000f00 */
.L_x_251:
        /* <DEDUP_REMOVED lines=11> */
.L_x_250:
        /* <DEDUP_REMOVED lines=15> */
.L_x_254:
[----:B------:R-:W0:Y:S02]  /*ceb0*/  MUFU.RCP R39, R62 ;  /* 0x0000003e00277308 */ /* 0x000e240000001000 */
[----:B0-----:R-:W-:-:S04]  /*cec0*/  FFMA R2, R62, R39, -1 ;  /* 0xbf8000003e027423 */ /* 0x001fc80000000027 */
[----:B------:R-:W-:-:S04]  /*ced0*/  FADD.FTZ R2, -R2, -RZ ;  /* 0x800000ff02027221 */ /* 0x000fc80000010100 */
[----:B------:R-:W-:-:S07]  /*cee0*/  FFMA R39, R39, R2, R39 ;  /* 0x0000000227277223 */ /* 0x000fce0000000027 */
.L_x_255:
[----:B------:R-:W-:Y:S05]  /*cef0*/  BSYNC.RECONVERGENT B1 ;  /* 0x0000000000017941 */ /* 0x000fea0003800200 */
.L_x_253:
        /* <DEDUP_REMOVED lines=30> */
.L_x_258:
[----:B------:R-:W-:-:S07]  /*d0e0*/  MOV R89, R2 ;  /* 0x0000000200597202 */ /* 0x000fce0000000f00 */
.L_x_257:
[----:B------:R-:W-:Y:S01]  /*d0f0*/  FMUL R2, R83, -2 ;  /* 0xc000000053027820 */ /* 0x000fe20000400000 */
[----:B------:R-:W-:-:S03]  /*d100*/  FMUL R84, R84, 4 ;  /* 0x4080000054547820 */ /* 0x000fc60000400000 */
[----:B------:R-:W-:Y:S01]  /*d110*/  FMUL R3, R2, R25 ;  /* 0x0000001902037220 */ /* 0x000fe20000400000 */
[-C--:B------:R-:W-:Y:S01]  /*d120*/  FMUL R2, R38, R39.reuse ;  /* 0x0000002726027220 */ /* 0x080fe20000400000 */
[----:B------:R-:W-:Y:S02]  /*d130*/  FFMA R84, R84, R39, -1 ;  /* 0xbf80000054547423 */ /* 0x000fe40000000027 */
[----:B------:R-:W-:-:S04]  /*d140*/  FMUL R3, R90, R3 ;  /* 0x000000035a037220 */ /* 0x000fc80000400000 */
[----:B------:R-:W-:-:S04]  /*d150*/  FMUL R37, R38, R3 ;  /* 0x0000000326257220 */ /* 0x000fc80000400000 */
[----:B------:R-:W-:-:S04]  /*d160*/  FFMA R2, R2, R89, -R37 ;  /* 0x0000005902027223 */ /* 0x000fc80000000825 */
[----:B------:R-:W-:-:S04]  /*d170*/  FFMA R2, R3, R89, R2 ;  /* 0x0000005903027223 */ /* 0x000fc80000000002 */
[----:B------:R-:W-:-:S04]  /*d180*/  FFMA R2, R85, R84, R2 ;  /* 0x0000005455027223 */ /* 0x000fc80000000002 */
[----:B------:R-:W-:-:S07]  /*d190*/  FADD R63, R63, R2 ;  /* 0x000000023f3f7221 */ /* 0x000fce0000000000 */
.L_x_256:
        /* <DEDUP_REMOVED lines=15> */
.L_x_260:
[----:B------:R-:W0:Y:S02]  /*d290*/  MUFU.RCP R83, R62 ;  /* 0x0000003e00537308 */ /* 0x000e240000001000 */
[----:B0-----:R-:W-:-:S04]  /*d2a0*/  FFMA R2, R62, R83, -1 ;  /* 0xbf8000003e027423 */ /* 0x001fc80000000053 */
[----:B------:R-:W-:-:S04]  /*d2b0*/  FADD.FTZ R2, -R2, -RZ ;  /* 0x800000ff02027221 */ /* 0x000fc80000010100 */
[----:B------:R-:W-:-:S07]  /*d2c0*/  FFMA R83, R83, R2, R83 ;  /* 0x0000000253537223 */ /* 0x000fce0000000053 */
.L_x_261:
[----:B------:R-:W-:Y:S05]  /*d2d0*/  BSYNC.RECONVERGENT B1 ;  /* 0x0000000000017941 */ /* 0x000fea0003800200 */
.L_x_259:
        /* <DEDUP_REMOVED lines=30> */
.L_x_264:
[----:B------:R-:W-:-:S07]  /*d4c0*/  MOV R89, R2 ;  /* 0x0000000200597202 */ /* 0x000fce0000000f00 */
.L_x_263:
[----:B------:R-:W-:Y:S01]  /*d4d0*/  FMUL R2, R85, -2 ;  /* 0xc000000055027820 */ /* 0x000fe20000400000 */
[----:B------:R-:W-:-:S03]  /*d4e0*/  FMUL R84, R84, 4 ;  /* 0x4080000054547820 */ /* 0x000fc60000400000 */
[----:B------:R-:W-:Y:S01]  /*d4f0*/  FMUL R3, R2, R25 ;  /* 0x0000001902037220 */ /* 0x000fe20000400000 */
[----:B------:R-:W-:-:S03]  /*d500*/  FMUL R2, R38, R83 ;  /* 0x0000005326027220 */ /* 0x000fc60000400000 */
[----:B------:R-:W-:-:S04]  /*d510*/  FMUL R3, R90, R3 ;  /* 0x000000035a037220 */ /* 0x000fc80000400000 */
[----:B------:R-:W-:-:S04]  /*d520*/  FMUL R37, R38, R3 ;  /* 0x0000000326257220 */ /* 0x000fc80000400000 */
[----:B------:R-:W-:Y:S01]  /*d530*/  FFMA R2, R2, R89, -R37 ;  /* 0x0000005902027223 */ /* 0x000fe20000000825 */
[----:B------:R-:W-:-:S03]  /*d540*/  FFMA R37, R84, R83, -1 ;  /* 0xbf80000054257423 */ /* 0x000fc60000000053 */
[----:B------:R-:W-:-:S04]  /*d550*/  FFMA R3, R3, R89, R2 ;  /* 0x0000005903037223 */ /* 0x000fc80000000002 */
[----:B------:R-:W-:-:S04]  /*d560*/  FFMA R86, R86, R37, R3 ;  /* 0x0000002556567223 */ /* 0x000fc80000000003 */
[----:B------:R-:W-:-:S07]  /*d570*/  FADD R63, R63, R86 ;  /* 0x000000563f3f7221 */ /* 0x000fce0000000000 */
.L_x_262:
        /* <DEDUP_REMOVED lines=15> */
.L_x_266:
[----:B------:R-:W0:Y:S02]  /*d670*/  MUFU.RCP R89, R62 ;  /* 0x0000003e00597308 */ /* 0x000e240000001000 */
[----:B0-----:R-:W-:-:S04]  /*d680*/  FFMA R2, R62, R89, -1 ;  /* 0xbf8000003e027423 */ /* 0x001fc80000000059 */
[----:B------:R-:W-:-:S04]  /*d690*/  FADD.FTZ R2, -R2, -RZ ;  /* 0x800000ff02027221 */ /* 0x000fc80000010100 */
[----:B------:R-:W-:-:S07]  /*d6a0*/  FFMA R89, R89, R2, R89 ;  /* 0x0000000259597223 */ /* 0x000fce0000000059 */
.L_x_267:
[----:B------:R-:W-:Y:S05]  /*d6b0*/  BSYNC.RECONVERGENT B1 ;  /* 0x0000000000017941 */ /* 0x000fea0003800200 */
.L_x_265:
[----:B------:R-:W0:Y:S01]  /*d6c0*/  LDS R36, [UR24+0x1c] ;  /* 0x00001c18ff247984 */ /* 0x000e220008000800 */
[----:B------:R-:W-:Y:S01]  /*d6d0*/  FMUL R2, R74, R85 ;  /* 0x000000554a027220 */ /* 0x000fe20000400000 */
[----:B------:R-:W-:Y:S02]  /*d6e0*/  HFMA2 R84, -RZ, RZ, 1.875, 0 ;  /* 0x3f800000ff547431 */ /* 0x000fe400000001ff */
[----:B------:R-:W-:Y:S01]  /*d6f0*/  FMUL R90, R89, R89 ;  /* 0x00000059595a7220 */ /* 0x000fe20000400000 */
[----:B------:R-:W-:Y:S01]  /*d700*/  FADD R80, R80, R83 ;  /* 0x0000005350507221 */ /* 0x000fe20000000000 */
[----:B------:R-:W-:Y:S01]  /*d710*/  FMUL R3, R2, R25 ;  /* 0x0000001902037220 */ /* 0x000fe20000400000 */
[----:B------:R-:W-:Y:S01]  /*d720*/  FFMA R82, R91, R89, R82 ;  /* 0x000000595b527223 */ /* 0x000fe20000000052 */
[----:B------:R-:W-:Y:S01]  /*d730*/  FMUL R86, R67, R90 ;  /* 0x0000005a43567220 */ /* 0x000fe20000400000 */
[----:B------:R-:W-:Y:S01]  /*d740*/  FADD R80, R80, R89 ;  /* 0x0000005950507221 */ /* 0x000fe20000000000 */
        /* <DEDUP_REMOVED lines=22> */
.L_x_270:
[----:B------:R-:W-:-:S07]  /*d8b0*/  MOV R91, R2 ;  /* 0x00000002005b7202 */ /* 0x000fce0000000f00 */
.L_x_269:
        /* <DEDUP_REMOVED lines=11> */
.L_x_268:
[----:B------:R-:W-:Y:S05]  /*d970*/  BRA.U UP0, `(.L_x_271) ;  /* 0xffffffe100107547 */ /* 0x000fea000b83ffff */
[----:B------:R-:W-:-:S05]  /*d980*/  UMOV UR7, UR14 ;  /* 0x0000000e00077c82 */ /* 0x000fca0008000000 */
.L_x_222:
[----:B------:R-:W-:Y:S05]  /*d990*/  @!P2 BRA `(.L_x_118) ;  /* 0x0000001c0024a947 */ /* 0x000fea0003800000 */
[----:B------:R-:W4:Y:S01]  /*d9a0*/  S2UR UR20, SR_CgaCtaId ;  /* 0x00000000001479c3 */ /* 0x000f220000008800 */
[----:B------:R-:W-:Y:S01]  /*d9b0*/  UMOV UR19, 0x400 ;  /* 0x0000040000137882 */ /* 0x000fe20000000000 */
[----:B------:R-:W-:Y:S01]  /*d9c0*/  BSSY.RECONVERGENT B1, `(.L_x_272) ;  /* 0x0000019000017945 */ /* 0x000fe20003800200 */
[----:B------:R-:W-:-:S04]  /*d9d0*/  UIADD3 UR19, UPT, UPT, UR19, 0x20, URZ ;  /* 0x0000002013137890 */ /* 0x000fc8000fffe0ff */
[----:B----4-:R-:W-:Y:S02]  /*d9e0*/  ULEA UR19, UR20, UR19, 0x18 ;  /* 0x0000001314137291 */ /* 0x010fe4000f8ec0ff */
[----:B------:R-:W-:Y:S02]  /*d9f0*/  ULEA UR20, UR7, UR8, 0x2 ;  /* 0x0000000807147291 */ /* 0x000fe4000f8e10ff */
[----:B------:R-:W-:Y:S01]  /*da00*/  ULEA UR19, UR7, UR19, 0x2 ;  /* 0x0000001307137291 */ /* 0x000fe2000f8e10ff */
[----:B------:R-:W4:Y:S06]  /*da10*/  LDCU UR7, c[0x0][0x45c] ;  /* 0x00008b80ff0777ac */ /* 0x000f2c0008000800 */
[----:B------:R-:W-:Y:S04]  /*da20*/  LDS R89, [UR20] ;  /* 0x00000014ff597984 */ /* 0x000fe80008000800 */
[----:B--2---:R-:W2:Y:S01]  /*da30*/  LDS R2, [UR19] ;  /* 0x00000013ff027984 */ /* 0x004ea20008000800 */
[----:B----4-:R-:W-:Y:S01]  /*da40*/  ISETP.NE.AND P2, PT, RZ, UR7, PT ;  /* 0x00000007ff007c0c */ /* 0x010fe2000bf45270 */
        /* <DEDUP_REMOVED lines=10> */
[----:B------:R-:W-:Y:S01]  /*daf0*/  MOV R85, R37 ;  /* 0x0000002500557202 */ /* 0x000fe20000000f00 */
[----:B------:R-:W-:Y:S06]  /*db00*/  BRA `(.L_x_274) ;  /* 0x0000000000107947 */ /* 0x000fec0003800000 */
.L_x_273:
[----:B------:R-:W1:Y:S02]  /*db10*/  MUFU.RCP R85, R62 ;  /* 0x0000003e00557308 */ /* 0x000e640000001000 */
[----:B-1----:R-:W-:-:S04]  /*db20*/  FFMA R2, R62, R85, -1 ;  /* 0xbf8000003e027423 */ /* 0x002fc80000000055 */
[----:B------:R-:W-:-:S04]  /*db30*/  FADD.FTZ R2, -R2, -RZ ;  /* 0x800000ff02027221 */ /* 0x000fc80000010100 */
[----:B------:R-:W-:-:S07]  /*db40*/  FFMA R85, R85, R2, R85 ;  /* 0x0000000255557223 */ /* 0x000fce0000000055 */
.L_x_274:
[----:B------:R-:W-:Y:S05]  /*db50*/  BSYNC.RECONVERGENT B1 ;  /* 0x0000000000017941 */ /* 0x000fea0003800200 */
.L_x_272:
[----:B------:R-:W1:Y:S01]  /*db60*/  LDCU UR7, c[0x0][0x4ac] ;  /* 0x00009580ff0777ac */ /* 0x000e620008000800 */
[----:B------:R-:W-:Y:S01]  /*db70*/  FMUL R2, R74, R81 ;  /* 0x000000514a027220 */ /* 0x000fe20000400000 */
[-C--:B------:R-:W-:Y:S01]  /*db80*/  FMUL R86, R85, R85.reuse ;  /* 0x0000005555567220 */ /* 0x080fe20000400000 */
[----:B------:R-:W-:Y:S01]  /*db90*/  FFMA R82, R89, R85, R82 ;  /* 0x0000005559527223 */ /* 0x000fe20000000052 */
[----:B------:R-:W-:Y:S01]  /*dba0*/  UISETP.NE.AND UP0, UPT, UR4, UR12, UPT ;  /* 0x0000000c0400728c */ /* 0x000fe2000bf05270 */
[----:B0-----:R-:W-:Y:S01]  /*dbb0*/  FMUL R3, R2, R25 ;  /* 0x0000001902037220 */ /* 0x001fe20000400000 */
[----:B------:R-:W-:Y:S02]  /*dbc0*/  HFMA2 R2, -RZ, RZ, 1.875, 0 ;  /* 0x3f800000ff027431 */ /* 0x000fe400000001ff */
[----:B------:R-:W-:Y:S01]  /*dbd0*/  FMUL R83, R67, R86 ;  /* 0x0000005643537220 */ /* 0x000fe20000400000 */
[----:B------:R-:W-:Y:S01]  /*dbe0*/  FADD R80, R80, R85 ;  /* 0x0000005550507221 */ /* 0x000fe20000000000 */
[----:B------:R-:W-:Y:S01]  /*dbf0*/  FMUL R3, R86, R3 ;  /* 0x0000000356037220 */ /* 0x000fe20000400000 */
[----:B------:R-:W-:Y:S01]  /*dc00*/  FFMA R2, R39, 3, -R2 ;  /* 0x4040000027027823 */ /* 0x000fe20000000802 */
[----:B-1----:R-:W-:-:S09]  /*dc10*/  ULEA UR7, UR7, UR20, 0x3 ;  /* 0x0000001407077291 */ /* 0x002fd2000f8e18ff */
[----:B------:R-:W0:Y:S02]  /*dc20*/  LDS R36, [UR7] ;  /* 0x00000007ff247984 */ /* 0x000e240008000800 */
        /* <DEDUP_REMOVED lines=20> */
.L_x_277:
[----:B------:R-:W-:-:S07]  /*dd70*/  MOV R89, R2 ;  /* 0x0000000200597202 */ /* 0x000fce0000000f00 */
.L_x_276:
        /* <DEDUP_REMOVED lines=11> */
.L_x_275:
[----:B------:R-:W-:-:S09]  /*de30*/  UISETP.NE.AND UP2, UPT, UR22, 0x1, UPT ;  /* 0x000000011600788c */ /* 0x000fd2000bf45270 */
[----:B------:R-:W-:Y:S05]  /*de40*/  BRA.U !UP2, `(.L_x_118) ;  /* 0x000000150af87547 */ /* 0x000fea000b800000 */
        /* <DEDUP_REMOVED lines=15> */
.L_x_279:
[----:B------:R-:W0:Y:S02]  /*df40*/  MUFU.RCP R85, R62 ;  /* 0x0000003e00557308 */ /* 0x000e240000001000 */
[----:B0-----:R-:W-:-:S04]  /*df50*/  FFMA R2, R62, R85, -1 ;  /* 0xbf8000003e027423 */ /* 0x001fc80000000055 */
[----:B------:R-:W-:-:S04]  /*df60*/  FADD.FTZ R2, -R2, -RZ ;  /* 0x800000ff02027221 */ /* 0x000fc80000010100 */
[----:B------:R-:W-:-:S07]  /*df70*/  FFMA R85, R85, R2, R85 ;  /* 0x0000000255557223 */ /* 0x000fce0000000055 */
.L_x_280:
[----:B------:R-:W-:Y:S05]  /*df80*/  BSYNC.RECONVERGENT B1 ;  /* 0x0000000000017941 */ /* 0x000fea0003800200 */
.L_x_278:
[----:B------:R-:W0:Y:S01]  /*df90*/  LDS R36, [UR7+0x4] ;  /* 0x00000407ff247984 */ /* 0x000e220008000800 */
[----:B------:R-:W-:Y:S01]  /*dfa0*/  FMUL R2, R74, R81 ;  /* 0x000000514a027220 */ /* 0x000fe20000400000 */
[-C--:B------:R-:W-:Y:S01]  /*dfb0*/  FMUL R86, R85, R85.reuse ;  /* 0x0000005555567220 */ /* 0x080fe20000400000 */
[----:B------:R-:W-:Y:S01]  /*dfc0*/  FFMA R82, R89, R85, R82 ;  /* 0x0000005559527223 */ /* 0x000fe20000000052 */
[----:B------:R-:W-:Y:S01]  /*dfd0*/  FADD R80, R80, R85 ;  /* 0x0000005550507221 */ /* 0x000fe20000000000 */
        /* <DEDUP_REMOVED lines=25> */
.L_x_283:
[----:B------:R-:W-:-:S07]  /*e170*/  MOV R89, R2 ;  /* 0x0000000200597202 */ /* 0x000fce0000000f00 */
.L_x_282:
        /* <DEDUP_REMOVED lines=11> */
.L_x_281:
        /* <DEDUP_REMOVED lines=17> */
.L_x_285:
[----:B------:R-:W0:Y:S02]  /*e340*/  MUFU.RCP R85, R62 ;  /* 0x0000003e00557308 */ /* 0x000e240000001000 */
[----:B0-----:R-:W-:-:S04]  /*e350*/  FFMA R2, R62, R85, -1 ;  /* 0xbf8000003e027423 */ /* 0x001fc80000000055 */
[----:B------:R-:W-:-:S04]  /*e360*/  FADD.FTZ R2, -R2, -RZ ;  /* 0x800000ff02027221 */ /* 0x000fc80000010100 */
[----:B------:R-:W-:-:S07]  /*e370*/  FFMA R85, R85, R2, R85 ;  /* 0x0000000255557223 */ /* 0x000fce0000000055 */
.L_x_286:
[----:B------:R-:W-:Y:S05]  /*e380*/  BSYNC.RECONVERGENT B1 ;  /* 0x0000000000017941 */ /* 0x000fea0003800200 */
.L_x_284:
        /* <DEDUP_REMOVED lines=30> */
.L_x_289:
[----:B------:R-:W-:-:S07]  /*e570*/  MOV R89, R2 ;  /* 0x0000000200597202 */ /* 0x000fce0000000f00 */
.L_x_288:
        /* <DEDUP_REMOVED lines=11> */
.L_x_287:
        /* <DEDUP_REMOVED lines=17> */
.L_x_291:
[----:B------:R-:W0:Y:S02]  /*e740*/  MUFU.RCP R85, R62 ;  /* 0x0000003e00557308 */ /* 0x000e240000001000 */
[----:B0-----:R-:W-:-:S04]  /*e750*/  FFMA R2, R62, R85, -1 ;  /* 0xbf8000003e027423 */ /* 0x001fc80000000055 */
[----:B------:R-:W-:-:S04]  /*e760*/  FADD.FTZ R2, -R2, -RZ ;  /* 0x800000ff02027221 */ /* 0x000fc80000010100 */
[----:B------:R-:W-:-:S07]  /*e770*/  FFMA R85, R85, R2, R85 ;  /* 0x0000000255557223 */ /* 0x000fce0000000055 */
.L_x_292:
[----:B------:R-:W-:Y:S05]  /*e780*/  BSYNC.RECONVERGENT B1 ;  /* 0x0000000000017941 */ /* 0x000fea0003800200 */
.L_x_290:
        /* <DEDUP_REMOVED lines=30> */
.L_x_295:
[----:B------:R-:W-:-:S07]  /*e970*/  MOV R89, R2 ;  /* 0x0000000200597202 */ /* 0x000fce0000000f00 */
.L_x_294:
        /* <DEDUP_REMOVED lines=11> */
.L_x_293:
        /* <DEDUP_REMOVED lines=17> */
.L_x_297:
[----:B------:R-:W0:Y:S02]  /*eb40*/  MUFU.RCP R85, R62 ;  /* 0x0000003e00557308 */ /* 0x000e240000001000 */
[----:B0-----:R-:W-:-:S04]  /*eb50*/  FFMA R2, R62, R85, -1 ;  /* 0xbf8000003e027423 */ /* 0x001fc80000000055 */
[----:B------:R-:W-:-:S04]  /*eb60*/  FADD.FTZ R2, -R2, -RZ ;  /* 0x800000ff02027221 */ /* 0x000fc80000010100 */
[----:B------:R-:W-:-:S07]  /*eb70*/  FFMA R85, R85, R2, R85 ;  /* 0x0000000255557223 */ /* 0x000fce0000000055 */
.L_x_298:
[----:B------:R-:W-:Y:S05]  /*eb80*/  BSYNC.RECONVERGENT B1 ;  /* 0x0000000000017941 */ /* 0x000fea0003800200 */
.L_x_296:
        /* <DEDUP_REMOVED lines=30> */
.L_x_301:
[----:B------:R-:W-:-:S07]  /*ed70*/  MOV R89, R2 ;  /* 0x0000000200597202 */ /* 0x000fce0000000f00 */
.L_x_300:
        /* <DEDUP_REMOVED lines=11> */
.L_x_299:
        /* <DEDUP_REMOVED lines=17> */
.L_x_303:
[----:B------:R-:W0:Y:S02]  /*ef40*/  MUFU.RCP R85, R62 ;  /* 0x0000003e00557308 */ /* 0x000e240000001000 */
[----:B0-----:R-:W-:-:S04]  /*ef50*/  FFMA R2, R62, R85, -1 ;  /* 0xbf8000003e027423 */ /* 0x001fc80000000055 */
[----:B------:R-:W-:-:S04]  /*ef60*/  FADD.FTZ R2, -R2, -RZ ;  /* 0x800000ff02027221 */ /* 0x000fc80000010100 */
[----:B------:R-:W-:-:S07]  /*ef70*/  FFMA R85, R85, R2, R85 ;  /* 0x0000000255557223 */ /* 0x000fce0000000055 */
.L_x_304:
[----:B------:R-:W-:Y:S05]  /*ef80*/  BSYNC.RECONVERGENT B1 ;  /* 0x0000000000017941 */ /* 0x000fea0003800200 */
.L_x_302:
        /* <DEDUP_REMOVED lines=30> */
.L_x_307:
[----:B------:R-:W-:-:S07]  /*f170*/  MOV R89, R2 ;  /* 0x0000000200597202 */ /* 0x000fce0000000f00 */
.L_x_306:
        /* <DEDUP_REMOVED lines=11> */
.L_x_305:
        /* <DEDUP_REMOVED lines=17> */
.L_x_309:
[----:B------:R-:W0:Y:S02]  /*f340*/  MUFU.RCP R85, R62 ;  /* 0x0000003e00557308 */ /* 0x000e240000001000 */
[----:B0-----:R-:W-:-:S04]  /*f350*/  FFMA R2, R62, R85, -1 ;  /* 0xbf8000003e027423 */ /* 0x001fc80000000055 */
[----:B------:R-:W-:-:S04]  /*f360*/  FADD.FTZ R2, -R2, -RZ ;  /* 0x800000ff02027221 */ /* 0x000fc80000010100 */
[----:B------:R-:W-:-:S07]  /*f370*/  FFMA R85, R85, R2, R85 ;  /* 0x0000000255557223 */ /* 0x000fce0000000055 */
.L_x_310:
[----:B------:R-:W-:Y:S05]  /*f380*/  BSYNC.RECONVERGENT B1 ;  /* 0x0000000000017941 */ /* 0x000fea0003800200 */
.L_x_308:
        /* <DEDUP_REMOVED lines=30> */
.L_x_312:
[----:B------:R-:W-:-:S07]  /*f570*/  MOV R89, R2 ;  /* 0x0000000200597202 */ /* 0x000fce0000000f00 */
.L_x_311:
        /* <DEDUP_REMOVED lines=11> */
.L_x_118:
[----:B------:R-:W-:Y:S05]  /*f630*/  BRA.U !UP1, `(.L_x_313) ;  /* 0x00000001098c7547 */ /* 0x000fea000b800000 */
[----:B------:R-:W-:Y:S01]  /*f640*/  FMNMX R39, R80, 9.9999999747524270788e-07, !PT ;  /* 0x358637bd50277809 */ /* 0x000fe20007800000 */
[----:B------:R-:W-:Y:S03]  /*f650*/  BSSY.RECONVERGENT B2, `(.L_x_314) ;  /* 0x000000d000027945 */ /* 0x000fe60003800200 */
[----:B0-----:R-:W2:Y:S08]  /*f660*/  MUFU.RCP R3, R39 ;  /* 0x0000002700037308 */ /* 0x001eb00000001000 */
[----:B------:R-:W0:Y:S01]  /*f670*/  FCHK P0, R84, R39 ;  /* 0x0000002754007302 */ /* 0x000e220000000000 */
[----:B--2---:R-:W-:-:S04]  /*f680*/  FFMA R2, -R39, R3, 1 ;  /* 0x3f80000027027423 */ /* 0x004fc80000000103 */
[----:B------:R-:W-:-:S04]  /*f690*/  FFMA R3, R3, R2, R3 ;  /* 0x0000000203037223 */ /* 0x000fc80000000003 */
[----:B------:R-:W-:-:S04]  /*f6a0*/  FFMA R2, R3, R84, RZ ;  /* 0x0000005403027223 */ /* 0x000fc800000000ff */
[----:B------:R-:W-:-:S04]  /*f6b0*/  FFMA R37, -R39, R2, R84 ;  /* 0x0000000227257223 */ /* 0x000fc80000000154 */
[----:B------:R-:W-:Y:S01]  /*f6c0*/  FFMA R2, R3, R37, R2 ;  /* 0x0000002503027223 */ /* 0x000fe20000000002 */
[----:B0-----:R-:W-:Y:S06]  /*f6d0*/  @!P0 BRA `(.L_x_315) ;  /* 0x0000000000108947 */ /* 0x001fec0003800000 */
[----:B------:R-:W-:Y:S02]  /*f6e0*/  MOV R3, R84 ;  /* 0x0000005400037202 */ /* 0x000fe40000000f00 */
[----:B------:R-:W-:Y:S02]  /*f6f0*/  MOV R2, R39 ;  /* 0x0000002700027202 */ /* 0x000fe40000000f00 */
[----:B------:R-:W-:-:S07]  /*f700*/  MOV R36, 0xf720 ;  /* 0x0000f72000247802 */ /* 0x000fce0000000f00 */
[----:B-1-3--:R-:W-:Y:S05]  /*f710*/  CALL.REL.NOINC `($__internal_2_$__cuda_sm3x_div_rn_noftz_f32_slowpath) ;  /* 0x0000004c00e07944 */ /* 0x00afea0003c00000 */
.L_x_315:
[----:B------:R-:W-:Y:S05]  /*f720*/  BSYNC.RECONVERGENT B2 ;  /* 0x0000000000027941 */ /* 0x000fea0003800200 */
.L_x_314:
[----:B------:R-:W-:Y:S01]  /*f730*/  FMNMX R2, R2, 0.10000000149011611938, !PT ;  /* 0x3dcccccd02027809 */ /* 0x000fe20007800000 */
[----:B------:R-:W-:Y:S03]  /*f740*/  BSSY.RECONVERGENT B1, `(.L_x_316) ;  /* 0x000000d000017945 */ /* 0x000fe60003800200 */
[----:B-1----:R-:W-:-:S04]  /*f750*/  FMNMX R62, R2, 100, PT ;  /* 0x42c80000023e7809 */ /* 0x002fc80003800000 */
[----:B------:R-:W-:-:S04]  /*f760*/  IADD3 R2, PT, PT, R62, 0x1800000, RZ ;  /* 0x018000003e027810 */ /* 0x000fc80007ffe0ff */
[----:B------:R-:W-:-:S04]  /*f770*/  LOP3.LUT R2, R2, 0x7f800000, RZ, 0xc0, !PT ;  /* 0x7f80000002027812 */ /* 0x000fc800078ec0ff */
[----:B------:R-:W-:-:S13]  /*f780*/  ISETP.GT.U32.AND P0, PT, R2, 0x1ffffff, PT ;  /* 0x01ffffff0200780c */ /* 0x000fda0003f04070 */
[----:B------:R-:W-:Y:S05]  /*f790*/  @P0 BRA `(.L_x_317) ;  /* 0x00000000000c0947 */ /* 0x000fea0003800000 */
[----:B------:R-:W-:-:S07]  /*f7a0*/  MOV R36, 0xf7c0 ;  /* 0x0000f7c000247802 */ /* 0x000fce0000000f00 */
[----:B---3--:R-:W-:Y:S05]  /*f7b0*/  CALL.REL.NOINC `($__internal_0_$__cuda_sm20_rcp_rn_f32_slowpath) ;  /* 0x00000048008c7944 */ /* 0x008fea0003c00000 */
[----:B------:R-:W-:Y:S05]  /*f7c0*/  BRA `(.L_x_318) ;  /* 0x0000000000107947 */ /* 0x000fea0003800000 */
.L_x_317:
[----:B------:R-:W0:Y:S02]  /*f7d0*/  MUFU.RCP R37, R62 ;  /* 0x0000003e00257308 */ /* 0x000e240000001000 */
[----:B0-----:R-:W-:-:S04]  /*f7e0*/  FFMA R2, R62, R37, -1 ;  /* 0xbf8000003e027423 */ /* 0x001fc80000000025 */
[----:B------:R-:W-:-:S04]  /*f7f0*/  FADD.FTZ R2, -R2, -RZ ;  /* 0x800000ff02027221 */ /* 0x000fc80000010100 */
[----:B------:R-:W-:-:S07]  /*f800*/  FFMA R37, R37, R2, R37 ;  /* 0x0000000225257223 */ /* 0x000fce0000000025 */
.L_x_318:
[----:B------:R-:W-:Y:S05]  /*f810*/  BSYNC.RECONVERGENT B1 ;  /* 0x0000000000017941 */ /* 0x000fea0003800200 */
.L_x_316:
[----:B------:R-:W-:-:S04]  /*f820*/  FADD R82, R82, R79 ;  /* 0x0000004f52527221 */ /* 0x000fc80000000000 */
[----:B------:R-:W-:-:S04]  /*f830*/  FMUL R82, R82, R5 ;  /* 0x0000000552527220 */ /* 0x000fc80000400000 */
[----:B------:R-:W-:-:S04]  /*f840*/  FMUL R37, R82, R37 ;  /* 0x0000002552257220 */ /* 0x000fc80000400000 */
[----:B------:R-:W-:Y:S01]  /*f850*/  FMUL R36, R37, 0.69999998807907104492 ;  /* 0x3f33333325247820 */ /* 0x000fe20000400000 */
[----:B------:R-:W-:Y:S06]  /*f860*/  BRA `(.L_x_319) ;  /* 0x0000000000087947 */ /* 0x000fec0003800000 */
.L_x_313:
[----:B------:R-:W-:-:S04]  /*f870*/  FADD R36, R82, R79 ;  /* 0x0000004f52247221 */ /* 0x000fc80000000000 */
[----:B------:R-:W-:-:S07]  /*f880*/  FMUL R36, R36, R5 ;  /* 0x0000000524247220 */ /* 0x000fce0000400000 */
.L_x_319:
[----:B--2---:R-:W2:Y:S01]  /*f890*/  LDG.E R2, desc[UR16][R58.64] ;  /* 0x000000103a027981 */ /* 0x004ea2000c1e1900 */
[----:B------:R-:W2:Y:S01]  /*f8a0*/  LDCU UR7, c[0x0][0x498] ;  /* 0x00009300ff0777ac */ /* 0x000ea20008000800 */
[-C--:B0-----:R-:W-:Y:S01]  /*f8b0*/  FMUL R3, R69, R36.reuse ;  /* 0x0000002445037220 */ /* 0x081fe20000400000 */
[----:B------:R-:W0:Y:S01]  /*f8c0*/  LDC R37, c[0x0][0x494] ;  /* 0x00012500ff257b82 */ /* 0x000e220000000800 */
[----:B-1----:R1:W4:Y:S01]  /*f8d0*/  MUFU.RSQ R38, R75 ;  /* 0x0000004b00267308 */ /* 0x0023220000001400 */
[----:B------:R-:W-:Y:S01]  /*f8e0*/  BSSY.RECONVERGENT B0, `(.L_x_320) ;  /* 0x0000011000007945 */ /* 0x000fe20003800200 */
[----:B------:R-:W-:Y:S01]  /*f8f0*/  FMUL R3, R3, R36 ;  /* 0x0000002403037220 */ /* 0x000fe20000400000 */
[----:B0-----:R-:W-:-:S03]  /*f900*/  FSETP.GT.AND P1, PT, R37, 9.9999999747524270788e-07, PT ;  /* 0x358637bd2500780b */ /* 0x001fc60003f24000 */
[----:B--2---:R-:W-:Y:S01]  /*f910*/  FFMA R39, R2, UR7, R3 ;  /* 0x0000000702277c23 */ /* 0x004fe20008000003 */
[----:B------:R-:W-:-:S04]  /*f920*/  IADD3 R2, PT, PT, R75, -0xd000000, RZ ;  /* 0xf30000004b027810 */ /* 0x000fc80007ffe0ff */
[----:B------:R1:W-:Y:S01]  /*f930*/  STG.E desc[UR16][R58.64], R39 ;  /* 0x000000273a007986 */ /* 0x0003e2000c101910 */
[----:B------:R-:W-:-:S13]  /*f940*/  ISETP.GT.U32.AND P0, PT, R2, 0x727fffff, PT ;  /* 0x727fffff0200780c */ /* 0x000fda0003f04070 */
[----:B-1--4-:R-:W-:Y:S05]  /*f950*/  @!P0 BRA `(.L_x_321) ;  /* 0x0000000000148947 */ /* 0x012fea0003800000 */
[----:B------:R-:W-:Y:S02]  /*f960*/  MOV R2, R75 ;  /* 0x0000004b00027202 */ /* 0x000fe40000000f00 */
[----:B------:R-:W-:-:S07]  /*f970*/  MOV R77, 0xf990 ;  /* 0x0000f990004d7802 */ /* 0x000fce0000000f00 */
[----:B---3--:R-:W-:Y:S05]  /*f980*/  CALL.REL.NOINC `($__internal_1_$__cuda_sm20_sqrt_rn_f32_slowpath) ;  /* 0x0000004800ec7944 */ /* 0x008fea0003c00000 */
[----:B------:R-:W-:Y:S01]  /*f990*/  MOV R2, R79 ;  /* 0x0000004f00027202 */ /* 0x000fe20000000f00 */
[----:B------:R-:W-:Y:S06]  /*f9a0*/  BRA `(.L_x_322) ;  /* 0x0000000000107947 */ /* 0x000fec0003800000 */
.L_x_321:
[C---:B------:R-:W-:Y:S01]  /*f9b0*/  FMUL.FTZ R2, R38.reuse, R75 ;  /* 0x0000004b26027220 */ /* 0x040fe20000410000 */
[----:B------:R-:W-:-:S03]  /*f9c0*/  FMUL.FTZ R37, R38, 0.5 ;  /* 0x3f00000026257820 */ /* 0x000fc60000410000 */
[----:B------:R-:W-:-:S04]  /*f9d0*/  FFMA R3, -R2, R2, R75 ;  /* 0x0000000202037223 */ /* 0x000fc8000000014b */
[----:B------:R-:W-:-:S07]  /*f9e0*/  FFMA R2, R3, R37, R2 ;  /* 0x0000002503027223 */ /* 0x000fce0000000002 */
.L_x_322:
[----:B------:R-:W-:Y:S05]  /*f9f0*/  BSYNC.RECONVERGENT B0 ;  /* 0x0000000000007941 */ /* 0x000fea0003800200 */
.L_x_320:
[----:B------:R-:W0:Y:S01]  /*fa00*/  LDCU UR7, c[0x0][0x49c] ;  /* 0x00009380ff0777ac */ /* 0x000e220008000800 */
[----:B------:R-:W-:Y:S02]  /*fa10*/  HFMA2 R62, -RZ, RZ, 0, 0 ;  /* 0x00000000ff3e7431 */ /* 0x000fe400000001ff */
[----:B0-----:R-:W-:Y:S01]  /*fa20*/  FADD R3, R39, UR7 ;  /* 0x0000000727037e21 */ /* 0x001fe20008000000 */
[----:B------:R-:W0:Y:S04]  /*fa30*/  LDCU UR7, c[0x0][0x490] ;  /* 0x00009200ff0777ac */ /* 0x000e280008000800 */
[----:B------:R-:W-:-:S13]  /*fa40*/  FSETP.GEU.AND P0, PT, |R3|, 1.175494350822287508e-38, PT ;  /* 0x008000000300780b */ /* 0x000fda0003f0e200 */
[----:B------:R-:W-:Y:S01]  /*fa50*/  @!P0 FMUL R3, R3, 16777216 ;  /* 0x4b80000003038820 */ /* 0x000fe20000400000 */
[----:B0-----:R-:W-:-:S03]  /*fa60*/  FMUL R39, R2, UR7 ;  /* 0x0000000702277c20 */ /* 0x001fc60008400000 */
[----:B------:R-:W0:Y:S01]  /*fa70*/  MUFU.RSQ R76, R3 ;  /* 0x00000003004c7308 */ /* 0x000e220000001400 */
[----:B------:R-:W-:Y:S01]  /*fa80*/  FMUL R37, R39, R36 ;  /* 0x0000002427257220 */ /* 0x000fe20000400000 */
[----:B0-----:R-:W-:-:S04]  /*fa90*/  @!P0 FMUL R76, R76, 4096 ;  /* 0x458000004c4c8820 */ /* 0x001fc80000400000 */
[----:B------:R-:W-:Y:S01]  /*faa0*/  FMUL R76, R76, R37 ;  /* 0x000000254c4c7220 */ /* 0x000fe20000400000 */
[----:B------:R-:W-:Y:S06]  /*fab0*/  @!P1 BRA `(.L_x_323) ;  /* 0x0000001000189947 */ /* 0x000fec0003800000 */
[----:B------:R-:W0:Y:S01]  /*fac0*/  LDCU UR7, c[0x0][0x494] ;  /* 0x00009280ff0777ac */ /* 0x000e220008000800 */
[----:B------:R-:W-:Y:S01]  /*fad0*/  FADD R2, R39, R39 ;  /* 0x0000002727027221 */ /* 0x000fe20000000000 */
[----:B------:R-:W-:Y:S03]  /*fae0*/  BSSY.RECONVERGENT B0, `(.L_x_324) ;  /* 0x000000f000007945 */ /* 0x000fe60003800200 */
[----:B0-----:R-:W-:-:S04]  /*faf0*/  FMUL R3, R2, UR7 ;  /* 0x0000000702037c20 */ /* 0x001fc80008400000 */
[----:B------:R0:W1:Y:S01]  /*fb00*/  MUFU.RSQ R2, R3 ;  /* 0x0000000300027308 */ /* 0x0000620000001400 */
[----:B------:R-:W-:-:S04]  /*fb10*/  IADD3 R36, PT, PT, R3, -0xd000000, RZ ;  /* 0xf300000003247810 */ /* 0x000fc80007ffe0ff */
[----:B------:R-:W-:-:S13]  /*fb20*/  ISETP.GT.U32.AND P0, PT, R36, 0x727fffff, PT ;  /* 0x727fffff2400780c */ /* 0x000fda0003f04070 */
[----:B01----:R-:W-:Y:S05]  /*fb30*/  @!P0 BRA `(.L_x_325) ;  /* 0x0000000000148947 */ /* 0x003fea0003800000 */
[----:B------:R-:W-:Y:S02]  /*fb40*/  MOV R2, R3 ;  /* 0x0000000300027202 */ /* 0x000fe40000000f00 */
[----:B------:R-:W-:-:S07]  /*fb50*/  MOV R77, 0xfb70 ;  /* 0x0000fb70004d7802 */ /* 0x000fce0000000f00 */
[----:B---3--:R-:W-:Y:S05]  /*fb60*/  CALL.REL.NOINC `($__internal_1_$__cuda_sm20_sqrt_rn_f32_slowpath) ;  /* 0x0000004800747944 */ /* 0x008fea0003c00000 */
[----:B------:R-:W-:Y:S01]  /*fb70*/  MOV R62, R79 ;  /* 0x0000004f003e7202 */ /* 0x000fe20000000f00 */
[----:B------:R-:W-:Y:S06]  /*fb80*/  BRA `(.L_x_326) ;  /* 0x0000000000107947 */ /* 0x000fec0003800000 */
.L_x_325:
[----:B------:R-:W-:Y:S01]  /*fb90*/  FMUL.FTZ R62, R3, R2 ;  /* 0x00000002033e7220 */ /* 0x000fe20000410000 */
[----:B------:R-:W-:-:S03]  /*fba0*/  FMUL.FTZ R2, R2, 0.5 ;  /* 0x3f00000002027820 */ /* 0x000fc60000410000 */
[----:B------:R-:W-:-:S04]  /*fbb0*/  FFMA R3, -R62, R62, R3 ;  /* 0x0000003e3e037223 */ /* 0x000fc80000000103 */
[----:B------:R-:W-:-:S07]  /*fbc0*/  FFMA R62, R3, R2, R62 ;  /* 0x00000002033e7223 */ /* 0x000fce000000003e */
.L_x_326:
[----:B------:R-:W-:Y:S05]  /*fbd0*/  BSYNC.RECONVERGENT B0 ;  /* 0x0000000000007941 */ /* 0x000fea0003800200 */
.L_x_324:
[----:B------:R-:W-:Y:S01]  /*fbe0*/  ISETP.NE.AND P0, PT, R23, 0x1, PT ;  /* 0x000000011700780c */ /* 0x000fe20003f05270 */
[----:B------:R-:W-:Y:S01]  /*fbf0*/  BSSY.RECONVERGENT B0, `(.L_x_323) ;  /* 0x00000f2000007945 */ /* 0x000fe20003800200 */
[----:B------:R-:W-:-:S11]  /*fc00*/  FMUL R62, R29, R62 ;  /* 0x0000003e1d3e7220 */ /* 0x000fd60000400000 */
[----:B------:R-:W-:Y:S05]  /*fc10*/  @!P0 BRA `(.L_x_327) ;  /* 0x0000000c00b08947 */ /* 0x000fea0003800000 */
[C---:B------:R-:W-:Y:S01]  /*fc20*/  ISETP.NE.AND P0, PT, R31.reuse, 0x3, PT ;  /* 0x000000031f00780c */ /* 0x040fe20003f05270 */
[----:B------:R-:W-:Y:S01]  /*fc30*/  BSSY.RECONVERGENT B1, `(.L_x_328) ;  /* 0x000000c000017945 */ /* 0x000fe20003800200 */
[----:B------:R-:W-:-:S11]  /*fc40*/  IADD3 R2, PT, PT, R31, 0x1, RZ ;  /* 0x000000011f027810 */ /* 0x000fd60007ffe0ff */
[----:B------:R-:W-:Y:S05]  /*fc50*/  @!P0 BRA `(.L_x_329) ;  /* 0x0000000000208947 */ /* 0x000fea0003800000 */
        /* <DEDUP_REMOVED lines=8> */
.L_x_329:
[----:B------:R-:W-:-:S07]  /*fce0*/  MOV R23, R64 ;  /* 0x0000004000177202 */ /* 0x000fce0000000f00 */
.L_x_330:
[----:B------:R-:W-:Y:S05]  /*fcf0*/  BSYNC.RECONVERGENT B1 ;  /* 0x0000000000017941 */ /* 0x000fea0003800200 */
.L_x_328:
[----:B------:R-:W-:Y:S01]  /*fd00*/  ISETP.NE.AND P0, PT, R2, 0x4, PT ;  /* 0x000000040200780c */ /* 0x000fe20003f05270 */
[----:B------:R-:W-:-:S12]  /*fd10*/  BSSY.RECONVERGENT B1, `(.L_x_331) ;  /* 0x0000043000017945 */ /* 0x000fd80003800200 */
[----:B------:R-:W-:Y:S05]  /*fd20*/  @P0 BRA `(.L_x_332) ;  /* 0x0000000400040947 */ /* 0x000fea0003800000 */
[----:B------:R-:W-:Y:S01]  /*fd30*/  IADD3 R7, PT, PT, R7, 0x1, RZ ;  /* 0x0000000107077810 */ /* 0x000fe20007ffe0ff */
[----:B------:R-:W-:Y:S03]  /*fd40*/  BSSY.RECONVERGENT B2, `(.L_x_333) ;  /* 0x000000f000027945 */ /* 0x000fe60003800200 */
[C---:B------:R-:W-:Y:S01]  /*fd50*/  ISETP.NE.AND P0, PT, R7.reuse, RZ, PT ;  /* 0x000000ff0700720c */ /* 0x040fe20003f05270 */
[----:B------:R-:W-:-:S12]  /*fd60*/  IMAD.WIDE.U32 R30, R7, -0x2daee0ad, RZ ;  /* 0xd2511f53071e7825 */ /* 0x000fd800078e00ff */
[----:B------:R-:W-:Y:S05]  /*fd70*/  @P0 BRA `(.L_x_334) ;  /* 0x00000000002c0947 */ /* 0x000fea0003800000 */
[----:B------:R-:W-:-:S04]  /*fd80*/  IADD3 R9, PT, PT, R9, 0x1, RZ ;  /* 0x0000000109097810 */ /* 0x000fc80007ffe0ff */
[----:B------:R-:W-:Y:S01]  /*fd90*/  ISETP.NE.AND P0, PT, R9, RZ, PT ;  /* 0x000000ff0900720c */ /* 0x000fe20003f05270 */
[----:B------:R0:W-:-:S12]  /*fda0*/  STG.E desc[UR16][R46.64+0x4], R9 ;  /* 0x000004092e007986 */ /* 0x0001d8000c101910 */
[----:B0-----:R-:W-:Y:S05]  /*fdb0*/  @P0 BRA `(.L_x_334) ;  /* 0x00000000001c0947 */ /* 0x001fea0003800000 */
[----:B------:R-:W-:Y:S01]  /*fdc0*/  IADD3 R48, PT, PT, R48, 0x1, RZ ;  /* 0x0000000130307810 */ /* 0x000fe20007ffe0ff */
[----:B------:R-:W-:-:S03]  /*fdd0*/  HFMA2 R9, -RZ, RZ, 0, 0 ;  /* 0x00000000ff097431 */ /* 0x000fc600000001ff */
[----:B------:R-:W-:Y:S01]  /*fde0*/  ISETP.NE.AND P0, PT, R48, RZ, PT ;  /* 0x000000ff3000720c */ /* 0x000fe20003f05270 */
[----:B------:R0:W-:-:S12]  /*fdf0*/  STG.E desc[UR16][R46.64+0x8], R48 ;  /* 0x000008302e007986 */ /* 0x0001d8000c101910 */
[----:B------:R-:W-:Y:S02]  /*fe00*/  @!P0 IADD3 R49, PT, PT, R49, 0x1, RZ ;  /* 0x0000000131318810 */ /* 0x000fe40007ffe0ff */
[----:B0-----:R-:W-:-:S03]  /*fe10*/  @!P0 MOV R48, RZ ;  /* 0x000000ff00308202 */ /* 0x001fc60000000f00 */
[----:B------:R0:W-:Y:S04]  /*fe20*/  @!P0 STG.E desc[UR16][R46.64+0xc], R49 ;  /* 0x00000c312e008986 */ /* 0x0001e8000c101910 */
.L_x_334:
[----:B------:R-:W-:Y:S05]  /*fe30*/  BSYNC.RECONVERGENT B2 ;  /* 0x0000000000027941 */ /* 0x000fea0003800200 */
.L_x_333:
[----:B------:R-:W-:Y:S01]  /*fe40*/  IMAD.WIDE.U32 R28, R48, -0x326172a9, RZ ;  /* 0xcd9e8d57301c7825 */ /* 0x000fe200078e00ff */
[----:B------:R-:W-:Y:S01]  /*fe50*/  LOP3.LUT R36, R21, R49, R31, 0x96, !PT ;  /* 0x0000003115247212 */ /* 0x000fe200078e961f */
[----:B------:R1:W-:Y:S03]  /*fe60*/  STG.E desc[UR16][R46.64], R7 ;  /* 0x000000072e007986 */ /* 0x0003e6000c101910 */
        /* <DEDUP_REMOVED lines=38> */
[-C--:B------:R-:W-:Y:S02]  /*100d0*/  MOV R31, R2.reuse ;  /* 0x00000002001f7202 */ /* 0x080fe40000000f00 */
[----:B------:R-:W-:Y:S01]  /*100e0*/  MOV R64, R2 ;  /* 0x0000000200407202 */ /* 0x000fe20000000f00 */
[----:B------:R-:W-:Y:S01]  /*100f0*/  HFMA2 R2, -RZ, RZ, 0, 0 ;  /* 0x00000000ff027431 */ /* 0x000fe200000001ff */
[----:B------:R-:W-:Y:S01]  /*10100*/  MOV R66, R36 ;  /* 0x0000002400427202 */ /* 0x000fe20000000f00 */
[----:B------:R1:W-:Y:S01]  /*10110*/  STG.E.128 desc[UR16][R46.64+0x10], R28 ;  /* 0x0000101c2e007986 */ /* 0x0003e2000c101d10 */
[----:B------:R-:W-:-:S02]  /*10120*/  MOV R24, R28 ;  /* 0x0000001c00187202 */ /* 0x000fc40000000f00 */
[----:B------:R-:W-:-:S07]  /*10130*/  MOV R26, R30 ;  /* 0x0000001e001a7202 */ /* 0x000fce0000000f00 */
.L_x_332:
[----:B------:R-:W-:Y:S05]  /*10140*/  BSYNC.RECONVERGENT B1 ;  /* 0x0000000000017941 */ /* 0x000fea0003800200 */
.L_x_331:
[C---:B-1----:R-:W-:Y:S01]  /*10150*/  IADD3 R31, PT, PT, R2.reuse, 0x1, RZ ;  /* 0x00000001021f7810 */ /* 0x042fe20007ffe0ff */
[----:B------:R-:W-:Y:S01]  /*10160*/  BSSY.RECONVERGENT B1, `(.L_x_335) ;  /* 0x0000015000017945 */ /* 0x000fe20003800200 */
[----:B------:R-:W-:-:S03]  /*10170*/  ISETP.NE.AND P0, PT, R2, 0x3, PT ;  /* 0x000000030200780c */ /* 0x000fc60003f05270 */
[----:B------:R1:W-:Y:S10]  /*10180*/  STG.E desc[UR16][R46.64+0x28], R31 ;  /* 0x0000281f2e007986 */ /* 0x0003f4000c101910 */
[----:B------:R-:W-:Y:S05]  /*10190*/  @!P0 BRA `(.L_x_336) ;  /* 0x0000000000388947 */ /* 0x000fea0003800000 */
[----:B------:R-:W-:Y:S02]  /*101a0*/  ISETP.NE.AND P0, PT, R2, 0x2, PT ;  /* 0x000000020200780c */ /* 0x000fe40003f05270 */
[----:B------:R-:W-:Y:S02]  /*101b0*/  MOV R77, R26 ;  /* 0x0000001a004d7202 */ /* 0x000fe40000000f00 */
[----:B------:R-:W-:Y:S02]  /*101c0*/  MOV R36, R28 ;  /* 0x0000001c00247202 */ /* 0x000fe40000000f00 */
[----:B------:R-:W-:-:S07]  /*101d0*/  MOV R38, R26 ;  /* 0x0000001a00267202 */ /* 0x000fce0000000f00 */
[----:B------:R-:W-:Y:S05]  /*101e0*/  @!P0 BRA `(.L_x_337) ;  /* 0x0000000000308947 */ /* 0x000fea0003800000 */
[----:B------:R-:W-:Y:S02]  /*101f0*/  ISETP.NE.AND P0, PT, R2, 0x1, PT ;  /* 0x000000010200780c */ /* 0x000fe40003f05270 */
[-C--:B------:R-:W-:Y:S02]  /*10200*/  MOV R77, R24.reuse ;  /* 0x00000018004d7202 */ /* 0x080fe40000000f00 */
[----:B------:R-:W-:Y:S02]  /*10210*/  MOV R36, R24 ;  /* 0x0000001800247202 */ /* 0x000fe40000000f00 */
[----:B------:R-:W-:-:S07]  /*10220*/  MOV R38, R30 ;  /* 0x0000001e00267202 */ /* 0x000fce0000000f00 */
[----:B------:R-:W-:Y:S05]  /*10230*/  @P0 BRA `(.L_x_337) ;  /* 0x00000000001c0947 */ /* 0x000fea0003800000 */
[----:B------:R-:W-:Y:S02]  /*10240*/  MOV R36, R28 ;  /* 0x0000001c00247202 */ /* 0x000fe40000000f00 */
[----:B------:R-:W-:Y:S02]  /*10250*/  MOV R38, R30 ;  /* 0x0000001e00267202 */ /* 0x000fe40000000f00 */
[----:B------:R-:W-:Y:S01]  /*10260*/  MOV R77, R66 ;  /* 0x00000042004d7202 */ /* 0x000fe20000000f00 */
[----:B------:R-:W-:Y:S06]  /*10270*/  BRA `(.L_x_337) ;  /* 0x00000000000c7947 */ /* 0x000fec0003800000 */
.L_x_336:
[----:B------:R-:W-:Y:S02]  /*10280*/  MOV R36, R28 ;  /* 0x0000001c00247202 */ /* 0x000fe40000000f00 */
[----:B------:R-:W-:Y:S02]  /*10290*/  MOV R38, R30 ;  /* 0x0000001e00267202 */ /* 0x000fe40000000f00 */
[----:B------:R-:W-:-:S07]  /*102a0*/  MOV R77, R64 ;  /* 0x00000040004d7202 */ /* 0x000fce0000000f00 */
.L_x_337:
[----:B------:R-:W-:Y:S05]  /*102b0*/  BSYNC.RECONVERGENT B1 ;  /* 0x0000000000017941 */ /* 0x000fea0003800200 */
.L_x_335:
        /* <DEDUP_REMOVED lines=11> */
[----:B--2---:R-:W-:Y:S05]  /*10370*/  @P0 BRA `(.L_x_341) ;  /* 0x00000000001c0947 */ /* 0x004fea0003800000 */
[----:B------:R-:W-:Y:S01]  /*10380*/  IADD3 R48, PT, PT, R48, 0x1, RZ ;  /* 0x0000000130307810 */ /* 0x000fe20007ffe0ff */
[----:B------:R-:W-:-:S03]  /*10390*/  HFMA2 R9, -RZ, RZ, 0, 0 ;  /* 0x00000000ff097431 */ /* 0x000fc600000001ff */
[----:B------:R-:W-:Y:S01]  /*103a0*/  ISETP.NE.AND P0, PT, R48, RZ, PT ;  /* 0x000000ff3000720c */ /* 0x000fe20003f05270 */
[----:B------:R2:W-:-:S12]  /*103b0*/  STG.E desc[UR16][R46.64+0x8], R48 ;  /* 0x000008302e007986 */ /* 0x0005d8000c101910 */
[----:B0-----:R-:W-:Y:S02]  /*103c0*/  @!P0 IADD3 R49, PT, PT, R49, 0x1, RZ ;  /* 0x0000000131318810 */ /* 0x001fe40007ffe0ff */
[----:B--2---:R-:W-:-:S03]  /*103d0*/  @!P0 MOV R48, RZ ;  /* 0x000000ff00308202 */ /* 0x004fc60000000f00 */
[----:B------:R2:W-:Y:S04]  /*103e0*/  @!P0 STG.E desc[UR16][R46.64+0xc], R49 ;  /* 0x00000c312e008986 */ /* 0x0005e8000c101910 */
.L_x_341:
[----:B------:R-:W-:Y:S05]  /*103f0*/  BSYNC.RECONVERGENT B2 ;  /* 0x0000000000027941 */ /* 0x000fea0003800200 */
.L_x_340:
[----:B-1----:R-:W-:Y:S01]  /*10400*/  IMAD.WIDE.U32 R30, R48, -0x326172a9, RZ ;  /* 0xcd9e8d57301e7825 */ /* 0x002fe200078e00ff */
[----:B------:R-:W-:Y:S01]  /*10410*/  LOP3.LUT R2, R21, R49, R37, 0x96, !PT ;  /* 0x0000003115027212 */ /* 0x000fe200078e9625 */
[----:B------:R4:W-:Y:S03]  /*10420*/  STG.E desc[UR16][R46.64+0x28], RZ ;  /* 0x000028ff2e007986 */ /* 0x0009e6000c101910 */
        /* <DEDUP_REMOVED lines=41> */
[----:B------:R-:W-:Y:S02]  /*106c0*/  MOV R66, R28 ;  /* 0x0000001c00427202 */ /* 0x000fe40000000f00 */
[----:B------:R-:W-:Y:S01]  /*106d0*/  MOV R64, R2 ;  /* 0x0000000200407202 */ /* 0x000fe20000000f00 */
[----:B------:R4:W-:Y:S01]  /*106e0*/  STG.E.128 desc[UR16][R46.64+0x10], R36 ;  /* 0x000010242e007986 */ /* 0x0009e2000c101d10 */
[----:B------:R-:W-:-:S02]  /*106f0*/  MOV R24, R36 ;  /* 0x0000002400187202 */ /* 0x000fc40000000f00 */
[----:B------:R-:W-:-:S07]  /*10700*/  MOV R26, R38 ;  /* 0x00000026001a7202 */ /* 0x000fce0000000f00 */
.L_x_339:
[----:B------:R-:W-:Y:S05]  /*10710*/  BSYNC.RECONVERGENT B1 ;  /* 0x0000000000017941 */ /* 0x000fea0003800200 */
.L_x_338:
[----:B------:R-:W-:Y:S01]  /*10720*/  HFMA2 R3, -RZ, RZ, 0.1171875, 0 ;  /* 0x2f800000ff037431 */ /* 0x000fe200000001ff */
[----:B------:R-:W-:Y:S01]  /*10730*/  I2FP.F32.U32 R2, R23 ;  /* 0x0000001700027245 */ /* 0x000fe20000201000 */
[----:B----4-:R-:W-:Y:S01]  /*10740*/  HFMA2 R37, -RZ, RZ, 0.1495361328125, 0.0004794597625732421875 ;  /* 0x30c90fdbff257431 */ /* 0x010fe200000001ff */
[----:B------:R-:W-:Y:S01]  /*10750*/  MOV R28, 0x3e055027 ;  /* 0x3e055027001c7802 */ /* 0x000fe20000000f00 */
[----:B------:R-:W-:Y:S02]  /*10760*/  BSSY.RECONVERGENT B1, `(.L_x_342) ;  /* 0x000002b000017945 */ /* 0x000fe40003800200 */
        /* <DEDUP_REMOVED lines=26> */
[----:B------:R-:W-:-:S04]  /*10910*/  FMUL R3, R3, -2 ;  /* 0xc000000003037820 */ /* 0x000fc80000400000 */
[----:B------:R-:W-:Y:S01]  /*10920*/  FFMA R37, R2, R37, 7.314590599882819788e-10 ;  /* 0x30490fdb02257423 */ /* 0x000fe20000000025 */
[----:B------:R-:W-:-:S04]  /*10930*/  FSEL R28, R3, +INF , P0 ;  /* 0x7f800000031c7808 */ /* 0x000fc80000000000 */
[----:B------:R-:W-:Y:S01]  /*10940*/  IADD3 R23, PT, PT, R28, -0xd000000, RZ ;  /* 0xf30000001c177810 */ /* 0x000fe20007ffe0ff */
[----:B------:R4:W0:Y:S03]  /*10950*/  MUFU.RSQ R3, R28 ;  /* 0x0000001c00037308 */ /* 0x0008260000001400 */
[----:B------:R-:W-:-:S13]  /*10960*/  ISETP.GT.U32.AND P0, PT, R23, 0x727fffff, PT ;  /* 0x727fffff1700780c */ /* 0x000fda0003f04070 */
[----:B----4-:R-:W-:Y:S05]  /*10970*/  @!P0 BRA `(.L_x_343) ;  /* 0x0000000000148947 */ /* 0x010fea0003800000 */
[----:B------:R-:W-:Y:S02]  /*10980*/  MOV R2, R28 ;  /* 0x0000001c00027202 */ /* 0x000fe40000000f00 */
[----:B------:R-:W-:-:S07]  /*10990*/  MOV R77, 0x109b0 ;  /* 0x000109b0004d7802 */ /* 0x000fce0000000f00 */
[----:B0123--:R-:W-:Y:S05]  /*109a0*/  CALL.REL.NOINC `($__internal_1_$__cuda_sm20_sqrt_rn_f32_slowpath) ;  /* 0x0000003800e47944 */ /* 0x00ffea0003c00000 */
[----:B------:R-:W-:Y:S01]  /*109b0*/  MOV R29, R79 ;  /* 0x0000004f001d7202 */ /* 0x000fe20000000f00 */
[----:B------:R-:W-:Y:S06]  /*109c0*/  BRA `(.L_x_344) ;  /* 0x0000000000107947 */ /* 0x000fec0003800000 */
.L_x_343:
[----:B0-----:R-:W-:Y:S01]  /*109d0*/  FMUL.FTZ R29, R28, R3 ;  /* 0x000000031c1d7220 */ /* 0x001fe20000410000 */
[----:B------:R-:W-:-:S03]  /*109e0*/  FMUL.FTZ R3, R3, 0.5 ;  /* 0x3f00000003037820 */ /* 0x000fc60000410000 */
[----:B------:R-:W-:-:S04]  /*109f0*/  FFMA R2, -R29, R29, R28 ;  /* 0x0000001d1d027223 */ /* 0x000fc8000000011c */
[----:B------:R-:W-:-:S07]  /*10a00*/  FFMA R29, R2, R3, R29 ;  /* 0x00000003021d7223 */ /* 0x000fce000000001d */
.L_x_344:
[----:B------:R-:W-:Y:S05]  /*10a10*/  BSYNC.RECONVERGENT B1 ;  /* 0x0000000000017941 */ /* 0x000fea0003800200 */
.L_x_342:
[----:B------:R-:W-:Y:S01]  /*10a20*/  FMUL.RZ R37, R37, 0.15915493667125701904 ;  /* 0x3e22f98325257820 */ /* 0x000fe2000040c000 */
[----:B------:R-:W-:Y:S01]  /*10a30*/  HFMA2 R39, -RZ, RZ, 0, 5.9604644775390625e-08 ;  /* 0x00000001ff277431 */ /* 0x000fe200000001ff */
[----:B------:R-:W-:Y:S01]  /*10a40*/  MOV R28, R36 ;  /* 0x00000024001c7202 */ /* 0x000fe20000000f00 */
[----:B------:R-:W-:Y:S01]  /*10a50*/  HFMA2 R23, -RZ, RZ, 0, 5.9604644775390625e-08 ;  /* 0x00000001ff177431 */ /* 0x000fe200000001ff */
[----:B------:R-:W0:Y:S01]  /*10a60*/  MUFU.COS R2, R37 ;  /* 0x0000002500027308 */ /* 0x000e220000000000 */
[----:B------:R-:W-:Y:S01]  /*10a70*/  MOV R30, R38 ;  /* 0x00000026001e7202 */ /* 0x000fe20000000f00 */
[----:B------:R4:W-:Y:S01]  /*10a80*/  STG.E desc[UR16][R46.64+0x2c], R39 ;  /* 0x00002c272e007986 */ /* 0x0009e2000c101910 */
[----:B0-----:R-:W-:-:S05]  /*10a90*/  FMUL R3, R2, R29 ;  /* 0x0000001d02037220 */ /* 0x001fca0000400000 */
[----:B------:R-:W0:Y:S01]  /*10aa0*/  MUFU.SIN R2, R37 ;  /* 0x0000002500027308 */ /* 0x000e220000000400 */
[----:B------:R4:W-:Y:S01]  /*10ab0*/  STG.E desc[UR16][R46.64+0x34], R3 ;  /* 0x000034032e007986 */ /* 0x0009e2000c101910 */
[----:B0-----:R-:W-:Y:S01]  /*10ac0*/  FMUL R29, R2, R29 ;  /* 0x0000001d021d7220 */ /* 0x001fe20000400000 */
[----:B----4-:R-:W-:Y:S06]  /*10ad0*/  BRA `(.L_x_345) ;  /* 0x00000000000c7947 */ /* 0x010fec0003800000 */
.L_x_327:
[----:B------:R0:W5:Y:S01]  /*10ae0*/  LDG.E R29, desc[UR16][R46.64+0x34] ;  /* 0x000034102e1d7981 */ /* 0x000162000c1e1900 */
[----:B------:R-:W-:-:S03]  /*10af0*/  MOV R23, RZ ;  /* 0x000000ff00177202 */ /* 0x000fc60000000f00 */
[----:B------:R0:W-:Y:S04]  /*10b00*/  STG.E desc[UR16][R46.64+0x2c], RZ ;  /* 0x00002cff2e007986 */ /* 0x0001e8000c101910 */
.L_x_345:
[----:B------:R-:W-:Y:S05]  /*10b10*/  BSYNC.RECONVERGENT B0 ;  /* 0x0000000000007941 */ /* 0x000fea0003800200 */
.L_x_323:
[----:B---3--:R-:W-:Y:S01]  /*10b20*/  FADD R65, R76, R65 ;  /* 0x000000414c417221 */ /* 0x008fe20000000000 */
[----:B------:R-:W-:Y:S02]  /*10b30*/  UISETP.NE.AND UP0, UPT, UR4, UR12, UPT ;  /* 0x0000000c0400728c */ /* 0x000fe4000bf05270 */
[----:B------:R-:W-:Y:S01]  /*10b40*/  UIADD3 UR6, UPT, UPT, UR6, 0x1, URZ ;  /* 0x0000000106067890 */ /* 0x000fe2000fffe0ff */
[----:B------:R-:W-:-:S03]  /*10b50*/  FADD R62, R65, R62 ;  /* 0x0000003e413e7221 */ /* 0x000fc60000000000 */
[----:B------:R-:W-:Y:S01]  /*10b60*/  PLOP3.LUT P0, PT, PT, PT, UP0, 0x80, 0x8 ;  /* 0x000000000008781c */ /* 0x000fe20003f0f008 */
[----:B------:R-:W-:Y:S01]  /*10b70*/  UISETP.NE.AND UP0, UPT, UR6, UR18, UPT ;  /* 0x000000120600728c */ /* 0x000fe2000bf05270 */
[----:B------:R-:W-:Y:S02]  /*10b80*/  FMNMX R62, R62, -15, !PT ;  /* 0xc17000003e3e7809 */ /* 0x000fe40007800000 */
[----:B------:R-:W-:Y:S02]  /*10b90*/  FSEL R22, R63, R22, !P0 ;  /* 0x000000163f167208 */ /* 0x000fe40004000000 */
[----:B------:R-:W-:-:S05]  /*10ba0*/  FMNMX R65, R62, 5, PT ;  /* 0x40a000003e417809 */ /* 0x000fca0003800000 */
[----:B------:R4:W-:Y:S01]  /*10bb0*/  STG.E desc[UR16][R44.64], R65 ;  /* 0x000000412c007986 */ /* 0x0009e2000c101910 */
[----:B------:R-:W-:Y:S06]  /*10bc0*/  BAR.SYNC.DEFER_BLOCKING 0x0 ;  /* 0x0000000000007b1d */ /* 0x000fec0000010000 */
[----:B------:R-:W-:Y:S05]  /*10bd0*/  BRA.U UP0, `(.L_x_346) ;  /* 0xffffff31002c7547 */ /* 0x000fea000b83ffff */
.L_x_60:
[----:B------:R-:W-:Y:S01]  /*10be0*/  UIADD3 UR5, UPT, UPT, UR5, 0x1, URZ ;  /* 0x0000000105057890 */ /* 0x000fe2000fffe0ff */
[----:B------:R-:W-:-:S03]  /*10bf0*/  UMOV UR4, UR15 ;  /* 0x0000000f00047c82 */ /* 0x000fc60008000000 */
[----:B------:R-:W-:-:S09]  /*10c00*/  UISETP.NE.AND UP0, UPT, UR5, UR13, UPT ;  /* 0x0000000d0500728c */ /* 0x000fd2000bf05270 */
[----:B------:R-:W-:Y:S05]  /*10c10*/  BRA.U UP0, `(.L_x_347) ;  /* 0xffffff2d00a87547 */ /* 0x000fea000b83ffff */
[----:B------:R-:W0:Y:S01]  /*10c20*/  LDC R0, c[0x0][0x468] ;  /* 0x00011a00ff007b82 */ /* 0x000e220000000800 */
[----:B------:R-:W0:Y:S07]  /*10c30*/  LDCU UR4, c[0x0][0x3c8] ;  /* 0x00007900ff0477ac */ /* 0x000e2e0008000800 */
[----:B------:R-:W1:Y:S08]  /*10c40*/  LDC R2, c[0x0][0x464] ;  /* 0x00011900ff027b82 */ /* 0x000e700000000800 */
[----:B------:R-:W2:Y:S01]  /*10c50*/  LDC R3, c[0x0][0x4b0] ;  /* 0x00012c00ff037b82 */ /* 0x000ea20000000800 */
[----:B0-----:R-:W-:-:S04]  /*10c60*/  FSETP.LT.AND P0, PT, R0, UR4, PT ;  /* 0x0000000400007c0b */ /* 0x001fc8000bf01000 */
[----:B-1----:R-:W-:-:S04]  /*10c70*/  ISETP.EQ.OR P0, PT, R2, RZ, !P0 ;  /* 0x000000ff0200720c */ /* 0x002fc80004702670 */
[----:B--2---:R-:W-:-:S13]  /*10c80*/  ISETP.LT.OR P0, PT, R3, 0xb, P0 ;  /* 0x0000000b0300780c */ /* 0x004fda0000701670 */
[----:B------:R-:W-:Y:S05]  /*10c90*/  @P0 BRA `(.L_x_348) ;  /* 0x0000001400540947 */ /* 0x000fea0003800000 */
[C---:B-----5:R-:W-:Y:S01]  /*10ca0*/  IADD3 R29, PT, PT, R31.reuse, 0x1, RZ ;  /* 0x000000011f1d7810 */ /* 0x060fe20007ffe0ff */
[----:B------:R-:W-:Y:S01]  /*10cb0*/  BSSY.RECONVERGENT B0, `(.L_x_349) ;  /* 0x000000d000007945 */ /* 0x000fe20003800200 */
[----:B------:R-:W-:-:S03]  /*10cc0*/  ISETP.NE.AND P0, PT, R31, 0x3, PT ;  /* 0x000000031f00780c */ /* 0x000fc60003f05270 */
[----:B------:R0:W-:Y:S10]  /*10cd0*/  STG.E desc[UR16][R46.64+0x28], R29 ;  /* 0x0000281d2e007986 */ /* 0x0001f4000c101910 */
        /* <DEDUP_REMOVED lines=9> */
.L_x_350:
[----:B------:R-:W-:-:S07]  /*10d70*/  MOV R0, R64 ;  /* 0x0000004000007202 */ /* 0x000fce0000000f00 */
.L_x_351:
[----:B------:R-:W-:Y:S05]  /*10d80*/  BSYNC.RECONVERGENT B0 ;  /* 0x0000000000007941 */ /* 0x000fea0003800200 */
.L_x_349:
        /* <DEDUP_REMOVED lines=19> */
.L_x_355:
[----:B------:R-:W-:Y:S05]  /*10ec0*/  BSYNC.RECONVERGENT B1 ;  /* 0x0000000000017941 */ /* 0x000fea0003800200 */
.L_x_354:
[----:B------:R-:W-:Y:S01]  /*10ed0*/  IMAD.WIDE.U32 R24, R48, -0x326172a9, RZ ;  /* 0xcd9e8d5730187825 */ /* 0x000fe200078e00ff */
[----:B------:R-:W-:Y:S01]  /*10ee0*/  LOP3.LUT R28, R21, R49, R3, 0x96, !PT ;  /* 0x00000031151c7212 */ /* 0x000fe200078e9603 */
[----:B------:R2:W-:Y:S03]  /*10ef0*/  STG.E desc[UR16][R46.64+0x28], RZ ;  /* 0x000028ff2e007986 */ /* 0x0005e6000c101910 */
[----:B------:R-:W-:Y:S01]  /*10f00*/  LOP3.LUT R26, R20, R25, R9, 0x96, !PT ;  /* 0x00000019141a7212 */ /* 0x000fe200078e9609 */
[----:B0-----:R-:W-:Y:S01]  /*10f10*/  IMAD.WIDE.U32 R28, R28, -0x326172a9, RZ ;  /* 0xcd9e8d571c1c7825 */ /* 0x001fe200078e00ff */
        /* <DEDUP_REMOVED lines=36> */
[----:B------:R-:W-:Y:S01]  /*11160*/  LOP3.LUT R26, R42, R2, R29, 0x96, !PT ;  /* 0x000000022a1a7212 */ /* 0x000fe200078e961d */
[----:B------:R-:W-:Y:S01]  /*11170*/  HFMA2 R29, -RZ, RZ, 0, 0 ;  /* 0x00000000ff1d7431 */ /* 0x000fe200000001ff */
[-C--:B------:R-:W-:Y:S02]  /*11180*/  MOV R27, R28.reuse ;  /* 0x0000001c001b7202 */ /* 0x080fe40000000f00 */
[----:B------:R-:W-:-:S03]  /*11190*/  MOV R64, R28 ;  /* 0x0000001c00407202 */ /* 0x000fc60000000f00 */
[----:B------:R2:W-:Y:S04]  /*111a0*/  STG.E.128 desc[UR16][R46.64+0x10], R24 ;  /* 0x000010182e007986 */ /* 0x0005e8000c101d10 */
.L_x_353:
[----:B------:R-:W-:Y:S05]  /*111b0*/  BSYNC.RECONVERGENT B0 ;  /* 0x0000000000007941 */ /* 0x000fea0003800200 */
.L_x_352:
[----:B------:R-:W5:Y:S01]  /*111c0*/  LDCU UR4, c[0x0][0x46c] ;  /* 0x00008d80ff0477ac */ /* 0x000f620008000800 */
[----:B------:R-:W-:Y:S01]  /*111d0*/  I2FP.F32.U32 R0, R0 ;  /* 0x0000000000007245 */ /* 0x000fe20000201000 */
[----:B------:R-:W-:Y:S01]  /*111e0*/  BSSY.RECONVERGENT B0, `(.L_x_348) ;  /* 0x0000100000007945 */ /* 0x000fe20003800200 */
[----:B------:R-:W-:-:S05]  /*111f0*/  MOV R3, 0x2f800000 ;  /* 0x2f80000000037802 */ /* 0x000fca0000000f00 */
[----:B------:R-:W-:-:S05]  /*11200*/  FFMA R0, R0, R3, 1.1641532182693481445e-10 ;  /* 0x2f00000000007423 */ /* 0x000fca0000000003 */
[----:B-----5:R-:W-:-:S13]  /*11210*/  FSETP.GEU.AND P0, PT, R0, UR4, PT ;  /* 0x0000000400007c0b */ /* 0x020fda000bf0e000 */
[----:B------:R-:W-:Y:S05]  /*11220*/  @P0 BRA `(.L_x_356) ;  /* 0x0000000c00ec0947 */ /* 0x000fea0003800000 */
[----:B------:R-:W5:Y:S01]  /*11230*/  S2UR UR5, SR_CgaCtaId ;  /* 0x00000000000579c3 */ /* 0x000f620000008800 */
[----:B------:R-:W-:Y:S01]  /*11240*/  UMOV UR4, 0x400 ;  /* 0x0000040000047882 */ /* 0x000fe20000000000 */
[----:B------:R-:W-:Y:S01]  /*11250*/  ISETP.NE.AND P0, PT, R23, 0x1, PT ;  /* 0x000000011700780c */ /* 0x000fe20003f05270 */
[----:B------:R-:W-:Y:S01]  /*11260*/  BSSY.RECONVERGENT B1, `(.L_x_357) ;  /* 0x00000e0000017945 */ /* 0x000fe20003800200 */
[----:B-----5:R-:W-:-:S09]  /*11270*/  ULEA UR4, UR5, UR4, 0x18 ;  /* 0x0000000405047291 */ /* 0x020fd2000f8ec0ff */
[----:B------:R-:W5:Y:S02]  /*11280*/  LDS R0, [UR4+0x4] ;  /* 0x00000404ff007984 */ /* 0x000f640008000800 */
[----:B-----5:R-:W-:Y:S01]  /*11290*/  FMNMX R0, R0, 9.9999999747524270788e-07, !PT ;  /* 0x358637bd00007809 */ /* 0x020fe20007800000 */
[----:B------:R-:W-:Y:S06]  /*112a0*/  @!P0 BRA `(.L_x_358) ;  /* 0x0000000c00648947 */ /* 0x000fec0003800000 */
        /* <DEDUP_REMOVED lines=12> */
.L_x_360:
[----:B------:R-:W-:-:S07]  /*11370*/  MOV R2, R64 ;  /* 0x0000004000027202 */ /* 0x000fce0000000f00 */
.L_x_361:
[----:B------:R-:W-:Y:S05]  /*11380*/  BSYNC.RECONVERGENT B2 ;  /* 0x0000000000027941 */ /* 0x000fea0003800200 */
.L_x_359:
[----:B------:R-:W-:Y:S01]  /*11390*/  ISETP.NE.AND P0, PT, R23, 0x4, PT ;  /* 0x000000041700780c */ /* 0x000fe20003f05270 */
[----:B------:R-:W-:-:S12]  /*113a0*/  BSSY.RECONVERGENT B2, `(.L_x_362) ;  /* 0x0000040000027945 */ /* 0x000fd80003800200 */
[----:B------:R-:W-:Y:S05]  /*113b0*/  @P0 BRA `(.L_x_363) ;  /* 0x0000000000f80947 */ /* 0x000fea0003800000 */
[----:B--2---:R-:W-:Y:S01]  /*113c0*/  IADD3 R7, PT, PT, R7, 0x1, RZ ;  /* 0x0000000107077810 */ /* 0x004fe20007ffe0ff */
        /* <DEDUP_REMOVED lines=12> */
[----:B-1----:R-:W-:Y:S02]  /*11490*/  @!P0 IADD3 R49, PT, PT, R49, 0x1, RZ ;  /* 0x0000000131318810 */ /* 0x002fe40007ffe0ff */
[----:B--2---:R-:W-:-:S03]  /*114a0*/  @!P0 MOV R48, RZ ;  /* 0x000000ff00308202 */ /* 0x004fc60000000f00 */
[----:B------:R2:W-:Y:S04]  /*114b0*/  @!P0 STG.E desc[UR16][R46.64+0xc], R49 ;  /* 0x00000c312e008986 */ /* 0x0005e8000c101910 */
.L_x_365:
[----:B------:R-:W-:Y:S05]  /*114c0*/  BSYNC.RECONVERGENT B3 ;  /* 0x0000000000037941 */ /* 0x000fea0003800200 */
.L_x_364:
[----:B------:R-:W-:Y:S01]  /*114d0*/  IMAD.WIDE.U32 R26, R48, -0x326172a9, RZ ;  /* 0xcd9e8d57301a7825 */ /* 0x000fe200078e00ff */
[----:B------:R-:W-:Y:S01]  /*114e0*/  LOP3.LUT R30, R21, R49, R25, 0x96, !PT ;  /* 0x00000031151e7212 */ /* 0x000fe200078e9619 */
[----:B------:R1:W-:Y:S02]  /*114f0*/  STG.E desc[UR16][R46.64], R7 ;  /* 0x000000072e007986 */ /* 0x0003e4000c101910 */
[----:B------:R-:W-:Y:S01]  /*11500*/  HFMA2 R23, -RZ, RZ, 0, 0 ;  /* 0x00000000ff177431 */ /* 0x000fe200000001ff */
[----:B------:R-:W-:Y:S01]  /*11510*/  LOP3.LUT R28, R20, R27, R9, 0x96, !PT ;  /* 0x0000001b141c7212 */ /* 0x000fe200078e9609 */
[----:B------:R-:W-:-:S04]  /*11520*/  IMAD.WIDE.U32 R30, R30, -0x326172a9, RZ ;  /* 0xcd9e8d571e1e7825 */ /* 0x000fc800078e00ff */
[----:B0-----:R-:W-:Y:S01]  /*11530*/  IMAD.WIDE.U32 R28, R28, -0x2daee0ad, RZ ;  /* 0xd2511f531c1c7825 */ /* 0x001fe200078e00ff */
        /* <DEDUP_REMOVED lines=36> */
[----:B------:R-:W-:-:S03]  /*11780*/  MOV R64, R28 ;  /* 0x0000001c00407202 */ /* 0x000fc60000000f00 */
[----:B------:R1:W-:Y:S04]  /*11790*/  STG.E.128 desc[UR16][R46.64+0x10], R24 ;  /* 0x000010182e007986 */ /* 0x0003e8000c101d10 */
.L_x_363:
[----:B------:R-:W-:Y:S05]  /*117a0*/  BSYNC.RECONVERGENT B2 ;  /* 0x0000000000027941 */ /* 0x000fea0003800200 */
.L_x_362:
[C---:B-12---:R-:W-:Y:S01]  /*117b0*/  IADD3 R25, PT, PT, R23.reuse, 0x1, RZ ;  /* 0x0000000117197810 */ /* 0x046fe20007ffe0ff */
[----:B------:R-:W-:Y:S01]  /*117c0*/  BSSY.RECONVERGENT B2, `(.L_x_366) ;  /* 0x000000c000027945 */ /* 0x000fe20003800200 */
[----:B------:R-:W-:-:S03]  /*117d0*/  ISETP.NE.AND P0, PT, R23, 0x3, PT ;  /* 0x000000031700780c */ /* 0x000fc60003f05270 */
[----:B------:R1:W-:Y:S10]  /*117e0*/  STG.E desc[UR16][R46.64+0x28], R25 ;  /* 0x000028192e007986 */ /* 0x0003f4000c101910 */
[----:B------:R-:W-:Y:S05]  /*117f0*/  @!P0 BRA `(.L_x_367) ;  /* 0x00000000001c8947 */ /* 0x000fea0003800000 */
[----:B------:R-:W-:-:S13]  /*11800*/  ISETP.NE.AND P0, PT, R23, 0x2, PT ;  /* 0x000000021700780c */ /* 0x000fda0003f05270 */
[----:B------:R-:W-:Y:S05]  /*11810*/  @!P0 BRA `(.L_x_368) ;  /* 0x0000000000188947 */ /* 0x000fea0003800000 */
[----:B------:R-:W-:Y:S02]  /*11820*/  ISETP.NE.AND P0, PT, R23, 0x1, PT ;  /* 0x000000011700780c */ /* 0x000fe40003f05270 */
[----:B------:R-:W-:-:S11]  /*11830*/  MOV R26, R24 ;  /* 0x00000018001a7202 */ /* 0x000fd60000000f00 */
[----:B------:R-:W-:Y:S05]  /*11840*/  @P0 BRA `(.L_x_368) ;  /* 0x00000000000c0947 */ /* 0x000fea0003800000 */
[----:B------:R-:W-:Y:S01]  /*11850*/  MOV R26, R66 ;  /* 0x00000042001a7202 */ /* 0x000fe20000000f00 */
[----:B------:R-:W-:Y:S06]  /*11860*/  BRA `(.L_x_368) ;  /* 0x0000000000047947 */ /* 0x000fec0003800000 */
.L_x_367:
[----:B------:R-:W-:-:S07]  /*11870*/  MOV R26, R64 ;  /* 0x00000040001a7202 */ /* 0x000fce0000000f00 */
.L_x_368:
[----:B------:R-:W-:Y:S05]  /*11880*/  BSYNC.RECONVERGENT B2 ;  /* 0x0000000000027941 */ /* 0x000fea0003800200 */
.L_x_366:
        /* <DEDUP_REMOVED lines=16> */
[----:B------:R-:W-:Y:S02]  /*11990*/  @!P0 IADD3 R49, PT, PT, R49, 0x1, RZ ;  /* 0x0000000131318810 */ /* 0x000fe40007ffe0ff */
[----:B--2---:R-:W-:-:S03]  /*119a0*/  @!P0 MOV R48, RZ ;  /* 0x000000ff00308202 */ /* 0x004fc60000000f00 */
[----:B------:R2:W-:Y:S04]  /*119b0*/  @!P0 STG.E desc[UR16][R46.64+0xc], R49 ;  /* 0x00000c312e008986 */ /* 0x0005e8000c101910 */
.L_x_372:
[----:B------:R-:W-:Y:S05]  /*119c0*/  BSYNC.RECONVERGENT B3 ;  /* 0x0000000000037941 */ /* 0x000fea0003800200 */
.L_x_371:
[----:B-1----:R-:W-:-:S04]  /*119d0*/  IMAD.WIDE.U32 R24, R48, -0x326172a9, RZ ;  /* 0xcd9e8d5730187825 */ /* 0x002fc800078e00ff */
[----:B------:R-:W-:Y:S01]  /*119e0*/  HFMA2 R30, -RZ, RZ, -50.53125, 0.007152557373046875 ;  /* 0xd2511f53ff1e7431 */ /* 0x000fe200000001ff */
[----:B------:R-:W-:Y:S01]  /*119f0*/  LOP3.LUT R28, R21, R49, R28, 0x96, !PT ;  /* 0x00000031151c7212 */ /* 0x000fe200078e961c */
[----:B------:R1:W-:Y:S01]  /*11a00*/  STG.E desc[UR16][R46.64], R23 ;  /* 0x000000172e007986 */ /* 0x0003e2000c101910 */
[----:B------:R-:W-:-:S03]  /*11a10*/  LOP3.LUT R20, R20, R25, R9, 0x96, !PT ;  /* 0x0000001914147212 */ /* 0x000fc600078e9609 */
[----:B0-----:R-:W-:Y:S01]  /*11a20*/  IMAD.WIDE.U32 R28, R28, -0x326172a9, RZ ;  /* 0xcd9e8d571c1c7825 */ /* 0x001fe200078e00ff */
[----:B------:R1:W-:Y:S03]  /*11a30*/  STG.E desc[UR16][R46.64+0x28], RZ ;  /* 0x000028ff2e007986 */ /* 0x0003e6000c101910 */
[----:B------:R-:W-:Y:S01]  /*11a40*/  IMAD R7, R7, R30, -0x2daee0ad ;  /* 0xd2511f5307077424 */ /* 0x000fe200078e021e */
        /* <DEDUP_REMOVED lines=9> */
[----:B------:R-:W-:-:S05]  /*11ae0*/  IMAD.WIDE.U32 R10, R10, -0x2daee0ad, RZ ;  /* 0xd2511f530a0a7825 */ /* 0x000fca00078e00ff */
        /* <DEDUP_REMOVED lines=26> */
[----:B------:R-:W-:-:S05]  /*11c90*/  MOV R15, R10 ;  /* 0x0000000a000f7202 */ /* 0x000fca0000000f00 */
[----:B------:R1:W-:Y:S02]  /*11ca0*/  STG.E.128 desc[UR16][R46.64+0x10], R12 ;  /* 0x0000100c2e007986 */ /* 0x0003e4000c101d10 */
.L_x_370:
[----:B------:R-:W-:Y:S05]  /*11cb0*/  BSYNC.RECONVERGENT B2 ;  /* 0x0000000000027941 */ /* 0x000fea0003800200 */
.L_x_369:
[----:B------:R-:W-:Y:S01]  /*11cc0*/  I2FP.F32.U32 R2, R2 ;  /* 0x0000000200027245 */ /* 0x000fe20000201000 */
[----:B------:R-:W-:Y:S01]  /*11cd0*/  HFMA2 R8, -RZ, RZ, 1.5048828125, 33.21875 ;  /* 0x3e055027ff087431 */ /* 0x000fe200000001ff */
[----:B------:R-:W-:Y:S01]  /*11ce0*/  I2FP.F32.U32 R26, R26 ;  /* 0x0000001a001a7245 */ /* 0x000fe20000201000 */
        /* <DEDUP_REMOVED lines=25> */
[----:B------:R-:W-:Y:S01]  /*11e80*/  FSETP.NEU.AND P0, PT, R2, RZ, PT ;  /* 0x000000ff0200720b */ /* 0x000fe20003f0d000 */
[----:B------:R-:W-:Y:S02]  /*11e90*/  HFMA2 R7, -RZ, RZ, 0.1495361328125, 0.0004794597625732421875 ;  /* 0x30c90fdbff077431 */ /* 0x000fe400000001ff */
[----:B------:R-:W-:-:S05]  /*11ea0*/  FMUL R3, R3, -2 ;  /* 0xc000000003037820 */ /* 0x000fca0000400000 */
[----:B------:R-:W-:Y:S01]  /*11eb0*/  FSEL R3, R3, +INF , P0 ;  /* 0x7f80000003037808 */ /* 0x000fe20000000000 */
[----:B------:R-:W-:-:S03]  /*11ec0*/  FFMA R8, R26, R7, 7.314590599882819788e-10 ;  /* 0x30490fdb1a087423 */ /* 0x000fc60000000007 */
[----:B------:R-:W-:Y:S01]  /*11ed0*/  IADD3 R2, PT, PT, R3, -0xd000000, RZ ;  /* 0xf300000003027810 */ /* 0x000fe20007ffe0ff */
[----:B------:R0:W0:Y:S03]  /*11ee0*/  MUFU.RSQ R10, R3 ;  /* 0x00000003000a7308 */ /* 0x0000260000001400 */
[----:B------:R-:W-:-:S13]  /*11ef0*/  ISETP.GT.U32.AND P0, PT, R2, 0x727fffff, PT ;  /* 0x727fffff0200780c */ /* 0x000fda0003f04070 */
[----:B------:R-:W-:Y:S05]  /*11f00*/  @!P0 BRA `(.L_x_374) ;  /* 0x0000000000148947 */ /* 0x000fea0003800000 */
[----:B------:R-:W-:Y:S02]  /*11f10*/  MOV R2, R3 ;  /* 0x0000000300027202 */ /* 0x000fe40000000f00 */
[----:B------:R-:W-:-:S07]  /*11f20*/  MOV R77, 0x11f40 ;  /* 0x00011f40004d7802 */ /* 0x000fce0000000f00 */
[----:B01234-:R-:W-:Y:S05]  /*11f30*/  CALL.REL.NOINC `($__internal_1_$__cuda_sm20_sqrt_rn_f32_slowpath) ;  /* 0x0000002400807944 */ /* 0x01ffea0003c00000 */
[----:B------:R-:W-:Y:S01]  /*11f40*/  MOV R2, R79 ;  /* 0x0000004f00027202 */ /* 0x000fe20000000f00 */
[----:B------:R-:W-:Y:S06]  /*11f50*/  BRA `(.L_x_375) ;  /* 0x0000000000107947 */ /* 0x000fec0003800000 */
.L_x_374:
[----:B0-----:R-:W-:Y:S01]  /*11f60*/  FMUL.FTZ R2, R3, R10 ;  /* 0x0000000a03027220 */ /* 0x001fe20000410000 */
[----:B------:R-:W-:-:S03]  /*11f70*/  FMUL.FTZ R7, R10, 0.5 ;  /* 0x3f0000000a077820 */ /* 0x000fc60000410000 */
[----:B------:R-:W-:-:S04]  /*11f80*/  FFMA R3, -R2, R2, R3 ;  /* 0x0000000202037223 */ /* 0x000fc80000000103 */
[----:B------:R-:W-:-:S07]  /*11f90*/  FFMA R2, R3, R7, R2 ;  /* 0x0000000703027223 */ /* 0x000fce0000000002 */
.L_x_375:
[----:B------:R-:W-:Y:S05]  /*11fa0*/  BSYNC.RECONVERGENT B2 ;  /* 0x0000000000027941 */ /* 0x000fea0003800200 */
.L_x_373:
[----:B------:R-:W-:Y:S01]  /*11fb0*/  FMUL.RZ R8, R8, 0.15915493667125701904 ;  /* 0x3e22f98308087820 */ /* 0x000fe2000040c000 */
[----:B------:R-:W-:-:S03]  /*11fc0*/  HFMA2 R11, -RZ, RZ, 0, 5.9604644775390625e-08 ;  /* 0x00000001ff0b7431 */ /* 0x000fc600000001ff */
[----:B------:R-:W0:Y:S02]  /*11fd0*/  MUFU.COS R3, R8 ;  /* 0x0000000800037308 */ /* 0x000e240000000000 */
[----:B------:R0:W-:Y:S02]  /*11fe0*/  STG.E desc[UR16][R46.64+0x2c], R11 ;  /* 0x00002c0b2e007986 */ /* 0x0001e4000c101910 */
[----:B0-----:R-:W-:-:S04]  /*11ff0*/  FMUL R7, R3, R2 ;  /* 0x0000000203077220 */ /* 0x001fc80000400000 */
[----:B------:R-:W0:Y:S01]  /*12000*/  MUFU.SIN R3, R8 ;  /* 0x0000000800037308 */ /* 0x000e220000000400 */
[----:B------:R0:W-:Y:S02]  /*12010*/  STG.E desc[UR16][R46.64+0x34], R7 ;  /* 0x000034072e007986 */ /* 0x0001e4000c101910 */
[----:B0-----:R-:W-:Y:S01]  /*12020*/  FMUL R9, R3, R2 ;  /* 0x0000000203097220 */ /* 0x001fe20000400000 */
[----:B------:R-:W-:Y:S06]  /*12030*/  BRA `(.L_x_376) ;  /* 0x0000000000087947 */ /* 0x000fec0003800000 */
.L_x_358:
[----:B------:R0:W5:Y:S04]  /*12040*/  LDG.E R9, desc[UR16][R46.64+0x34] ;  /* 0x000034102e097981 */ /* 0x000168000c1e1900 */
[----:B------:R0:W-:Y:S02]  /*12050*/  STG.E desc[UR16][R46.64+0x2c], RZ ;  /* 0x00002cff2e007986 */ /* 0x0001e4000c101910 */
.L_x_376:
[----:B------:R-:W-:Y:S05]  /*12060*/  BSYNC.RECONVERGENT B1 ;  /* 0x0000000000017941 */ /* 0x000fea0003800200 */
.L_x_357:
[----:B------:R-:W-:Y:S01]  /*12070*/  IADD3 R2, PT, PT, R0, -0xd000000, RZ ;  /* 0xf300000000027810 */ /* 0x000fe20007ffe0ff */
[----:B------:R0:W0:Y:S03]  /*12080*/  MUFU.RSQ R3, R0 ;  /* 0x0000000000037308 */ /* 0x0000260000001400 */
[----:B------:R-:W-:-:S13]  /*12090*/  ISETP.GT.U32.AND P0, PT, R2, 0x727fffff, PT ;  /* 0x727fffff0200780c */ /* 0x000fda0003f04070 */
[----:B------:R-:W-:Y:S05]  /*120a0*/  @!P0 BRA `(.L_x_377) ;  /* 0x00000000001c8947 */ /* 0x000fea0003800000 */
[----:B------:R-:W-:Y:S01]  /*120b0*/  BSSY.RECONVERGENT B1, `(.L_x_378) ;  /* 0x0000004000017945 */ /* 0x000fe20003800200 */
[----:B------:R-:W-:Y:S02]  /*120c0*/  MOV R2, R0 ;  /* 0x0000000000027202 */ /* 0x000fe40000000f00 */
[----:B------:R-:W-:-:S07]  /*120d0*/  MOV R77, 0x120f0 ;  /* 0x000120f0004d7802 */ /* 0x000fce0000000f00 */
[----:B012345:R-:W-:Y:S05]  /*120e0*/  CALL.REL.NOINC `($__internal_1_$__cuda_sm20_sqrt_rn_f32_slowpath) ;  /* 0x0000002400147944 */ /* 0x03ffea0003c00000 */
[----:B------:R-:W-:Y:S05]  /*120f0*/  BSYNC.RECONVERGENT B1 ;  /* 0x0000000000017941 */ /* 0x000fea0003800200 */
.L_x_378:
[----:B------:R-:W-:Y:S01]  /*12100*/  MOV R3, R79 ;  /* 0x0000004f00037202 */ /* 0x000fe20000000f00 */
[----:B------:R-:W-:Y:S06]  /*12110*/  BRA `(.L_x_379) ;  /* 0x0000000000107947 */ /* 0x000fec0003800000 */
.L_x_377:
[----:B0-2---:R-:W-:Y:S01]  /*12120*/  FMUL.FTZ R7, R0, R3 ;  /* 0x0000000300077220 */ /* 0x005fe20000410000 */
[----:B------:R-:W-:-:S03]  /*12130*/  FMUL.FTZ R3, R3, 0.5 ;  /* 0x3f00000003037820 */ /* 0x000fc60000410000 */
[----:B------:R-:W-:-:S04]  /*12140*/  FFMA R0, -R7, R7, R0 ;  /* 0x0000000707007223 */ /* 0x000fc80000000100 */
[----:B------:R-:W-:-:S07]  /*12150*/  FFMA R3, R0, R3, R7 ;  /* 0x0000000300037223 */ /* 0x000fce0000000007 */
.L_x_379:
[----:B------:R-:W0:Y:S01]  /*12160*/  LDC R0, c[0x0][0x470] ;  /* 0x00011c00ff007b82 */ /* 0x000e220000000800 */
[----:B-----5:R-:W-:-:S04]  /*12170*/  FFMA R3, R3, R9, R6 ;  /* 0x0000000903037223 */ /* 0x020fc80000000006 */
[----:B0-----:R-:W-:Y:S01]  /*12180*/  FMUL R2, R3, R0 ;  /* 0x0000000003027220 */ /* 0x001fe20000400000 */
[----:B------:R-:W-:-:S04]  /*12190*/  FADD R0, -R0, 1 ;  /* 0x3f80000000007421 */ /* 0x000fc80000000100 */
[----:B------:R-:W-:-:S05]  /*121a0*/  FFMA R0, R65, R0, R2 ;  /* 0x0000000041007223 */ /* 0x000fca0000000002 */
[----:B------:R-:W-:-:S04]  /*121b0*/  FMNMX R0, R0, -15, !PT ;  /* 0xc170000000007809 */ /* 0x000fc80007800000 */
[----:B---34-:R-:W-:-:S05]  /*121c0*/  FMNMX R65, R0, 5, PT ;  /* 0x40a0000000417809 */ /* 0x018fca0003800000 */
[----:B------:R0:W-:Y:S02]  /*121d0*/  STG.E desc[UR16][R44.64], R65 ;  /* 0x000000412c007986 */ /* 0x0001e4000c101910 */
.L_x_356:
[----:B------:R-:W-:Y:S05]  /*121e0*/  BSYNC.RECONVERGENT B0 ;  /* 0x0000000000007941 */ /* 0x000fea0003800200 */
.L_x_348:
[----:B------:R-:W1:Y:S01]  /*121f0*/  SHFL.DOWN PT, R3, R22, 0x10, 0x1f ;  /* 0x0a001f0016037f89 */ /* 0x000e6200000e0000 */
[----:B------:R-:W-:Y:S01]  /*12200*/  BAR.SYNC.DEFER_BLOCKING 0x0 ;  /* 0x0000000000007b1d */ /* 0x000fe20000010000 */
[----:B------:R-:W-:Y:S01]  /*12210*/  ISETP.NE.AND P0, PT, R61, RZ, PT ;  /* 0x000000ff3d00720c */ /* 0x000fe20003f05270 */
[----:B------:R-:W-:Y:S01]  /*12220*/  HFMA2 R6, -RZ, RZ, 0, 0 ;  /* 0x00000000ff067431 */ /* 0x000fe200000001ff */
[----:B------:R-:W-:Y:S01]  /*12230*/  ISETP.GE.U32.AND P1, PT, R4, UR9, PT ;  /* 0x0000000904007c0c */ /* 0x000fe2000bf26070 */
[----:B-1----:R-:W-:-:S05]  /*12240*/  FADD R3, R22, R3 ;  /* 0x0000000316037221 */ /* 0x002fca0000000000 */
[----:B------:R-:W1:Y:S02]  /*12250*/  SHFL.DOWN PT, R0, R3, 0x8, 0x1f ;  /* 0x09001f0003007f89 */ /* 0x000e6400000e0000 */
[----:B-1----:R-:W-:-:S05]  /*12260*/  FADD R0, R3, R0 ;  /* 0x0000000003007221 */ /* 0x002fca0000000000 */
[----:B--2---:R-:W1:Y:S02]  /*12270*/  SHFL.DOWN PT, R7, R0, 0x4, 0x1f ;  /* 0x08801f0000077f89 */ /* 0x004e6400000e0000 */
[----:B-1----:R-:W-:-:S05]  /*12280*/  FADD R7, R0, R7 ;  /* 0x0000000700077221 */ /* 0x002fca0000000000 */
[----:B------:R-:W1:Y:S02]  /*12290*/  SHFL.DOWN PT, R2, R7, 0x2, 0x1f ;  /* 0x08401f0007027f89 */ /* 0x000e6400000e0000 */
[----:B-1----:R-:W-:-:S05]  /*122a0*/  FADD R2, R7, R2 ;  /* 0x0000000207027221 */ /* 0x002fca0000000000 */
[----:B------:R-:W1:Y:S02]  /*122b0*/  SHFL.DOWN PT, R9, R2, 0x1, 0x1f ;  /* 0x08201f0002097f89 */ /* 0x000e6400000e0000 */
[----:B-1----:R-:W-:-:S05]  /*122c0*/  FADD R9, R2, R9 ;  /* 0x0000000902097221 */ /* 0x002fca0000000000 */
[----:B------:R1:W-:Y:S01]  /*122d0*/  @!P0 STS [R60], R9 ;  /* 0x000000093c008388 */ /* 0x0003e20000000800 */
[----:B------:R-:W-:Y:S01]  /*122e0*/  BAR.SYNC.DEFER_BLOCKING 0x0 ;  /* 0x0000000000007b1d */ /* 0x000fe20000010000 */
[----:B------:R-:W-:-:S05]  /*122f0*/  ISETP.GT.U32.AND P0, PT, R4, 0x1f, PT ;  /* 0x0000001f0400780c */ /* 0x000fca0003f04070 */
[----:B------:R1:W2:Y:S08]  /*12300*/  @!P1 LDS R6, [R51] ;  /* 0x0000000033069984 */ /* 0x0002b00000000800 */
[----:B-1----:R-:W-:Y:S05]  /*12310*/  @P0 BRA `(.L_x_380) ;  /* 0x0000000000300947 */ /* 0x002fea0003800000 */
[----:B------:R-:W-:-:S03]  /*12320*/  UMOV UR4, 0xffffffff ;  /* 0xffffffff00047882 */ /* 0x000fc60000000000 */
[----:B------:R-:W-:Y:S05]  /*12330*/  BRA.DIV UR4, `(.L_x_381) ;  /* 0x0000001204c87947 */ /* 0x000fea000b800000 */
[----:B--2---:R-:W1:Y:S02]  /*12340*/  SHFL.DOWN PT, R3, R6, 0x10, 0x1f ;  /* 0x0a001f0006037f89 */ /* 0x004e6400000e0000 */
[----:B-1----:R-:W-:-:S05]  /*12350*/  FADD R3, R6, R3 ;  /* 0x0000000306037221 */ /* 0x002fca0000000000 */
[----:B------:R-:W1:Y:S02]  /*12360*/  SHFL.DOWN PT, R0, R3, 0x8, 0x1f ;  /* 0x09001f0003007f89 */ /* 0x000e6400000e0000 */
[----:B-1----:R-:W-:-:S05]  /*12370*/  FADD R0, R3, R0 ;  /* 0x0000000003007221 */ /* 0x002fca0000000000 */
[----:B------:R-:W1:Y:S02]  /*12380*/  SHFL.DOWN PT, R7, R0, 0x4, 0x1f ;  /* 0x08801f0000077f89 */ /* 0x000e6400000e0000 */
[----:B-1----:R-:W-:-:S05]  /*12390*/  FADD R7, R0, R7 ;  /* 0x0000000700077221 */ /* 0x002fca0000000000 */
[----:B------:R-:W1:Y:S02]  /*123a0*/  SHFL.DOWN PT, R2, R7, 0x2, 0x1f ;  /* 0x08401f0007027f89 */ /* 0x000e6400000e0000 */
[----:B-1----:R-:W-:-:S05]  /*123b0*/  FADD R2, R7, R2 ;  /* 0x0000000207027221 */ /* 0x002fca0000000000 */
[----:B------:R1:W2:Y:S02]  /*123c0*/  SHFL.DOWN PT, R9, R2, 0x1, 0x1f ;  /* 0x08201f0002097f89 */ /* 0x0002a400000e0000 */
.L_x_412:
[----:B--2---:R-:W-:-:S07]  /*123d0*/  FADD R6, R2, R9 ;  /* 0x0000000902067221 */ /* 0x004fce0000000000 */
.L_x_380:
[----:B------:R-:W-:Y:S01]  /*123e0*/  ISETP.NE.AND P0, PT, R4, RZ, PT ;  /* 0x000000ff0400720c */ /* 0x000fe20003f05270 */
[----:B------:R-:W-:Y:S05]  /*123f0*/  WARPSYNC.ALL ;  /* 0x0000000000007948 */ /* 0x000fea0003800000 */
[----:B------:R-:W-:Y:S06]  /*12400*/  BAR.SYNC.DEFER_BLOCKING 0x0 ;  /* 0x0000000000007b1d */ /* 0x000fec0000010000 */
[----:B------:R-:W-:Y:S04]  /*12410*/  BSSY.RECONVERGENT B0, `(.L_x_382) ;  /* 0x0000016000007945 */ /* 0x000fe80003800200 */
[----:B------:R-:W-:Y:S05]  /*12420*/  @P0 BRA `(.L_x_383) ;  /* 0x0000000000500947 */ /* 0x000fea0003800000 */
[-C--:B--2---:R-:W-:Y:S01]  /*12430*/  FMUL R6, R6, R5.reuse ;  /* 0x0000000506067220 */ /* 0x084fe20000400000 */
[----:B------:R-:W-:Y:S03]  /*12440*/  BSSY.RECONVERGENT B1, `(.L_x_384) ;  /* 0x0000010000017945 */ /* 0x000fe60003800200 */
[----:B------:R-:W-:-:S05]  /*12450*/  FMUL R6, R6, R5 ;  /* 0x0000000506067220 */ /* 0x000fca0000400000 */
[----:B------:R-:W-:-:S04]  /*12460*/  FMNMX R6, RZ, R6, !PT ;  /* 0x00000006ff067209 */ /* 0x000fc80007800000 */
[----:B------:R-:W-:Y:S01]  /*12470*/  IADD3 R0, PT, PT, R6, -0xd000000, RZ ;  /* 0xf300000006007810 */ /* 0x000fe20007ffe0ff */
[----:B------:R2:W0:Y:S03]  /*12480*/  MUFU.RSQ R3, R6 ;  /* 0x0000000600037308 */ /* 0x0004260000001400 */
[----:B------:R-:W-:-:S13]  /*12490*/  ISETP.GT.U32.AND P0, PT, R0, 0x727fffff, PT ;  /* 0x727fffff0000780c */ /* 0x000fda0003f04070 */
[----:B--2---:R-:W-:Y:S05]  /*124a0*/  @!P0 BRA `(.L_x_385) ;  /* 0x0000000000148947 */ /* 0x004fea0003800000 */
[----:B-1----:R-:W-:Y:S02]  /*124b0*/  MOV R2, R6 ;  /* 0x0000000600027202 */ /* 0x002fe40000000f00 */
[----:B------:R-:W-:-:S07]  /*124c0*/  MOV R77, 0x124e0 ;  /* 0x000124e0004d7802 */ /* 0x000fce0000000f00 */
[----:B0--345:R-:W-:Y:S05]  /*124d0*/  CALL.REL.NOINC `($__internal_1_$__cuda_sm20_sqrt_rn_f32_slowpath) ;  /* 0x0000002000187944 */ /* 0x039fea0003c00000 */
[----:B------:R-:W-:Y:S01]  /*124e0*/  MOV R7, R79 ;  /* 0x0000004f00077202 */ /* 0x000fe20000000f00 */
[----:B------:R-:W-:Y:S06]  /*124f0*/  BRA `(.L_x_386) ;  /* 0x0000000000107947 */ /* 0x000fec0003800000 */
.L_x_385:
[----:B0-----:R-:W-:Y:S01]  /*12500*/  FMUL.FTZ R7, R6, R3 ;  /* 0x0000000306077220 */ /* 0x001fe20000410000 */
[----:B-1----:R-:W-:-:S03]  /*12510*/  FMUL.FTZ R2, R3, 0.5 ;  /* 0x3f00000003027820 */ /* 0x002fc60000410000 */
[----:B------:R-:W-:-:S04]  /*12520*/  FFMA R0, -R7, R7, R6 ;  /* 0x0000000707007223 */ /* 0x000fc80000000106 */
[----:B------:R-:W-:-:S07]  /*12530*/  FFMA R7, R0, R2, R7 ;  /* 0x0000000200077223 */ /* 0x000fce0000000007 */
.L_x_386:
[----:B------:R-:W-:Y:S05]  /*12540*/  BSYNC.RECONVERGENT B1 ;  /* 0x0000000000017941 */ /* 0x000fea0003800200 */
.L_x_384:
[----:B------:R-:W0:Y:S02]  /*12550*/  LDC.64 R2, c[0x0][0x3f0] ;  /* 0x0000fc00ff027b82 */ /* 0x000e240000000a00 */
[----:B0-----:R0:W-:Y:S02]  /*12560*/  STG.E desc[UR16][R2.64], R7 ;  /* 0x0000000702007986 */ /* 0x0011e4000c101910 */
.L_x_383:
[----:B------:R-:W-:Y:S05]  /*12570*/  BSYNC.RECONVERGENT B0 ;  /* 0x0000000000007941 */ /* 0x000fea0003800200 */
.L_x_382:
[----:B------:R-:W0:Y:S01]  /*12580*/  SHFL.DOWN PT, R0, R65, 0x10, 0x1f ;  /* 0x0a001f0041007f89 */ /* 0x000e2200000e0000 */
[----:B------:R-:W-:Y:S01]  /*12590*/  BAR.SYNC.DEFER_BLOCKING 0x0 ;  /* 0x0000000000007b1d */ /* 0x000fe20000010000 */
[----:B------:R-:W-:Y:S01]  /*125a0*/  ISETP.NE.AND P1, PT, R61, RZ, PT ;  /* 0x000000ff3d00720c */ /* 0x000fe20003f25270 */
[----:B------:R-:W-:Y:S01]  /*125b0*/  FMUL R8, R65, 0.5 ;  /* 0x3f00000041087820 */ /* 0x000fe20000400000 */
[C---:B------:R-:W-:Y:S02]  /*125c0*/  ISETP.GE.U32.AND P2, PT, R4.reuse, UR9, PT ;  /* 0x0000000904007c0c */ /* 0x040fe4000bf46070 */
[----:B------:R-:W-:Y:S01]  /*125d0*/  ISETP.GT.U32.AND P3, PT, R4, 0x1f, PT ;  /* 0x0000001f0400780c */ /* 0x000fe20003f64070 */
[----:B01----:R-:W-:-:S05]  /*125e0*/  FADD R2, R0, R65 ;  /* 0x0000004100027221 */ /* 0x003fca0000000000 */
[----:B------:R-:W0:Y:S02]  /*125f0*/  SHFL.DOWN PT, R3, R2, 0x8, 0x1f ;  /* 0x09001f0002037f89 */ /* 0x000e2400000e0000 */
[----:B0-----:R-:W-:-:S05]  /*12600*/  FADD R3, R2, R3 ;  /* 0x0000000302037221 */ /* 0x001fca0000000000 */
[----:B------:R-:W2:Y:S02]  /*12610*/  SHFL.DOWN PT, R0, R3, 0x4, 0x1f ;  /* 0x08801f0003007f89 */ /* 0x000ea400000e0000 */
[----:B--2---:R-:W-:-:S05]  /*12620*/  FADD R6, R3, R0 ;  /* 0x0000000003067221 */ /* 0x004fca0000000000 */
[----:B------:R-:W0:Y:S02]  /*12630*/  SHFL.DOWN PT, R7, R6, 0x2, 0x1f ;  /* 0x08401f0006077f89 */ /* 0x000e2400000e0000 */
[----:B0-----:R-:W-:-:S05]  /*12640*/  FADD R7, R6, R7 ;  /* 0x0000000706077221 */ /* 0x001fca0000000000 */
[----:B------:R-:W0:Y:S02]  /*12650*/  SHFL.DOWN PT, R0, R7, 0x1, 0x1f ;  /* 0x08201f0007007f89 */ /* 0x000e2400000e0000 */
[----:B0-----:R-:W-:Y:S01]  /*12660*/  FADD R9, R7, R0 ;  /* 0x0000000007097221 */ /* 0x001fe20000000000 */
[----:B------:R-:W-:-:S04]  /*12670*/  HFMA2 R0, -RZ, RZ, 0, 0 ;  /* 0x00000000ff007431 */ /* 0x000fc800000001ff */
[----:B------:R0:W-:Y:S01]  /*12680*/  @!P1 STS [R60], R9 ;  /* 0x000000093c009388 */ /* 0x0001e20000000800 */
[----:B------:R-:W-:Y:S06]  /*12690*/  BAR.SYNC.DEFER_BLOCKING 0x0 ;  /* 0x0000000000007b1d */ /* 0x000fec0000010000 */
[----:B------:R0:W1:Y:S01]  /*126a0*/  @!P2 LDS R0, [R51] ;  /* 0x000000003300a984 */ /* 0x0000620000000800 */
[----:B------:R-:W-:Y:S05]  /*126b0*/  @P3 BRA `(.L_x_387) ;  /* 0x0000000000303947 */ /* 0x000fea0003800000 */
[----:B------:R-:W-:-:S03]  /*126c0*/  UMOV UR4, 0xffffffff ;  /* 0xffffffff00047882 */ /* 0x000fc60000000000 */
[----:B------:R-:W-:Y:S05]  /*126d0*/  BRA.DIV UR4, `(.L_x_388) ;  /* 0x0000001204747947 */ /* 0x000fea000b800000 */
[----:B-1----:R-:W1:Y:S02]  /*126e0*/  SHFL.DOWN PT, R3, R0, 0x10, 0x1f ;  /* 0x0a001f0000037f89 */ /* 0x002e6400000e0000 */
[----:B-1----:R-:W-:-:S05]  /*126f0*/  FADD R3, R0, R3 ;  /* 0x0000000300037221 */ /* 0x002fca0000000000 */
[----:B------:R-:W1:Y:S02]  /*12700*/  SHFL.DOWN PT, R2, R3, 0x8, 0x1f ;  /* 0x09001f0003027f89 */ /* 0x000e6400000e0000 */
[----:B-1----:R-:W-:-:S05]  /*12710*/  FADD R2, R3, R2 ;  /* 0x0000000203027221 */ /* 0x002fca0000000000 */
[----:B------:R-:W1:Y:S02]  /*12720*/  SHFL.DOWN PT, R7, R2, 0x4, 0x1f ;  /* 0x08801f0002077f89 */ /* 0x000e6400000e0000 */
[----:B-1----:R-:W-:-:S05]  /*12730*/  FADD R7, R2, R7 ;  /* 0x0000000702077221 */ /* 0x002fca0000000000 */
[----:B------:R-:W1:Y:S02]  /*12740*/  SHFL.DOWN PT, R6, R7, 0x2, 0x1f ;  /* 0x08401f0007067f89 */ /* 0x000e6400000e0000 */
[----:B-1----:R-:W-:-:S05]  /*12750*/  FADD R6, R7, R6 ;  /* 0x0000000607067221 */ /* 0x002fca0000000000 */
[----:B0-----:R0:W1:Y:S02]  /*12760*/  SHFL.DOWN PT, R9, R6, 0x1, 0x1f ;  /* 0x08201f0006097f89 */ /* 0x00106400000e0000 */
.L_x_418:
[----:B-1----:R-:W-:-:S07]  /*12770*/  FADD R0, R6, R9 ;  /* 0x0000000906007221 */ /* 0x002fce0000000000 */
.L_x_387:
[----:B------:R-:W-:Y:S01]  /*12780*/  MOV R13, 0x3bbb989d ;  /* 0x3bbb989d000d7802 */ /* 0x000fe20000000f00 */
[----:B------:R-:W-:Y:S05]  /*12790*/  WARPSYNC.ALL ;  /* 0x0000000000007948 */ /* 0x000fea0003800000 */
[----:B------:R-:W-:Y:S01]  /*127a0*/  MOV R15, 0x437c0000 ;  /* 0x437c0000000f7802 */ /* 0x000fe20000000f00 */
[----:B------:R-:W-:Y:S01]  /*127b0*/  FFMA.SAT R2, R8, R13, 0.5 ;  /* 0x3f00000008027423 */ /* 0x000fe2000000200d */
[----:B------:R-:W-:Y:S03]  /*127c0*/  BAR.SYNC.DEFER_BLOCKING 0x0 ;  /* 0x0000000000007b1d */ /* 0x000fe60000010000 */
[----:B------:R-:W-:-:S04]  /*127d0*/  FFMA.RM R2, R2, R15, 12582913 ;  /* 0x4b40000102027423 */ /* 0x000fc8000000400f */
[C---:B------:R-:W-:Y:S01]  /*127e0*/  FADD R3, R2.reuse, -12583039 ;  /* 0xcb40007f02037421 */ /* 0x040fe20000000000 */
[----:B------:R-:W-:-:S03]  /*127f0*/  SHF.L.U32 R2, R2, 0x17, RZ ;  /* 0x0000001702027819 */ /* 0x000fc600000006ff */
[----:B------:R-:W-:-:S04]  /*12800*/  FFMA R3, R8, 1.4426950216293334961, -R3 ;  /* 0x3fb8aa3b08037823 */ /* 0x000fc80000000803 */
[----:B------:R-:W-:-:S06]  /*12810*/  FFMA R3, R8, 1.925963033500011079e-08, R3 ;  /* 0x32a5706008037823 */ /* 0x000fcc0000000003 */
[----:B------:R-:W0:Y:S02]  /*12820*/  MUFU.EX2 R3, R3 ;  /* 0x0000000300037308 */ /* 0x000e240000000800 */
[----:B0-----:R-:W-:-:S05]  /*12830*/  FMUL R6, R3, R2 ;  /* 0x0000000203067220 */ /* 0x001fca0000400000 */
[----:B------:R-:W0:Y:S02]  /*12840*/  SHFL.DOWN PT, R7, R6, 0x10, 0x1f ;  /* 0x0a001f0006077f89 */ /* 0x000e2400000e0000 */
[----:B0-----:R-:W-:-:S05]  /*12850*/  FADD R7, R6, R7 ;  /* 0x0000000706077221 */ /* 0x001fca0000000000 */
[----:B------:R-:W0:Y:S02]  /*12860*/  SHFL.DOWN PT, R2, R7, 0x8, 0x1f ;  /* 0x09001f0007027f89 */ /* 0x000e2400000e0000 */
[----:B0-----:R-:W-:-:S05]  /*12870*/  FADD R8, R7, R2 ;  /* 0x0000000207087221 */ /* 0x001fca0000000000 */
[----:B------:R-:W0:Y:S02]  /*12880*/  SHFL.DOWN PT, R9, R8, 0x4, 0x1f ;  /* 0x08801f0008097f89 */ /* 0x000e2400000e0000 */
[----:B0-----:R-:W-:-:S05]  /*12890*/  FADD R9, R8, R9 ;  /* 0x0000000908097221 */ /* 0x001fca0000000000 */
[----:B------:R-:W0:Y:S02]  /*128a0*/  SHFL.DOWN PT, R2, R9, 0x2, 0x1f ;  /* 0x08401f0009027f89 */ /* 0x000e2400000e0000 */
[----:B0-----:R-:W-:-:S05]  /*128b0*/  FADD R3, R9, R2 ;  /* 0x0000000209037221 */ /* 0x001fca0000000000 */
[----:B------:R-:W0:Y:S02]  /*128c0*/  SHFL.DOWN PT, R2, R3, 0x1, 0x1f ;  /* 0x08201f0003027f89 */ /* 0x000e2400000e0000 */
[----:B0-----:R-:W-:Y:S01]  /*128d0*/  FADD R11, R3, R2 ;  /* 0x00000002030b7221 */ /* 0x001fe20000000000 */
[----:B------:R-:W-:-:S04]  /*128e0*/  MOV R2, RZ ;  /* 0x000000ff00027202 */ /* 0x000fc80000000f00 */
[----:B------:R0:W-:Y:S01]  /*128f0*/  @!P1 STS [R60], R11 ;  /* 0x0000000b3c009388 */ /* 0x0001e20000000800 */
[----:B------:R-:W-:Y:S06]  /*12900*/  BAR.SYNC.DEFER_BLOCKING 0x0 ;  /* 0x0000000000007b1d */ /* 0x000fec0000010000 */
[----:B------:R0:W2:Y:S01]  /*12910*/  @!P2 LDS R2, [R51] ;  /* 0x000000003302a984 */ /* 0x0000a20000000800 */
[----:B------:R-:W-:Y:S05]  /*12920*/  @P3 BRA `(.L_x_389) ;  /* 0x0000000000303947 */ /* 0x000fea0003800000 */
[----:B------:R-:W-:-:S03]  /*12930*/  UMOV UR4, 0xffffffff ;  /* 0xffffffff00047882 */ /* 0x000fc60000000000 */
[----:B------:R-:W-:Y:S05]  /*12940*/  BRA.DIV UR4, `(.L_x_390) ;  /* 0x00000012046c7947 */ /* 0x000fea000b800000 */
[----:B--2---:R-:W2:Y:S02]  /*12950*/  SHFL.DOWN PT, R3, R2, 0x10, 0x1f ;  /* 0x0a001f0002037f89 */ /* 0x004ea400000e0000 */
[----:B--2---:R-:W-:-:S05]  /*12960*/  FADD R3, R2, R3 ;  /* 0x0000000302037221 */ /* 0x004fca0000000000 */
[----:B------:R-:W2:Y:S02]  /*12970*/  SHFL.DOWN PT, R6, R3, 0x8, 0x1f ;  /* 0x09001f0003067f89 */ /* 0x000ea400000e0000 */
[----:B--2---:R-:W-:-:S05]  /*12980*/  FADD R6, R3, R6 ;  /* 0x0000000603067221 */ /* 0x004fca0000000000 */
[----:B------:R-:W2:Y:S02]  /*12990*/  SHFL.DOWN PT, R7, R6, 0x4, 0x1f ;  /* 0x08801f0006077f89 */ /* 0x000ea400000e0000 */
[----:B--2---:R-:W-:-:S05]  /*129a0*/  FADD R7, R6, R7 ;  /* 0x0000000706077221 */ /* 0x004fca0000000000 */
[----:B------:R-:W2:Y:S02]  /*129b0*/  SHFL.DOWN PT, R8, R7, 0x2, 0x1f ;  /* 0x08401f0007087f89 */ /* 0x000ea400000e0000 */
[----:B--2---:R-:W-:-:S05]  /*129c0*/  FADD R8, R7, R8 ;  /* 0x0000000807087221 */ /* 0x004fca0000000000 */
[----:B------:R2:W0:Y:S02]  /*129d0*/  SHFL.DOWN PT, R9, R8, 0x1, 0x1f ;  /* 0x08201f0008097f89 */ /* 0x00042400000e0000 */
.L_x_424:
[----:B0-----:R-:W-:-:S07]  /*129e0*/  FADD R2, R8, R9 ;  /* 0x0000000908027221 */ /* 0x001fce0000000000 */
.L_x_389:
[----:B------:R-:W-:Y:S05]  /*129f0*/  WARPSYNC.ALL ;  /* 0x0000000000007948 */ /* 0x000fea0003800000 */
[----:B------:R-:W-:Y:S06]  /*12a00*/  BAR.SYNC.DEFER_BLOCKING 0x0 ;  /* 0x0000000000007b1d */ /* 0x000fec0000010000 */
[----:B------:R-:W3:Y:S01]  /*12a10*/  LDG.E R52, desc[UR16][R52.64] ;  /* 0x0000001034347981 */ /* 0x000ee2000c1e1900 */
[----:B------:R-:W-:-:S03]  /*12a20*/  HFMA2 R10, -RZ, RZ, -32.65625, 4.5359134674072265625e-05 ;  /* 0xd01502f9ff0a7431 */ /* 0x000fc600000001ff */
[----:B---3--:R-:W3:Y:S02]  /*12a30*/  SHFL.DOWN PT, R3, R52, 0x10, 0x1f ;  /* 0x0a001f0034037f89 */ /* 0x008ee400000e0000 */
[----:B---3--:R-:W-:-:S05]  /*12a40*/  FMNMX R3, R52, R3, !PT ;  /* 0x0000000334037209 */ /* 0x008fca0007800000 */
[----:B------:R-:W3:Y:S02]  /*12a50*/  SHFL.DOWN PT, R6, R3, 0x8, 0x1f ;  /* 0x09001f0003067f89 */ /* 0x000ee400000e0000 */
[----:B---3--:R-:W-:-:S05]  /*12a60*/  FMNMX R6, R3, R6, !PT ;  /* 0x0000000603067209 */ /* 0x008fca0007800000 */
[----:B------:R-:W3:Y:S02]  /*12a70*/  SHFL.DOWN PT, R7, R6, 0x4, 0x1f ;  /* 0x08801f0006077f89 */ /* 0x000ee400000e0000 */
[----:B---3--:R-:W-:-:S05]  /*12a80*/  FMNMX R7, R6, R7, !PT ;  /* 0x0000000706077209 */ /* 0x008fca0007800000 */
[----:B--2---:R-:W2:Y:S02]  /*12a90*/  SHFL.DOWN PT, R8, R7, 0x2, 0x1f ;  /* 0x08401f0007087f89 */ /* 0x004ea400000e0000 */
[----:B--2---:R-:W-:-:S05]  /*12aa0*/  FMNMX R8, R7, R8, !PT ;  /* 0x0000000807087209 */ /* 0x004fca0007800000 */
[----:B------:R-:W2:Y:S02]  /*12ab0*/  SHFL.DOWN PT, R9, R8, 0x1, 0x1f ;  /* 0x08201f0008097f89 */ /* 0x000ea400000e0000 */
[----:B--2---:R-:W-:-:S05]  /*12ac0*/  FMNMX R9, R8, R9, !PT ;  /* 0x0000000908097209 */ /* 0x004fca0007800000 */
[----:B------:R2:W-:Y:S01]  /*12ad0*/  @!P1 STS [R60], R9 ;  /* 0x000000093c009388 */ /* 0x0005e20000000800 */
[----:B------:R-:W-:Y:S06]  /*12ae0*/  BAR.SYNC.DEFER_BLOCKING 0x0 ;  /* 0x0000000000007b1d */ /* 0x000fec0000010000 */
[----:B------:R2:W3:Y:S01]  /*12af0*/  @!P2 LDS R10, [R51] ;  /* 0x00000000330aa984 */ /* 0x0004e20000000800 */
[----:B------:R-:W-:Y:S05]  /*12b00*/  @P3 BRA `(.L_x_391) ;  /* 0x0000000000303947 */ /* 0x000fea0003800000 */
[----:B------:R-:W-:-:S03]  /*12b10*/  UMOV UR4, 0xffffffff ;  /* 0xffffffff00047882 */ /* 0x000fc60000000000 */
[----:B------:R-:W-:Y:S05]  /*12b20*/  BRA.DIV UR4, `(.L_x_392) ;  /* 0x0000001204887947 */ /* 0x000fea000b800000 */
[----:B---3--:R-:W3:Y:S02]  /*12b30*/  SHFL.DOWN PT, R3, R10, 0x10, 0x1f ;  /* 0x0a001f000a037f89 */ /* 0x008ee400000e0000 */
[----:B---3--:R-:W-:-:S05]  /*12b40*/  FMNMX R3, R10, R3, !PT ;  /* 0x000000030a037209 */ /* 0x008fca0007800000 */
[----:B------:R-:W3:Y:S02]  /*12b50*/  SHFL.DOWN PT, R6, R3, 0x8, 0x1f ;  /* 0x09001f0003067f89 */ /* 0x000ee400000e0000 */
[----:B---3--:R-:W-:-:S05]  /*12b60*/  FMNMX R6, R3, R6, !PT ;  /* 0x0000000603067209 */ /* 0x008fca0007800000 */
[----:B------:R-:W3:Y:S02]  /*12b70*/  SHFL.DOWN PT, R7, R6, 0x4, 0x1f ;  /* 0x08801f0006077f89 */ /* 0x000ee400000e0000 */
[----:B---3--:R-:W-:-:S05]  /*12b80*/  FMNMX R7, R6, R7, !PT ;  /* 0x0000000706077209 */ /* 0x008fca0007800000 */
[----:B------:R-:W3:Y:S02]  /*12b90*/  SHFL.DOWN PT, R8, R7, 0x2, 0x1f ;  /* 0x08401f0007087f89 */ /* 0x000ee400000e0000 */
[----:B---3--:R-:W-:-:S05]  /*12ba0*/  FMNMX R8, R7, R8, !PT ;  /* 0x0000000807087209 */ /* 0x008fca0007800000 */
[----:B--2---:R2:W3:Y:S02]  /*12bb0*/  SHFL.DOWN PT, R9, R8, 0x1, 0x1f ;  /* 0x08201f0008097f89 */ /* 0x0044e400000e0000 */
.L_x_430:
[----:B---3--:R-:W-:-:S07]  /*12bc0*/  FMNMX R10, R8, R9, !PT ;  /* 0x00000009080a7209 */ /* 0x008fce0007800000 */
.L_x_391:
[----:B------:R-:W-:Y:S05]  /*12bd0*/  WARPSYNC.ALL ;  /* 0x0000000000007948 */ /* 0x000fea0003800000 */
[----:B------:R-:W-:Y:S01]  /*12be0*/  ISETP.NE.AND P4, PT, R4, RZ, PT ;  /* 0x000000ff0400720c */ /* 0x000fe20003f85270 */
[----:B------:R-:W-:-:S12]  /*12bf0*/  BAR.SYNC.DEFER_BLOCKING 0x0 ;  /* 0x0000000000007b1d */ /* 0x000fd80000010000 */
[----:B---3--:R3:W-:Y:S01]  /*12c00*/  @!P4 STS [UR10], R10 ;  /* 0x0000000aff00c988 */ /* 0x0087e2000800080a */
[----:B------:R-:W-:Y:S01]  /*12c10*/  BAR.SYNC.DEFER_BLOCKING 0x0 ;  /* 0x0000000000007b1d */ /* 0x000fe20000010000 */
[----:B---3--:R-:W-:-:S05]  /*12c20*/  MOV R10, RZ ;  /* 0x000000ff000a7202 */ /* 0x008fca0000000f00 */
[----:B------:R-:W3:Y:S02]  /*12c30*/  LDS R3, [UR10] ;  /* 0x0000000aff037984 */ /* 0x000ee40008000800 */
[----:B---3--:R-:W-:-:S04]  /*12c40*/  FADD R52, R52, -R3 ;  /* 0x8000000334347221 */ /* 0x008fc80000000000 */
[----:B------:R-:W-:-:S04]  /*12c50*/  FFMA.SAT R4, R52, R13, 0.5 ;  /* 0x3f00000034047423 */ /* 0x000fc8000000200d */
[----:B------:R-:W-:-:S04]  /*12c60*/  FFMA.RM R4, R4, R15, 12582913 ;  /* 0x4b40000104047423 */ /* 0x000fc8000000400f */
[C---:B------:R-:W-:Y:S01]  /*12c70*/  FADD R7, R4.reuse, -12583039 ;  /* 0xcb40007f04077421 */ /* 0x040fe20000000000 */
[----:B------:R-:W-:-:S03]  /*12c80*/  SHF.L.U32 R4, R4, 0x17, RZ ;  /* 0x0000001704047819 */ /* 0x000fc600000006ff */
[----:B------:R-:W-:-:S04]  /*12c90*/  FFMA R7, R52, 1.4426950216293334961, -R7 ;  /* 0x3fb8aa3b34077823 */ /* 0x000fc80000000807 */
[----:B------:R-:W-:-:S06]  /*12ca0*/  FFMA R7, R52, 1.925963033500011079e-08, R7 ;  /* 0x32a5706034077823 */ /* 0x000fcc0000000007 */
[----:B------:R-:W3:Y:S02]  /*12cb0*/  MUFU.EX2 R7, R7 ;  /* 0x0000000700077308 */ /* 0x000ee40000000800 */
[----:B---3--:R-:W-:-:S05]  /*12cc0*/  FMUL R4, R4, R7 ;  /* 0x0000000704047220 */ /* 0x008fca0000400000 */
[----:B--2---:R-:W2:Y:S02]  /*12cd0*/  SHFL.DOWN PT, R9, R4, 0x10, 0x1f ;  /* 0x0a001f0004097f89 */ /* 0x004ea400000e0000 */
[----:B--2---:R-:W-:-:S05]  /*12ce0*/  FADD R9, R4, R9 ;  /* 0x0000000904097221 */ /* 0x004fca0000000000 */
[----:B------:R-:W2:Y:S02]  /*12cf0*/  SHFL.DOWN PT, R6, R9, 0x8, 0x1f ;  /* 0x09001f0009067f89 */ /* 0x000ea400000e0000 */
[----:B--2---:R-:W-:-:S05]  /*12d00*/  FADD R6, R9, R6 ;  /* 0x0000000609067221 */ /* 0x004fca0000000000 */
[----:B0-----:R-:W0:Y:S02]  /*12d10*/  SHFL.DOWN PT, R11, R6, 0x4, 0x1f ;  /* 0x08801f00060b7f89 */ /* 0x001e2400000e0000 */
[----:B0-----:R-:W-:-:S05]  /*12d20*/  FADD R11, R6, R11 ;  /* 0x0000000b060b7221 */ /* 0x001fca0000000000 */
[----:B------:R-:W0:Y:S02]  /*12d30*/  SHFL.DOWN PT, R8, R11, 0x2, 0x1f ;  /* 0x08401f000b087f89 */ /* 0x000e2400000e0000 */
[----:B0-----:R-:W-:-:S05]  /*12d40*/  FADD R8, R11, R8 ;  /* 0x000000080b087221 */ /* 0x001fca0000000000 */
[----:B------:R-:W0:Y:S02]  /*12d50*/  SHFL.DOWN PT, R7, R8, 0x1, 0x1f ;  /* 0x08201f0008077f89 */ /* 0x000e2400000e0000 */
[----:B0-----:R-:W-:-:S05]  /*12d60*/  FADD R7, R8, R7 ;  /* 0x0000000708077221 */ /* 0x001fca0000000000 */
[----:B------:R0:W-:Y:S01]  /*12d70*/  @!P1 STS [R60], R7 ;  /* 0x000000073c009388 */ /* 0x0001e20000000800 */
[----:B------:R-:W-:Y:S06]  /*12d80*/  BAR.SYNC.DEFER_BLOCKING 0x0 ;  /* 0x0000000000007b1d */ /* 0x000fec0000010000 */
[----:B------:R0:W2:Y:S01]  /*12d90*/  @!P2 LDS R10, [R51] ;  /* 0x00000000330aa984 */ /* 0x0000a20000000800 */
[----:B------:R-:W-:Y:S05]  /*12da0*/  @P3 BRA `(.L_x_393) ;  /* 0x0000000000303947 */ /* 0x000fea0003800000 */
[----:B------:R-:W-:-:S03]  /*12db0*/  UMOV UR4, 0xffffffff ;  /* 0xffffffff00047882 */ /* 0x000fc60000000000 */
[----:B------:R-:W-:Y:S05]  /*12dc0*/  BRA.DIV UR4, `(.L_x_394) ;  /* 0x0000001204747947 */ /* 0x000fea000b800000 */
[----:B0-2---:R-:W0:Y:S02]  /*12dd0*/  SHFL.DOWN PT, R7, R10, 0x10, 0x1f ;  /* 0x0a001f000a077f89 */ /* 0x005e2400000e0000 */
[----:B0-----:R-:W-:-:S05]  /*12de0*/  FADD R7, R10, R7 ;  /* 0x000000070a077221 */ /* 0x001fca0000000000 */
[----:B------:R-:W0:Y:S02]  /*12df0*/  SHFL.DOWN PT, R4, R7, 0x8, 0x1f ;  /* 0x09001f0007047f89 */ /* 0x000e2400000e0000 */
[----:B0-----:R-:W-:-:S05]  /*12e00*/  FADD R4, R7, R4 ;  /* 0x0000000407047221 */ /* 0x001fca0000000000 */
[----:B------:R-:W0:Y:S02]  /*12e10*/  SHFL.DOWN PT, R9, R4, 0x4, 0x1f ;  /* 0x08801f0004097f89 */ /* 0x000e2400000e0000 */
[----:B0-----:R-:W-:-:S05]  /*12e20*/  FADD R9, R4, R9 ;  /* 0x0000000904097221 */ /* 0x001fca0000000000 */
[----:B------:R-:W0:Y:S02]  /*12e30*/  SHFL.DOWN PT, R6, R9, 0x2, 0x1f ;  /* 0x08401f0009067f89 */ /* 0x000e2400000e0000 */
[----:B0-----:R-:W-:-:S05]  /*12e40*/  FADD R6, R9, R6 ;  /* 0x0000000609067221 */ /* 0x001fca0000000000 */
[----:B------:R0:W2:Y:S02]  /*12e50*/  SHFL.DOWN PT, R11, R6, 0x1, 0x1f ;  /* 0x08201f00060b7f89 */ /* 0x0000a400000e0000 */
.L_x_436:
[----:B--2---:R-:W-:-:S07]  /*12e60*/  FADD R10, R6, R11 ;  /* 0x0000000b060a7221 */ /* 0x004fce0000000000 */
.L_x_393:
[----:B------:R-:W-:Y:S05]  /*12e70*/  WARPSYNC.ALL ;  /* 0x0000000000007948 */ /* 0x000fea0003800000 */
[----:B------:R-:W-:Y:S06]  /*12e80*/  BAR.SYNC.DEFER_BLOCKING 0x0 ;  /* 0x0000000000007b1d */ /* 0x000fec0000010000 */
[----:B------:R-:W-:Y:S05]  /*12e90*/  @P4 EXIT ;  /* 0x000000000000494d */ /* 0x000fea0003800000 */
[----:B--2---:R-:W-:Y:S01]  /*12ea0*/  FMNMX R10, R10, 1.00000001335143196e-10, !PT ;  /* 0x2edbe6ff0a0a7809 */ /* 0x004fe20007800000 */
[----:B------:R-:W-:Y:S01]  /*12eb0*/  HFMA2 R8, -RZ, RZ, 1.5048828125, 33.21875 ;  /* 0x3e055027ff087431 */ /* 0x000fe200000001ff */
[----:B------:R-:W2:Y:S01]  /*12ec0*/  LDC R16, c[0x0][0x4b0] ;  /* 0x00012c00ff107b82 */ /* 0x000ea20000000800 */
[----:B------:R-:W-:Y:S02]  /*12ed0*/  MOV R15, 0x7f800000 ;  /* 0x7f800000000f7802 */ /* 0x000fe40000000f00 */
[----:B------:R-:W-:-:S05]  /*12ee0*/  FMUL R4, R10, R5 ;  /* 0x000000050a047220 */ /* 0x000fca0000400000 */
[C---:B------:R-:W-:Y:S01]  /*12ef0*/  FSETP.GEU.AND P0, PT, R4.reuse, 1.175494350822287508e-38, PT ;  /* 0x008000000400780b */ /* 0x040fe20003f0e000 */
[----:B------:R-:W3:Y:S08]  /*12f00*/  LDC R17, c[0x0][0x474] ;  /* 0x00011d00ff117b82 */ /* 0x000ef00000000800 */
[----:B------:R-:W4:Y:S04]  /*12f10*/  LDC.64 R10, c[0x0][0x3e0] ;  /* 0x0000f800ff0a7b82 */ /* 0x000f280000000a00 */
[----:B------:R-:W-:-:S05]  /*12f20*/  @!P0 FMUL R4, R4, 8388608 ;  /* 0x4b00000004048820 */ /* 0x000fca0000400000 */
[C---:B0-----:R-:W-:Y:S02]  /*12f30*/  IADD3 R6, PT, PT, R4.reuse, -0x3f2aaaab, RZ ;  /* 0xc0d5555504067810 */ /* 0x041fe40007ffe0ff */
[----:B------:R-:W-:Y:S02]  /*12f40*/  FSETP.NEU.AND P1, PT, R4, RZ, PT ;  /* 0x000000ff0400720b */ /* 0x000fe40003f2d000 */
[----:B------:R-:W-:-:S04]  /*12f50*/  LOP3.LUT R7, R6, 0xff800000, RZ, 0xc0, !PT ;  /* 0xff80000006077812 */ /* 0x000fc800078ec0ff */
[-C--:B------:R-:W-:Y:S02]  /*12f60*/  IADD3 R6, PT, PT, R4, -R7.reuse, RZ ;  /* 0x8000000704067210 */ /* 0x080fe40007ffe0ff */
[----:B------:R-:W-:-:S03]  /*12f70*/  I2FP.F32.S32 R7, R7 ;  /* 0x0000000700077245 */ /* 0x000fc60000201400 */
[----:B------:R-:W-:-:S04]  /*12f80*/  FADD R13, R6, -1 ;  /* 0xbf800000060d7421 */ /* 0x000fc80000000000 */
[----:B------:R-:W-:-:S04]  /*12f90*/  FFMA R6, R13, -R8, 0.14084610342979431152 ;  /* 0x3e1039f60d067423 */ /* 0x000fc80000000808 */
[----:B------:R-:W-:-:S04]  /*12fa0*/  FFMA R6, R13, R6, -0.12148627638816833496 ;  /* 0xbdf8cdcc0d067423 */ /* 0x000fc80000000006 */
[----:B------:R-:W-:-:S04]  /*12fb0*/  FFMA R6, R13, R6, 0.13980610668659210205 ;  /* 0x3e0f29550d067423 */ /* 0x000fc80000000006 */
[----:B------:R-:W-:-:S04]  /*12fc0*/  FFMA R6, R13, R6, -0.16684235632419586182 ;  /* 0xbe2ad8b90d067423 */ /* 0x000fc80000000006 */
[----:B------:R-:W-:-:S04]  /*12fd0*/  FFMA R6, R13, R6, 0.20012299716472625732 ;  /* 0x3e4ced0b0d067423 */ /* 0x000fc80000000006 */
[C---:B------:R-:W-:Y:S01]  /*12fe0*/  FFMA R8, R13.reuse, R6, -0.24999669194221496582 ;  /* 0xbe7fff220d087423 */ /* 0x040fe20000000006 */
[----:B------:R-:W-:Y:S02]  /*12ff0*/  FSEL R6, RZ, -23, P0 ;  /* 0xc1b80000ff067808 */ /* 0x000fe40000000000 */
[----:B------:R-:W-:Y:S01]  /*13000*/  ISETP.GT.U32.AND P0, PT, R4, 0x7f7fffff, PT ;  /* 0x7f7fffff0400780c */ /* 0x000fe20003f04070 */
[----:B------:R-:W-:Y:S02]  /*13010*/  FFMA R8, R13, R8, 0.33333182334899902344 ;  /* 0x3eaaaa780d087423 */ /* 0x000fe40000000008 */
[----:B------:R-:W-:Y:S02]  /*13020*/  FFMA R12, R7, 1.1920928955078125e-07, R6 ;  /* 0x34000000070c7823 */ /* 0x000fe40000000006 */
[C---:B------:R-:W-:Y:S01]  /*13030*/  FFMA R8, R13.reuse, R8, -0.5 ;  /* 0xbf0000000d087423 */ /* 0x040fe20000000008 */
[----:B------:R-:W0:Y:S03]  /*13040*/  LDC.64 R6, c[0x0][0x3d0] ;  /* 0x0000f400ff067b82 */ /* 0x000e260000000a00 */
[----:B------:R-:W-:-:S04]  /*13050*/  FMUL R14, R13, R8 ;  /* 0x000000080d0e7220 */ /* 0x000fc80000400000 */
[----:B------:R-:W-:Y:S01]  /*13060*/  FFMA R13, R13, R14, R13 ;  /* 0x0000000e0d0d7223 */ /* 0x000fe2000000000d */
[----:B------:R-:W4:Y:S03]  /*13070*/  LDC.64 R8, c[0x0][0x3d8] ;  /* 0x0000f600ff087b82 */ /* 0x000f260000000a00 */
[----:B------:R-:W-:Y:S01]  /*13080*/  FFMA R12, R12, 0.69314718246459960938, R13 ;  /* 0x3f3172180c0c7823 */ /* 0x000fe2000000000d */
[----:B------:R-:W-:Y:S01]  /*13090*/  @P0 FFMA R12, R4, R15, +INF ;  /* 0x7f800000040c0423 */ /* 0x000fe2000000000f */
[----:B--2---:R-:W-:Y:S01]  /*130a0*/  ISETP.GE.AND P0, PT, R16, 0xb, PT ;  /* 0x0000000b1000780c */ /* 0x004fe20003f06270 */
[-C--:B-1----:R-:W-:Y:S01]  /*130b0*/  FMUL R13, R0, R5.reuse ;  /* 0x00000005000d7220 */ /* 0x082fe20000400000 */
[----:B------:R-:W-:Y:S02]  /*130c0*/  FMUL R5, R2, R5 ;  /* 0x0000000502057220 */ /* 0x000fe40000400000 */
[----:B---3--:R-:W-:-:S02]  /*130d0*/  ISETP.EQ.OR P0, PT, R17, RZ, !P0 ;  /* 0x000000ff1100720c */ /* 0x008fc40004702670 */
[----:B------:R-:W-:-:S05]  /*130e0*/  FSEL R12, R12, -INF , P1 ;  /* 0xff8000000c0c7808 */ /* 0x000fca0000800000 */
[----:B------:R-:W-:Y:S01]  /*130f0*/  FADD R3, R3, R12 ;  /* 0x0000000c03037221 */ /* 0x000fe20000000000 */
[----:B0-----:R0:W-:Y:S04]  /*13100*/  STG.E desc[UR16][R6.64], R13 ;  /* 0x0000000d06007986 */ /* 0x0011e8000c101910 */
[----:B----4-:R0:W-:Y:S04]  /*13110*/  STG.E desc[UR16][R8.64], R5 ;  /* 0x0000000508007986 */ /* 0x0101e8000c101910 */
[----:B------:R0:W-:Y:S01]  /*13120*/  STG.E desc[UR16][R10.64], R3 ;  /* 0x000000030a007986 */ /* 0x0001e2000c101910 */
[----:B------:R-:W-:Y:S05]  /*13130*/  @P0 EXIT ;  /* 0x000000000000094d */ /* 0x000fea0003800000 */
[----:B0-----:R-:W0:Y:S08]  /*13140*/  LDC.64 R2, c[0x0][0x478] ;  /* 0x00011e00ff027b82 */ /* 0x001e300000000a00 */
[----:B------:R-:W1:Y:S01]  /*13150*/  LDC R7, c[0x0][0x480] ;  /* 0x00012000ff077b82 */ /* 0x000e620000000800 */
[----:B0-----:R-:W2:Y:S01]  /*13160*/  LDG.E R0, desc[UR16][R2.64] ;  /* 0x0000001002007981 */ /* 0x001ea2000c1e1900 */
[----:B-1----:R-:W-:-:S04]  /*13170*/  FADD R5, -R7, 1 ;  /* 0x3f80000007057421 */ /* 0x002fc80000000100 */
[----:B--2---:R-:W-:-:S04]  /*13180*/  FMUL R0, R0, R5 ;  /* 0x0000000500007220 */ /* 0x004fc80000400000 */
[----:B------:R-:W-:-:S05]  /*13190*/  FFMA R0, R13, R7, R0 ;  /* 0x000000070d007223 */ /* 0x000fca0000000000 */
[----:B------:R-:W-:-:S04]  /*131a0*/  FMNMX R0, R0, -10, !PT ;  /* 0xc120000000007809 */ /* 0x000fc80007800000 */
[----:B------:R-:W-:-:S05]  /*131b0*/  FMNMX R5, RZ, R0, PT ;  /* 0x00000000ff057209 */ /* 0x000fca0003800000 */
[----:B------:R-:W-:Y:S01]  /*131c0*/  STG.E desc[UR16][R2.64], R5 ;  /* 0x0000000502007986 */ /* 0x000fe2000c101910 */
[----:B------:R-:W-:Y:S05]  /*131d0*/  EXIT ;  /* 0x000000000000794d */ /* 0x000fea0003800000 */
.L_x_46:
[----:B------:R-:W-:Y:S01]  /*131e0*/  HFMA2 R38, -RZ, RZ, 0, 9.5367431640625e-07 ;  /* 0x00000010ff267431 */ /* 0x000fe200000001ff */
[----:B----4-:R-:W-:Y:S02]  /*131f0*/  MOV R37, R2 ;  /* 0x0000000200257202 */ /* 0x010fe40000000f00 */
[----:B------:R-:W-:Y:S02]  /*13200*/  MOV R39, 0x1f ;  /* 0x0000001f00277802 */ /* 0x000fe40000000f00 */
[----:B------:R-:W-:-:S07]  /*13210*/  MOV R36, 0xffffffff ;  /* 0xffffffff00247802 */ /* 0x000fce0000000f00 */
[----:B0123--:R-:W-:Y:S05]  /*13220*/  WARPSYNC.COLLECTIVE R36, `(.L_x_395) ;  /* 0x0000000024087348 */ /* 0x00ffea0003c00000 */
[----:B--2---:R2:W4:Y:S02]  /*13230*/  SHFL.DOWN P0, R27, R37, R38, R39 ;  /* 0x08000026251b7389 */ /* 0x0045240000000027 */
[----:B01234-:R-:W-:Y:S05]  /*13240*/  ENDCOLLECTIVE ;  /* 0x000000000000791b */ /* 0x01ffea0003800000 */
.L_x_395:
[----:B------:R-:W-:Y:S01]  /*13250*/  HFMA2 R38, -RZ, RZ, 0, 4.76837158203125e-07 ;  /* 0x00000008ff267431 */ /* 0x000fe200000001ff */
[----:B------:R-:W-:-:S05]  /*13260*/  MOV R3, R27 ;  /* 0x0000001b00037202 */ /* 0x000fca0000000f00 */
[----:B------:R-:W-:-:S05]  /*13270*/  FADD R3, R2, R3 ;  /* 0x0000000302037221 */ /* 0x000fca0000000000 */
[----:B------:R-:W-:-:S07]  /*13280*/  MOV R37, R3 ;  /* 0x0000000300257202 */ /* 0x000fce0000000f00 */
[----:B------:R-:W-:Y:S05]  /*13290*/  WARPSYNC.COLLECTIVE R36, `(.L_x_396) ;  /* 0x0000000024087348 */ /* 0x000fea0003c00000 */
[----:B------:R0:W1:Y:S02]  /*132a0*/  SHFL.DOWN P0, R27, R37, R38, R39 ;  /* 0x08000026251b7389 */ /* 0x0000640000000027 */
[----:B01----:R-:W-:Y:S05]  /*132b0*/  ENDCOLLECTIVE ;  /* 0x000000000000791b */ /* 0x003fea0003800000 */
.L_x_396:
[----:B------:R-:W-:Y:S01]  /*132c0*/  HFMA2 R38, -RZ, RZ, 0, 2.384185791015625e-07 ;  /* 0x00000004ff267431 */ /* 0x000fe200000001ff */
[----:B------:R-:W-:-:S05]  /*132d0*/  MOV R22, R27 ;  /* 0x0000001b00167202 */ /* 0x000fca0000000f00 */
[----:B------:R-:W-:-:S05]  /*132e0*/  FADD R22, R3, R22 ;  /* 0x0000001603167221 */ /* 0x000fca0000000000 */
[----:B------:R-:W-:-:S07]  /*132f0*/  MOV R37, R22 ;  /* 0x0000001600257202 */ /* 0x000fce0000000f00 */
[----:B------:R-:W-:Y:S05]  /*13300*/  WARPSYNC.COLLECTIVE R36, `(.L_x_397) ;  /* 0x0000000024087348 */ /* 0x000fea0003c00000 */
[----:B------:R0:W1:Y:S02]  /*13310*/  SHFL.DOWN P0, R27, R37, R38, R39 ;  /* 0x08000026251b7389 */ /* 0x0000640000000027 */
[----:B01----:R-:W-:Y:S05]  /*13320*/  ENDCOLLECTIVE ;  /* 0x000000000000791b */ /* 0x003fea0003800000 */
.L_x_397:
[----:B------:R-:W-:Y:S01]  /*13330*/  HFMA2 R38, -RZ, RZ, 0, 1.1920928955078125e-07 ;  /* 0x00000002ff267431 */ /* 0x000fe200000001ff */
[----:B------:R-:W-:-:S05]  /*13340*/  MOV R25, R27 ;  /* 0x0000001b00197202 */ /* 0x000fca0000000f00 */
[----:B------:R-:W-:-:S05]  /*13350*/  FADD R25, R22, R25 ;  /* 0x0000001916197221 */ /* 0x000fca0000000000 */
[----:B------:R-:W-:-:S07]  /*13360*/  MOV R37, R25 ;  /* 0x0000001900257202 */ /* 0x000fce0000000f00 */
[----:B------:R-:W-:Y:S05]  /*13370*/  WARPSYNC.COLLECTIVE R36, `(.L_x_398) ;  /* 0x0000000024087348 */ /* 0x000fea0003c00000 */
[----:B------:R0:W1:Y:S02]  /*13380*/  SHFL.DOWN P0, R27, R37, R38, R39 ;  /* 0x08000026251b7389 */ /* 0x0000640000000027 */
[----:B01----:R-:W-:Y:S05]  /*13390*/  ENDCOLLECTIVE ;  /* 0x000000000000791b */ /* 0x003fea0003800000 */
.L_x_398:
[----:B------:R-:W-:Y:S01]  /*133a0*/  HFMA2 R38, -RZ, RZ, 0, 5.9604644775390625e-08 ;  /* 0x00000001ff267431 */ /* 0x000fe200000001ff */
[----:B------:R-:W-:-:S05]  /*133b0*/  MOV R28, R27 ;  /* 0x0000001b001c7202 */ /* 0x000fca0000000f00 */
[----:B------:R-:W-:-:S05]  /*133c0*/  FADD R28, R25, R28 ;  /* 0x0000001c191c7221 */ /* 0x000fca0000000000 */
[----:B------:R-:W-:-:S07]  /*133d0*/  MOV R37, R28 ;  /* 0x0000001c00257202 */ /* 0x000fce0000000f00 */
[----:B------:R-:W-:Y:S05]  /*133e0*/  WARPSYNC.COLLECTIVE R36, `(.L_x_399) ;  /* 0x0000000024087348 */ /* 0x000fea0003c00000 */
[----:B------:R0:W1:Y:S02]  /*133f0*/  SHFL.DOWN P0, R27, R37, R38, R39 ;  /* 0x08000026251b7389 */ /* 0x0000640000000027 */
[----:B01----:R-:W-:Y:S05]  /*13400*/  ENDCOLLECTIVE ;  /* 0x000000000000791b */ /* 0x003fea0003800000 */
.L_x_399:
[----:B------:R-:W-:Y:S05]  /*13410*/  BRA `(.L_x_400) ;  /* 0xfffffef800487947 */ /* 0x000fea000383ffff */
.L_x_48:
[----:B------:R-:W-:Y:S01]  /*13420*/  HFMA2 R38, -RZ, RZ, 0, 9.5367431640625e-07 ;  /* 0x00000010ff267431 */ /* 0x000fe200000001ff */
[----:B--2-4-:R-:W-:Y:S02]  /*13430*/  MOV R37, R2 ;  /* 0x0000000200257202 */ /* 0x014fe40000000f00 */
[----:B------:R-:W-:Y:S02]  /*13440*/  MOV R39, 0x1f ;  /* 0x0000001f00277802 */ /* 0x000fe40000000f00 */
[----:B------:R-:W-:-:S07]  /*13450*/  MOV R36, 0xffffffff ;  /* 0xffffffff00247802 */ /* 0x000fce0000000f00 */
[----:B01-3--:R-:W-:Y:S05]  /*13460*/  WARPSYNC.COLLECTIVE R36, `(.L_x_401) ;  /* 0x0000000024087348 */ /* 0x00bfea0003c00000 */
[----:B------:R2:W4:Y:S02]  /*13470*/  SHFL.DOWN P0, R27, R37, R38, R39 ;  /* 0x08000026251b7389 */ /* 0x0005240000000027 */
[----:B01234-:R-:W-:Y:S05]  /*13480*/  ENDCOLLECTIVE ;  /* 0x000000000000791b */ /* 0x01ffea0003800000 */
.L_x_401:
[----:B------:R-:W-:Y:S01]  /*13490*/  HFMA2 R38, -RZ, RZ, 0, 4.76837158203125e-07 ;  /* 0x00000008ff267431 */ /* 0x000fe200000001ff */
[----:B------:R-:W-:-:S05]  /*134a0*/  MOV R3, R27 ;  /* 0x0000001b00037202 */ /* 0x000fca0000000f00 */
[----:B------:R-:W-:-:S05]  /*134b0*/  FADD R3, R2, R3 ;  /* 0x0000000302037221 */ /* 0x000fca0000000000 */
[----:B------:R-:W-:-:S07]  /*134c0*/  MOV R37, R3 ;  /* 0x0000000300257202 */ /* 0x000fce0000000f00 */
[----:B------:R-:W-:Y:S05]  /*134d0*/  WARPSYNC.COLLECTIVE R36, `(.L_x_402) ;  /* 0x0000000024087348 */ /* 0x000fea0003c00000 */
[----:B------:R0:W1:Y:S02]  /*134e0*/  SHFL.DOWN P0, R27, R37, R38, R39 ;  /* 0x08000026251b7389 */ /* 0x0000640000000027 */
[----:B01----:R-:W-:Y:S05]  /*134f0*/  ENDCOLLECTIVE ;  /* 0x000000000000791b */ /* 0x003fea0003800000 */
.L_x_402:
[----:B------:R-:W-:Y:S01]  /*13500*/  HFMA2 R38, -RZ, RZ, 0, 2.384185791015625e-07 ;  /* 0x00000004ff267431 */ /* 0x000fe200000001ff */
[----:B------:R-:W-:-:S05]  /*13510*/  MOV R22, R27 ;  /* 0x0000001b00167202 */ /* 0x000fca0000000f00 */
[----:B------:R-:W-:-:S05]  /*13520*/  FADD R22, R3, R22 ;  /* 0x0000001603167221 */ /* 0x000fca0000000000 */
[----:B------:R-:W-:-:S07]  /*13530*/  MOV R37, R22 ;  /* 0x0000001600257202 */ /* 0x000fce0000000f00 */
[----:B------:R-:W-:Y:S05]  /*13540*/  WARPSYNC.COLLECTIVE R36, `(.L_x_403) ;  /* 0x0000000024087348 */ /* 0x000fea0003c00000 */
[----:B------:R0:W1:Y:S02]  /*13550*/  SHFL.DOWN P0, R27, R37, R38, R39 ;  /* 0x08000026251b7389 */ /* 0x0000640000000027 */
[----:B01----:R-:W-:Y:S05]  /*13560*/  ENDCOLLECTIVE ;  /* 0x000000000000791b */ /* 0x003fea0003800000 */
.L_x_403:
[----:B------:R-:W-:Y:S01]  /*13570*/  HFMA2 R38, -RZ, RZ, 0, 1.1920928955078125e-07 ;  /* 0x00000002ff267431 */ /* 0x000fe200000001ff */
[----:B------:R-:W-:-:S05]  /*13580*/  MOV R25, R27 ;  /* 0x0000001b00197202 */ /* 0x000fca0000000f00 */
[----:B------:R-:W-:-:S05]  /*13590*/  FADD R25, R22, R25 ;  /* 0x0000001916197221 */ /* 0x000fca0000000000 */
[----:B------:R-:W-:-:S07]  /*135a0*/  MOV R37, R25 ;  /* 0x0000001900257202 */ /* 0x000fce0000000f00 */
[----:B------:R-:W-:Y:S05]  /*135b0*/  WARPSYNC.COLLECTIVE R36, `(.L_x_404) ;  /* 0x0000000024087348 */ /* 0x000fea0003c00000 */
[----:B------:R0:W1:Y:S02]  /*135c0*/  SHFL.DOWN P0, R27, R37, R38, R39 ;  /* 0x08000026251b7389 */ /* 0x0000640000000027 */
[----:B01----:R-:W-:Y:S05]  /*135d0*/  ENDCOLLECTIVE ;  /* 0x000000000000791b */ /* 0x003fea0003800000 */
.L_x_404:
[----:B------:R-:W-:Y:S01]  /*135e0*/  HFMA2 R38, -RZ, RZ, 0, 5.9604644775390625e-08 ;  /* 0x00000001ff267431 */ /* 0x000fe200000001ff */
[----:B------:R-:W-:-:S05]  /*135f0*/  MOV R28, R27 ;  /* 0x0000001b001c7202 */ /* 0x000fca0000000f00 */
[----:B------:R-:W-:-:S05]  /*13600*/  FADD R28, R25, R28 ;  /* 0x0000001c191c7221 */ /* 0x000fca0000000000 */
[----:B------:R-:W-:-:S07]  /*13610*/  MOV R37, R28 ;  /* 0x0000001c00257202 */ /* 0x000fce0000000f00 */
[----:B------:R-:W-:Y:S05]  /*13620*/  WARPSYNC.COLLECTIVE R36, `(.L_x_405) ;  /* 0x0000000024087348 */ /* 0x000fea0003c00000 */
[----:B------:R0:W1:Y:S02]  /*13630*/  SHFL.DOWN P0, R27, R37, R38, R39 ;  /* 0x08000026251b7389 */ /* 0x0000640000000027 */
[----:B01----:R-:W-:Y:S05]  /*13640*/  ENDCOLLECTIVE ;  /* 0x000000000000791b */ /* 0x003fea0003800000 */
.L_x_405:
[----:B------:R-:W-:Y:S05]  /*13650*/  BRA `(.L_x_406) ;  /* 0xfffffef800547947 */ /* 0x000fea000383ffff */
.L_x_381:
[----:B------:R-:W-:Y:S01]  /*13660*/  HFMA2 R38, -RZ, RZ, 0, 9.5367431640625e-07 ;  /* 0x00000010ff267431 */ /* 0x000fe200000001ff */
[----:B--2---:R-:W-:Y:S02]  /*13670*/  MOV R37, R6 ;  /* 0x0000000600257202 */ /* 0x004fe40000000f00 */
[----:B------:R-:W-:Y:S02]  /*13680*/  MOV R39, 0x1f ;  /* 0x0000001f00277802 */ /* 0x000fe40000000f00 */
[----:B------:R-:W-:-:S07]  /*13690*/  MOV R36, 0xffffffff ;  /* 0xffffffff00247802 */ /* 0x000fce0000000f00 */
[----:B0--345:R-:W-:Y:S05]  /*136a0*/  WARPSYNC.COLLECTIVE R36, `(.L_x_407) ;  /* 0x0000000024087348 */ /* 0x039fea0003c00000 */
[----:B------:R1:W2:Y:S02]  /*136b0*/  SHFL.DOWN P0, R27, R37, R38, R39 ;  /* 0x08000026251b7389 */ /* 0x0002a40000000027 */
[----:B012345:R-:W-:Y:S05]  /*136c0*/  ENDCOLLECTIVE ;  /* 0x000000000000791b */ /* 0x03ffea0003800000 */
.L_x_407:
[----:B------:R-:W-:Y:S01]  /*136d0*/  HFMA2 R38, -RZ, RZ, 0, 4.76837158203125e-07 ;  /* 0x00000008ff267431 */ /* 0x000fe200000001ff */
[----:B------:R-:W-:-:S05]  /*136e0*/  MOV R3, R27 ;  /* 0x0000001b00037202 */ /* 0x000fca0000000f00 */
[----:B------:R-:W-:-:S05]  /*136f0*/  FADD R3, R6, R3 ;  /* 0x0000000306037221 */ /* 0x000fca0000000000 */
[----:B------:R-:W-:-:S07]  /*13700*/  MOV R37, R3 ;  /* 0x0000000300257202 */ /* 0x000fce0000000f00 */
[----:B------:R-:W-:Y:S05]  /*13710*/  WARPSYNC.COLLECTIVE R36, `(.L_x_408) ;  /* 0x0000000024087348 */ /* 0x000fea0003c00000 */
[----:B------:R0:W1:Y:S02]  /*13720*/  SHFL.DOWN P0, R27, R37, R38, R39 ;  /* 0x08000026251b7389 */ /* 0x0000640000000027 */
[----:B01----:R-:W-:Y:S05]  /*13730*/  ENDCOLLECTIVE ;  /* 0x000000000000791b */ /* 0x003fea0003800000 */
.L_x_408:
[----:B------:R-:W-:Y:S01]  /*13740*/  HFMA2 R38, -RZ, RZ, 0, 2.384185791015625e-07 ;  /* 0x00000004ff267431 */ /* 0x000fe200000001ff */
[----:B------:R-:W-:-:S05]  /*13750*/  MOV R0, R27 ;  /* 0x0000001b00007202 */ /* 0x000fca0000000f00 */
[----:B------:R-:W-:-:S05]  /*13760*/  FADD R0, R3, R0 ;  /* 0x0000000003007221 */ /* 0x000fca0000000000 */
[----:B------:R-:W-:-:S07]  /*13770*/  MOV R37, R0 ;  /* 0x0000000000257202 */ /* 0x000fce0000000f00 */
[----:B------:R-:W-:Y:S05]  /*13780*/  WARPSYNC.COLLECTIVE R36, `(.L_x_409) ;  /* 0x0000000024087348 */ /* 0x000fea0003c00000 */
[----:B------:R0:W1:Y:S02]  /*13790*/  SHFL.DOWN P0, R27, R37, R38, R39 ;  /* 0x08000026251b7389 */ /* 0x0000640000000027 */
[----:B01----:R-:W-:Y:S05]  /*137a0*/  ENDCOLLECTIVE ;  /* 0x000000000000791b */ /* 0x003fea0003800000 */
.L_x_409:
[----:B------:R-:W-:Y:S01]  /*137b0*/  HFMA2 R38, -RZ, RZ, 0, 1.1920928955078125e-07 ;  /* 0x00000002ff267431 */ /* 0x000fe200000001ff */
[----:B------:R-:W-:-:S05]  /*137c0*/  MOV R7, R27 ;  /* 0x0000001b00077202 */ /* 0x000fca0000000f00 */
[----:B------:R-:W-:-:S05]  /*137d0*/  FADD R7, R0, R7 ;  /* 0x0000000700077221 */ /* 0x000fca0000000000 */
[----:B------:R-:W-:-:S07]  /*137e0*/  MOV R37, R7 ;  /* 0x0000000700257202 */ /* 0x000fce0000000f00 */
[----:B------:R-:W-:Y:S05]  /*137f0*/  WARPSYNC.COLLECTIVE R36, `(.L_x_410) ;  /* 0x0000000024087348 */ /* 0x000fea0003c00000 */
[----:B------:R0:W1:Y:S02]  /*13800*/  SHFL.DOWN P0, R27, R37, R38, R39 ;  /* 0x08000026251b7389 */ /* 0x0000640000000027 */
[----:B01----:R-:W-:Y:S05]  /*13810*/  ENDCOLLECTIVE ;  /* 0x000000000000791b */ /* 0x003fea0003800000 */
.L_x_410:
[----:B------:R-:W-:Y:S01]  /*13820*/  HFMA2 R38, -RZ, RZ, 0, 5.9604644775390625e-08 ;  /* 0x00000001ff267431 */ /* 0x000fe200000001ff */
[----:B------:R-:W-:-:S05]  /*13830*/  MOV R2, R27 ;  /* 0x0000001b00027202 */ /* 0x000fca0000000f00 */
[----:B------:R-:W-:-:S05]  /*13840*/  FADD R2, R7, R2 ;  /* 0x0000000207027221 */ /* 0x000fca0000000000 */
[----:B------:R-:W-:-:S07]  /*13850*/  MOV R37, R2 ;  /* 0x0000000200257202 */ /* 0x000fce0000000f00 */
[----:B------:R-:W-:Y:S05]  /*13860*/  WARPSYNC.COLLECTIVE R36, `(.L_x_411) ;  /* 0x0000000024087348 */ /* 0x000fea0003c00000 */
[----:B------:R0:W1:Y:S02]  /*13870*/  SHFL.DOWN P0, R27, R37, R38, R39 ;  /* 0x08000026251b7389 */ /* 0x0000640000000027 */
[----:B01----:R-:W-:Y:S05]  /*13880*/  ENDCOLLECTIVE ;  /* 0x000000000000791b */ /* 0x003fea0003800000 */
.L_x_411:
[----:B------:R-:W-:Y:S01]  /*13890*/  MOV R9, R27 ;  /* 0x0000001b00097202 */ /* 0x000fe20000000f00 */
[----:B------:R-:W-:Y:S06]  /*138a0*/  BRA `(.L_x_412) ;  /* 0xffffffe800c87947 */ /* 0x000fec000383ffff */
.L_x_388:
[----:B------:R-:W-:Y:S01]  /*138b0*/  HFMA2 R38, -RZ, RZ, 0, 9.5367431640625e-07 ;  /* 0x00000010ff267431 */ /* 0x000fe200000001ff */
[----:B-1----:R-:W-:Y:S02]  /*138c0*/  MOV R37, R0 ;  /* 0x0000000000257202 */ /* 0x002fe40000000f00 */
[----:B------:R-:W-:Y:S02]  /*138d0*/  MOV R39, 0x1f ;  /* 0x0000001f00277802 */ /* 0x000fe40000000f00 */
[----:B------:R-:W-:-:S07]  /*138e0*/  MOV R36, 0xffffffff ;  /* 0xffffffff00247802 */ /* 0x000fce0000000f00 */
[----:B0--345:R-:W-:Y:S05]  /*138f0*/  WARPSYNC.COLLECTIVE R36, `(.L_x_413) ;  /* 0x0000000024087348 */ /* 0x039fea0003c00000 */
[----:B------:R1:W2:Y:S02]  /*13900*/  SHFL.DOWN P0, R27, R37, R38, R39 ;  /* 0x08000026251b7389 */ /* 0x0002a40000000027 */
[----:B012345:R-:W-:Y:S05]  /*13910*/  ENDCOLLECTIVE ;  /* 0x000000000000791b */ /* 0x03ffea0003800000 */
.L_x_413:
[----:B------:R-:W-:Y:S01]  /*13920*/  HFMA2 R38, -RZ, RZ, 0, 4.76837158203125e-07 ;  /* 0x00000008ff267431 */ /* 0x000fe200000001ff */
[----:B------:R-:W-:-:S05]  /*13930*/  MOV R3, R27 ;  /* 0x0000001b00037202 */ /* 0x000fca0000000f00 */
[----:B------:R-:W-:-:S05]  /*13940*/  FADD R3, R0, R3 ;  /* 0x0000000300037221 */ /* 0x000fca0000000000 */
[----:B------:R-:W-:-:S07]  /*13950*/  MOV R37, R3 ;  /* 0x0000000300257202 */ /* 0x000fce0000000f00 */
[----:B------:R-:W-:Y:S05]  /*13960*/  WARPSYNC.COLLECTIVE R36, `(.L_x_414) ;  /* 0x0000000024087348 */ /* 0x000fea0003c00000 */
[----:B------:R0:W1:Y:S02]  /*13970*/  SHFL.DOWN P0, R27, R37, R38, R39 ;  /* 0x08000026251b7389 */ /* 0x0000640000000027 */
[----:B01----:R-:W-:Y:S05]  /*13980*/  ENDCOLLECTIVE ;  /* 0x000000000000791b */ /* 0x003fea0003800000 */
.L_x_414:
[----:B------:R-:W-:Y:S01]  /*13990*/  HFMA2 R38, -RZ, RZ, 0, 2.384185791015625e-07 ;  /* 0x00000004ff267431 */ /* 0x000fe200000001ff */
[----:B------:R-:W-:-:S05]  /*139a0*/  MOV R2, R27 ;  /* 0x0000001b00027202 */ /* 0x000fca0000000f00 */
[----:B------:R-:W-:-:S05]  /*139b0*/  FADD R2, R3, R2 ;  /* 0x0000000203027221 */ /* 0x000fca0000000000 */
[----:B------:R-:W-:-:S07]  /*139c0*/  MOV R37, R2 ;  /* 0x0000000200257202 */ /* 0x000fce0000000f00 */
[----:B------:R-:W-:Y:S05]  /*139d0*/  WARPSYNC.COLLECTIVE R36, `(.L_x_415) ;  /* 0x0000000024087348 */ /* 0x000fea0003c00000 */
[----:B------:R0:W1:Y:S02]  /*139e0*/  SHFL.DOWN P0, R27, R37, R38, R39 ;  /* 0x08000026251b7389 */ /* 0x0000640000000027 */
[----:B01----:R-:W-:Y:S05]  /*139f0*/  ENDCOLLECTIVE ;  /* 0x000000000000791b */ /* 0x003fea0003800000 */
.L_x_415:
[----:B------:R-:W-:Y:S01]  /*13a00*/  HFMA2 R38, -RZ, RZ, 0, 1.1920928955078125e-07 ;  /* 0x00000002ff267431 */ /* 0x000fe200000001ff */
[----:B------:R-:W-:-:S05]  /*13a10*/  MOV R7, R27 ;  /* 0x0000001b00077202 */ /* 0x000fca0000000f00 */
[----:B------:R-:W-:-:S05]  /*13a20*/  FADD R7, R2, R7 ;  /* 0x0000000702077221 */ /* 0x000fca0000000000 */
[----:B------:R-:W-:-:S07]  /*13a30*/  MOV R37, R7 ;  /* 0x0000000700257202 */ /* 0x000fce0000000f00 */
[----:B------:R-:W-:Y:S05]  /*13a40*/  WARPSYNC.COLLECTIVE R36, `(.L_x_416) ;  /* 0x0000000024087348 */ /* 0x000fea0003c00000 */
[----:B------:R0:W1:Y:S02]  /*13a50*/  SHFL.DOWN P0, R27, R37, R38, R39 ;  /* 0x08000026251b7389 */ /* 0x0000640000000027 */
[----:B01----:R-:W-:Y:S05]  /*13a60*/  ENDCOLLECTIVE ;  /* 0x000000000000791b */ /* 0x003fea0003800000 */
.L_x_416:
[----:B------:R-:W-:Y:S01]  /*13a70*/  HFMA2 R38, -RZ, RZ, 0, 5.9604644775390625e-08 ;  /* 0x00000001ff267431 */ /* 0x000fe200000001ff */
[----:B------:R-:W-:-:S05]  /*13a80*/  MOV R6, R27 ;  /* 0x0000001b00067202 */ /* 0x000fca0000000f00 */
[----:B------:R-:W-:-:S05]  /*13a90*/  FADD R6, R7, R6 ;  /* 0x0000000607067221 */ /* 0x000fca0000000000 */
[----:B------:R-:W-:-:S07]  /*13aa0*/  MOV R37, R6 ;  /* 0x0000000600257202 */ /* 0x000fce0000000f00 */
[----:B------:R-:W-:Y:S05]  /*13ab0*/  WARPSYNC.COLLECTIVE R36, `(.L_x_417) ;  /* 0x0000000024087348 */ /* 0x000fea0003c00000 */
[----:B------:R0:W1:Y:S02]  /*13ac0*/  SHFL.DOWN P0, R27, R37, R38, R39 ;  /* 0x08000026251b7389 */ /* 0x0000640000000027 */
[----:B01----:R-:W-:Y:S05]  /*13ad0*/  ENDCOLLECTIVE ;  /* 0x000000000000791b */ /* 0x003fea0003800000 */
.L_x_417:
[----:B------:R-:W-:Y:S01]  /*13ae0*/  MOV R9, R27 ;  /* 0x0000001b00097202 */ /* 0x000fe20000000f00 */
[----:B------:R-:W-:Y:S06]  /*13af0*/  BRA `(.L_x_418) ;  /* 0xffffffec001c7947 */ /* 0x000fec000383ffff */
.L_x_390:
[----:B------:R-:W-:Y:S01]  /*13b00*/  HFMA2 R38, -RZ, RZ, 0, 9.5367431640625e-07 ;  /* 0x00000010ff267431 */ /* 0x000fe200000001ff */
[----:B--2---:R-:W-:Y:S02]  /*13b10*/  MOV R37, R2 ;  /* 0x0000000200257202 */ /* 0x004fe40000000f00 */
[----:B------:R-:W-:Y:S02]  /*13b20*/  MOV R39, 0x1f ;  /* 0x0000001f00277802 */ /* 0x000fe40000000f00 */
[----:B------:R-:W-:-:S07]  /*13b30*/  MOV R36, 0xffffffff ;  /* 0xffffffff00247802 */ /* 0x000fce0000000f00 */
[----:B01-345:R-:W-:Y:S05]  /*13b40*/  WARPSYNC.COLLECTIVE R36, `(.L_x_419) ;  /* 0x0000000024087348 */ /* 0x03bfea0003c00000 */
[----:B------:R2:W0:Y:S02]  /*13b50*/  SHFL.DOWN P0, R27, R37, R38, R39 ;  /* 0x08000026251b7389 */ /* 0x0004240000000027 */
[----:B012345:R-:W-:Y:S05]  /*13b60*/  ENDCOLLECTIVE ;  /* 0x000000000000791b */ /* 0x03ffea0003800000 */
.L_x_419:
[----:B------:R-:W-:Y:S01]  /*13b70*/  HFMA2 R38, -RZ, RZ, 0, 4.76837158203125e-07 ;  /* 0x00000008ff267431 */ /* 0x000fe200000001ff */
[----:B------:R-:W-:-:S05]  /*13b80*/  MOV R3, R27 ;  /* 0x0000001b00037202 */ /* 0x000fca0000000f00 */
[----:B------:R-:W-:-:S05]  /*13b90*/  FADD R3, R2, R3 ;  /* 0x0000000302037221 */ /* 0x000fca0000000000 */
[----:B------:R-:W-:-:S07]  /*13ba0*/  MOV R37, R3 ;  /* 0x0000000300257202 */ /* 0x000fce0000000f00 */
[----:B------:R-:W-:Y:S05]  /*13bb0*/  WARPSYNC.COLLECTIVE R36, `(.L_x_420) ;  /* 0x0000000024087348 */ /* 0x000fea0003c00000 */
[----:B------:R0:W1:Y:S02]  /*13bc0*/  SHFL.DOWN P0, R27, R37, R38, R39 ;  /* 0x08000026251b7389 */ /* 0x0000640000000027 */
[----:B01----:R-:W-:Y:S05]  /*13bd0*/  ENDCOLLECTIVE ;  /* 0x000000000000791b */ /* 0x003fea0003800000 */
.L_x_420:
[----:B------:R-:W-:Y:S01]  /*13be0*/  HFMA2 R38, -RZ, RZ, 0, 2.384185791015625e-07 ;  /* 0x00000004ff267431 */ /* 0x000fe200000001ff */
[----:B------:R-:W-:-:S05]  /*13bf0*/  MOV R6, R27 ;  /* 0x0000001b00067202 */ /* 0x000fca0000000f00 */
[----:B------:R-:W-:-:S05]  /*13c00*/  FADD R6, R3, R6 ;  /* 0x0000000603067221 */ /* 0x000fca0000000000 */
[----:B------:R-:W-:-:S07]  /*13c10*/  MOV R37, R6 ;  /* 0x0000000600257202 */ /* 0x000fce0000000f00 */
[----:B------:R-:W-:Y:S05]  /*13c20*/  WARPSYNC.COLLECTIVE R36, `(.L_x_421) ;  /* 0x0000000024087348 */ /* 0x000fea0003c00000 */
[----:B------:R0:W1:Y:S02]  /*13c30*/  SHFL.DOWN P0, R27, R37, R38, R39 ;  /* 0x08000026251b7389 */ /* 0x0000640000000027 */
[----:B01----:R-:W-:Y:S05]  /*13c40*/  ENDCOLLECTIVE ;  /* 0x000000000000791b */ /* 0x003fea0003800000 */
.L_x_421:
[----:B------:R-:W-:Y:S01]  /*13c50*/  HFMA2 R38, -RZ, RZ, 0, 1.1920928955078125e-07 ;  /* 0x00000002ff267431 */ /* 0x000fe200000001ff */
[----:B------:R-:W-:-:S05]  /*13c60*/  MOV R7, R27 ;  /* 0x0000001b00077202 */ /* 0x000fca0000000f00 */
[----:B------:R-:W-:-:S05]  /*13c70*/  FADD R7, R6, R7 ;  /* 0x0000000706077221 */ /* 0x000fca0000000000 */
[----:B------:R-:W-:-:S07]  /*13c80*/  MOV R37, R7 ;  /* 0x0000000700257202 */ /* 0x000fce0000000f00 */
[----:B------:R-:W-:Y:S05]  /*13c90*/  WARPSYNC.COLLECTIVE R36, `(.L_x_422) ;  /* 0x0000000024087348 */ /* 0x000fea0003c00000 */
[----:B------:R0:W1:Y:S02]  /*13ca0*/  SHFL.DOWN P0, R27, R37, R38, R39 ;  /* 0x08000026251b7389 */ /* 0x0000640000000027 */
[----:B01----:R-:W-:Y:S05]  /*13cb0*/  ENDCOLLECTIVE ;  /* 0x000000000000791b */ /* 0x003fea0003800000 */
.L_x_422:
[----:B------:R-:W-:Y:S01]  /*13cc0*/  HFMA2 R38, -RZ, RZ, 0, 5.9604644775390625e-08 ;  /* 0x00000001ff267431 */ /* 0x000fe200000001ff */
[----:B------:R-:W-:-:S05]  /*13cd0*/  MOV R8, R27 ;  /* 0x0000001b00087202 */ /* 0x000fca0000000f00 */
[----:B------:R-:W-:-:S05]  /*13ce0*/  FADD R8, R7, R8 ;  /* 0x0000000807087221 */ /* 0x000fca0000000000 */
[----:B------:R-:W-:-:S07]  /*13cf0*/  MOV R37, R8 ;  /* 0x0000000800257202 */ /* 0x000fce0000000f00 */
[----:B------:R-:W-:Y:S05]  /*13d00*/  WARPSYNC.COLLECTIVE R36, `(.L_x_423) ;  /* 0x0000000024087348 */ /* 0x000fea0003c00000 */
[----:B------:R0:W1:Y:S02]  /*13d10*/  SHFL.DOWN P0, R27, R37, R38, R39 ;  /* 0x08000026251b7389 */ /* 0x0000640000000027 */
[----:B01----:R-:W-:Y:S05]  /*13d20*/  ENDCOLLECTIVE ;  /* 0x000000000000791b */ /* 0x003fea0003800000 */
.L_x_423:
[----:B------:R-:W-:Y:S01]  /*13d30*/  MOV R9, R27 ;  /* 0x0000001b00097202 */ /* 0x000fe20000000f00 */
[----:B------:R-:W-:Y:S06]  /*13d40*/  BRA `(.L_x_424) ;  /* 0xffffffec00247947 */ /* 0x000fec000383ffff */
.L_x_392:
[----:B------:R-:W-:Y:S01]  /*13d50*/  HFMA2 R38, -RZ, RZ, 0, 9.5367431640625e-07 ;  /* 0x00000010ff267431 */ /* 0x000fe200000001ff */
[----:B---3--:R-:W-:Y:S02]  /*13d60*/  MOV R37, R10 ;  /* 0x0000000a00257202 */ /* 0x008fe40000000f00 */
[----:B------:R-:W-:Y:S02]  /*13d70*/  MOV R39, 0x1f ;  /* 0x0000001f00277802 */ /* 0x000fe40000000f00 */
[----:B------:R-:W-:-:S07]  /*13d80*/  MOV R36, 0xffffffff ;  /* 0xffffffff00247802 */ /* 0x000fce0000000f00 */
[----:B012-45:R-:W-:Y:S05]  /*13d90*/  WARPSYNC.COLLECTIVE R36, `(.L_x_425) ;  /* 0x0000000024087348 */ /* 0x037fea0003c00000 */
[----:B------:R3:W0:Y:S02]  /*13da0*/  SHFL.DOWN P0, R27, R37, R38, R39 ;  /* 0x08000026251b7389 */ /* 0x0006240000000027 */
[----:B012345:R-:W-:Y:S05]  /*13db0*/  ENDCOLLECTIVE ;  /* 0x000000000000791b */ /* 0x03ffea0003800000 */
.L_x_425:
[----:B------:R-:W-:Y:S01]  /*13dc0*/  HFMA2 R38, -RZ, RZ, 0, 4.76837158203125e-07 ;  /* 0x00000008ff267431 */ /* 0x000fe200000001ff */
[----:B------:R-:W-:-:S04]  /*13dd0*/  MOV R3, R27 ;  /* 0x0000001b00037202 */ /* 0x000fc80000000f00 */
[----:B------:R-:W-:-:S04]  /*13de0*/  FMNMX R3, R10, R3, !PT ;  /* 0x000000030a037209 */ /* 0x000fc80007800000 */
[----:B------:R-:W-:-:S07]  /*13df0*/  MOV R37, R3 ;  /* 0x0000000300257202 */ /* 0x000fce0000000f00 */
[----:B------:R-:W-:Y:S05]  /*13e00*/  WARPSYNC.COLLECTIVE R36, `(.L_x_426) ;  /* 0x0000000024087348 */ /* 0x000fea0003c00000 */
[----:B------:R0:W1:Y:S02]  /*13e10*/  SHFL.DOWN P0, R27, R37, R38, R39 ;  /* 0x08000026251b7389 */ /* 0x0000640000000027 */
[----:B01----:R-:W-:Y:S05]  /*13e20*/  ENDCOLLECTIVE ;  /* 0x000000000000791b */ /* 0x003fea0003800000 */
.L_x_426:
[----:B------:R-:W-:Y:S01]  /*13e30*/  HFMA2 R38, -RZ, RZ, 0, 2.384185791015625e-07 ;  /* 0x00000004ff267431 */ /* 0x000fe200000001ff */
[----:B------:R-:W-:-:S04]  /*13e40*/  MOV R6, R27 ;  /* 0x0000001b00067202 */ /* 0x000fc80000000f00 */
[----:B------:R-:W-:-:S04]  /*13e50*/  FMNMX R6, R3, R6, !PT ;  /* 0x0000000603067209 */ /* 0x000fc80007800000 */
[----:B------:R-:W-:-:S07]  /*13e60*/  MOV R37, R6 ;  /* 0x0000000600257202 */ /* 0x000fce0000000f00 */
[----:B------:R-:W-:Y:S05]  /*13e70*/  WARPSYNC.COLLECTIVE R36, `(.L_x_427) ;  /* 0x0000000024087348 */ /* 0x000fea0003c00000 */
[----:B------:R0:W1:Y:S02]  /*13e80*/  SHFL.DOWN P0, R27, R37, R38, R39 ;  /* 0x08000026251b7389 */ /* 0x0000640000000027 */
[----:B01----:R-:W-:Y:S05]  /*13e90*/  ENDCOLLECTIVE ;  /* 0x000000000000791b */ /* 0x003fea0003800000 */
.L_x_427:
[----:B------:R-:W-:Y:S01]  /*13ea0*/  HFMA2 R38, -RZ, RZ, 0, 1.1920928955078125e-07 ;  /* 0x00000002ff267431 */ /* 0x000fe200000001ff */
[----:B------:R-:W-:-:S04]  /*13eb0*/  MOV R7, R27 ;  /* 0x0000001b00077202 */ /* 0x000fc80000000f00 */
[----:B------:R-:W-:-:S04]  /*13ec0*/  FMNMX R7, R6, R7, !PT ;  /* 0x0000000706077209 */ /* 0x000fc80007800000 */
[----:B------:R-:W-:-:S07]  /*13ed0*/  MOV R37, R7 ;  /* 0x0000000700257202 */ /* 0x000fce0000000f00 */
[----:B------:R-:W-:Y:S05]  /*13ee0*/  WARPSYNC.COLLECTIVE R36, `(.L_x_428) ;  /* 0x0000000024087348 */ /* 0x000fea0003c00000 */
[----:B------:R0:W1:Y:S02]  /*13ef0*/  SHFL.DOWN P0, R27, R37, R38, R39 ;  /* 0x08000026251b7389 */ /* 0x0000640000000027 */
[----:B01----:R-:W-:Y:S05]  /*13f00*/  ENDCOLLECTIVE ;  /* 0x000000000000791b */ /* 0x003fea0003800000 */
.L_x_428:
[----:B------:R-:W-:Y:S01]  /*13f10*/  HFMA2 R38, -RZ, RZ, 0, 5.9604644775390625e-08 ;  /* 0x00000001ff267431 */ /* 0x000fe200000001ff */
[----:B------:R-:W-:-:S04]  /*13f20*/  MOV R8, R27 ;  /* 0x0000001b00087202 */ /* 0x000fc80000000f00 */
[----:B------:R-:W-:-:S04]  /*13f30*/  FMNMX R8, R7, R8, !PT ;  /* 0x0000000807087209 */ /* 0x000fc80007800000 */
[----:B------:R-:W-:-:S07]  /*13f40*/  MOV R37, R8 ;  /* 0x0000000800257202 */ /* 0x000fce0000000f00 */
[----:B------:R-:W-:Y:S05]  /*13f50*/  WARPSYNC.COLLECTIVE R36, `(.L_x_429) ;  /* 0x0000000024087348 */ /* 0x000fea0003c00000 */
[----:B------:R0:W1:Y:S02]  /*13f60*/  SHFL.DOWN P0, R27, R37, R38, R39 ;  /* 0x08000026251b7389 */ /* 0x0000640000000027 */
[----:B01----:R-:W-:Y:S05]  /*13f70*/  ENDCOLLECTIVE ;  /* 0x000000000000791b */ /* 0x003fea0003800000 */
.L_x_429:
[----:B------:R-:W-:Y:S01]  /*13f80*/  MOV R9, R27 ;  /* 0x0000001b00097202 */ /* 0x000fe20000000f00 */
[----:B------:R-:W-:Y:S06]  /*13f90*/  BRA `(.L_x_430) ;  /* 0xffffffec00087947 */ /* 0x000fec000383ffff */
.L_x_394:
[----:B------:R-:W-:Y:S01]  /*13fa0*/  HFMA2 R38, -RZ, RZ, 0, 9.5367431640625e-07 ;  /* 0x00000010ff267431 */ /* 0x000fe200000001ff */
[----:B--2---:R-:W-:Y:S02]  /*13fb0*/  MOV R37, R10 ;  /* 0x0000000a00257202 */ /* 0x004fe40000000f00 */
[----:B------:R-:W-:Y:S02]  /*13fc0*/  MOV R39, 0x1f ;  /* 0x0000001f00277802 */ /* 0x000fe40000000f00 */
[----:B------:R-:W-:-:S07]  /*13fd0*/  MOV R36, 0xffffffff ;  /* 0xffffffff00247802 */ /* 0x000fce0000000f00 */
[----:B01--45:R-:W-:Y:S05]  /*13fe0*/  WARPSYNC.COLLECTIVE R36, `(.L_x_431) ;  /* 0x0000000024087348 */ /* 0x033fea0003c00000 */
[----:B------:R2:W3:Y:S02]  /*13ff0*/  SHFL.DOWN P0, R27, R37, R38, R39 ;  /* 0x08000026251b7389 */ /* 0x0004e40000000027 */
[----:B012345:R-:W-:Y:S05]  /*14000*/  ENDCOLLECTIVE ;  /* 0x000000000000791b */ /* 0x03ffea0003800000 */
.L_x_431:
[----:B------:R-:W-:Y:S01]  /*14010*/  HFMA2 R38, -RZ, RZ, 0, 4.76837158203125e-07 ;  /* 0x00000008ff267431 */ /* 0x000fe200000001ff */
[----:B------:R-:W-:-:S05]  /*14020*/  MOV R7, R27 ;  /* 0x0000001b00077202 */ /* 0x000fca0000000f00 */
[----:B------:R-:W-:-:S05]  /*14030*/  FADD R7, R10, R7 ;  /* 0x000000070a077221 */ /* 0x000fca0000000000 */
[----:B------:R-:W-:-:S07]  /*14040*/  MOV R37, R7 ;  /* 0x0000000700257202 */ /* 0x000fce0000000f00 */
[----:B------:R-:W-:Y:S05]  /*14050*/  WARPSYNC.COLLECTIVE R36, `(.L_x_432) ;  /* 0x0000000024087348 */ /* 0x000fea0003c00000 */
[----:B------:R0:W1:Y:S02]  /*14060*/  SHFL.DOWN P0, R27, R37, R38, R39 ;  /* 0x08000026251b7389 */ /* 0x0000640000000027 */
[----:B01----:R-:W-:Y:S05]  /*14070*/  ENDCOLLECTIVE ;  /* 0x000000000000791b */ /* 0x003fea0003800000 */
.L_x_432:
[----:B------:R-:W-:Y:S01]  /*14080*/  HFMA2 R38, -RZ, RZ, 0, 2.384185791015625e-07 ;  /* 0x00000004ff267431 */ /* 0x000fe200000001ff */
[----:B------:R-:W-:-:S05]  /*14090*/  MOV R4, R27 ;  /* 0x0000001b00047202 */ /* 0x000fca0000000f00 */
[----:B------:R-:W-:-:S05]  /*140a0*/  FADD R4, R7, R4 ;  /* 0x0000000407047221 */ /* 0x000fca0000000000 */
[----:B------:R-:W-:-:S07]  /*140b0*/  MOV R37, R4 ;  /* 0x0000000400257202 */ /* 0x000fce0000000f00 */
[----:B------:R-:W-:Y:S05]  /*140c0*/  WARPSYNC.COLLECTIVE R36, `(.L_x_433) ;  /* 0x0000000024087348 */ /* 0x000fea0003c00000 */
[----:B------:R0:W1:Y:S02]  /*140d0*/  SHFL.DOWN P0, R27, R37, R38, R39 ;  /* 0x08000026251b7389 */ /* 0x0000640000000027 */
[----:B01----:R-:W-:Y:S05]  /*140e0*/  ENDCOLLECTIVE ;  /* 0x000000000000791b */ /* 0x003fea0003800000 */
.L_x_433:
[----:B------:R-:W-:Y:S01]  /*140f0*/  HFMA2 R38, -RZ, RZ, 0, 1.1920928955078125e-07 ;  /* 0x00000002ff267431 */ /* 0x000fe200000001ff */
[----:B------:R-:W-:-:S05]  /*14100*/  MOV R9, R27 ;  /* 0x0000001b00097202 */ /* 0x000fca0000000f00 */
[----:B------:R-:W-:-:S05]  /*14110*/  FADD R9, R4, R9 ;  /* 0x0000000904097221 */ /* 0x000fca0000000000 */
[----:B------:R-:W-:-:S07]  /*14120*/  MOV R37, R9 ;  /* 0x0000000900257202 */ /* 0x000fce0000000f00 */
[----:B------:R-:W-:Y:S05]  /*14130*/  WARPSYNC.COLLECTIVE R36, `(.L_x_434) ;  /* 0x0000000024087348 */ /* 0x000fea0003c00000 */
[----:B------:R0:W1:Y:S02]  /*14140*/  SHFL.DOWN P0, R27, R37, R38, R39 ;  /* 0x08000026251b7389 */ /* 0x0000640000000027 */
[----:B01----:R-:W-:Y:S05]  /*14150*/  ENDCOLLECTIVE ;  /* 0x000000000000791b */ /* 0x003fea0003800000 */
.L_x_434:
[----:B------:R-:W-:Y:S01]  /*14160*/  HFMA2 R38, -RZ, RZ, 0, 5.9604644775390625e-08 ;  /* 0x00000001ff267431 */ /* 0x000fe200000001ff */
[----:B------:R-:W-:-:S05]  /*14170*/  MOV R6, R27 ;  /* 0x0000001b00067202 */ /* 0x000fca0000000f00 */
[----:B------:R-:W-:-:S05]  /*14180*/  FADD R6, R9, R6 ;  /* 0x0000000609067221 */ /* 0x000fca0000000000 */
[----:B------:R-:W-:-:S07]  /*14190*/  MOV R37, R6 ;  /* 0x0000000600257202 */ /* 0x000fce0000000f00 */
[----:B------:R-:W-:Y:S05]  /*141a0*/  WARPSYNC.COLLECTIVE R36, `(.L_x_435) ;  /* 0x0000000024087348 */ /* 0x000fea0003c00000 */
[----:B------:R0:W1:Y:S02]  /*141b0*/  SHFL.DOWN P0, R27, R37, R38, R39 ;  /* 0x08000026251b7389 */ /* 0x0000640000000027 */
[----:B01----:R-:W-:Y:S05]  /*141c0*/  ENDCOLLECTIVE ;  /* 0x000000000000791b */ /* 0x003fea0003800000 */
.L_x_435:
[----:B------:R-:W-:Y:S01]  /*141d0*/  MOV R11, R27 ;  /* 0x0000001b000b7202 */ /* 0x000fe20000000f00 */
[----:B------:R-:W-:Y:S06]  /*141e0*/  BRA `(.L_x_436) ;  /* 0xffffffec001c7947 */ /* 0x000fec000383ffff */
        .weak           $__internal_0_$__cuda_sm20_rcp_rn_f32_slowpath
        .type           $__internal_0_$__cuda_sm20_rcp_rn_f32_slowpath,@function
        .size           $__internal_0_$__cuda_sm20_rcp_rn_f32_slowpath,($__internal_1_$__cuda_sm20_sqrt_rn_f32_slowpath - $__internal_0_$__cuda_sm20_rcp_rn_f32_slowpath)
$__internal_0_$__cuda_sm20_rcp_rn_f32_slowpath:
[----:B------:R-:W-:Y:S01]  /*141f0*/  SHF.L.U32 R3, R62, 0x1, RZ ;  /* 0x000000013e037819 */ /* 0x000fe200000006ff */
[----:B------:R-:W-:Y:S03]  /*14200*/  BSSY.RECONVERGENT B0, `(.L_x_437) ;  /* 0x0000030000007945 */ /* 0x000fe60003800200 */
[----:B------:R-:W-:-:S04]  /*14210*/  SHF.R.U32.HI R3, RZ, 0x18, R3 ;  /* 0x00000018ff037819 */ /* 0x000fc80000011603 */
[----:B------:R-:W-:-:S13]  /*14220*/  ISETP.NE.U32.AND P0, PT, R3, RZ, PT ;  /* 0x000000ff0300720c */ /* 0x000fda0003f05070 */
[----:B------:R-:W-:Y:S05]  /*14230*/  @P0 BRA `(.L_x_438) ;  /* 0x0000000000280947 */ /* 0x000fea0003800000 */
[----:B------:R-:W-:-:S04]  /*14240*/  SHF.L.U32 R2, R62, 0x1, RZ ;  /* 0x000000013e027819 */ /* 0x000fc800000006ff */
[----:B------:R-:W-:-:S13]  /*14250*/  ISETP.NE.AND P0, PT, R2, RZ, PT ;  /* 0x000000ff0200720c */ /* 0x000fda0003f05270 */
[----:B------:R-:W-:Y:S01]  /*14260*/  @P0 FFMA R3, R62, 1.84467440737095516160e+19, RZ ;  /* 0x5f8000003e030823 */ /* 0x000fe200000000ff */
[----:B------:R-:W-:Y:S08]  /*14270*/  @!P0 MUFU.RCP R37, R62 ;  /* 0x0000003e00258308 */ /* 0x000ff00000001000 */
[----:B------:R-:W0:Y:S02]  /*14280*/  @P0 MUFU.RCP R2, R3 ;  /* 0x0000000300020308 */ /* 0x000e240000001000 */
[----:B0-----:R-:W-:-:S04]  /*14290*/  @P0 FFMA R77, R3, R2, -1 ;  /* 0xbf800000034d0423 */ /* 0x001fc80000000002 */
[----:B------:R-:W-:-:S04]  /*142a0*/  @P0 FADD.FTZ R77, -R77, -RZ ;  /* 0x800000ff4d4d0221 */ /* 0x000fc80000010100 */
[----:B------:R-:W-:-:S04]  /*142b0*/  @P0 FFMA R77, R2, R77, R2 ;  /* 0x0000004d024d0223 */ /* 0x000fc80000000002 */
[----:B------:R-:W-:Y:S01]  /*142c0*/  @P0 FFMA R37, R77, 1.84467440737095516160e+19, RZ ;  /* 0x5f8000004d250823 */ /* 0x000fe200000000ff */
[----:B------:R-:W-:Y:S06]  /*142d0*/  BRA `(.L_x_439) ;  /* 0x0000000000887947 */ /* 0x000fec0003800000 */
.L_x_438:
[----:B------:R-:W-:-:S04]  /*142e0*/  IADD3 R2, PT, PT, R3, -0xfd, RZ ;  /* 0xffffff0303027810 */ /* 0x000fc80007ffe0ff */
[----:B------:R-:W-:-:S13]  /*142f0*/  ISETP.GT.U32.AND P0, PT, R2, 0x1, PT ;  /* 0x000000010200780c */ /* 0x000fda0003f04070 */
[----:B------:R-:W-:Y:S05]  /*14300*/  @P0 BRA `(.L_x_440) ;  /* 0x0000000000780947 */ /* 0x000fea0003800000 */
[----:B------:R-:W-:-:S04]  /*14310*/  LOP3.LUT R87, R62, 0x7fffff, RZ, 0xc0, !PT ;  /* 0x007fffff3e577812 */ /* 0x000fc800078ec0ff */
[----:B------:R-:W-:-:S04]  /*14320*/  LOP3.LUT R87, R87, 0x3f800000, RZ, 0xfc, !PT ;  /* 0x3f80000057577812 */ /* 0x000fc800078efcff */
[----:B------:R-:W0:Y:S02]  /*14330*/  MUFU.RCP R76, R87 ;  /* 0x00000057004c7308 */ /* 0x000e240000001000 */
[----:B0-----:R-:W-:-:S04]  /*14340*/  FFMA R37, R87, R76, -1 ;  /* 0xbf80000057257423 */ /* 0x001fc8000000004c */
[----:B------:R-:W-:-:S04]  /*14350*/  FADD.FTZ R37, -R37, -RZ ;  /* 0x800000ff25257221 */ /* 0x000fc80000010100 */
[CCC-:B------:R-:W-:Y:S01]  /*14360*/  FFMA.RM R77, R76.reuse, R37.reuse, R76.reuse ;  /* 0x000000254c4d7223 */ /* 0x1c0fe2000000404c */
[----:B------:R-:W-:Y:S01]  /*14370*/  FFMA.RP R76, R76, R37, R76 ;  /* 0x000000254c4c7223 */ /* 0x000fe2000000804c */
[----:B------:R-:W-:-:S04]  /*14380*/  HFMA2 R37, -RZ, RZ, 0, 1.78813934326171875e-07 ;  /* 0x00000003ff257431 */ /* 0x000fc800000001ff */
[C---:B------:R-:W-:Y:S02]  /*14390*/  FSETP.NEU.FTZ.AND P0, PT, R77.reuse, R76, PT ;  /* 0x0000004c4d00720b */ /* 0x040fe40003f1d000 */
[----:B------:R-:W-:Y:S02]  /*143a0*/  LOP3.LUT R77, R77, 0x7fffff, RZ, 0xc0, !PT ;  /* 0x007fffff4d4d7812 */ /* 0x000fe400078ec0ff */
[----:B------:R-:W-:Y:S02]  /*143b0*/  SHF.L.U32 R76, R37, R2, RZ ;  /* 0x00000002254c7219 */ /* 0x000fe400000006ff */
[----:B------:R-:W-:Y:S02]  /*143c0*/  LOP3.LUT R77, R77, 0x800000, RZ, 0xfc, !PT ;  /* 0x008000004d4d7812 */ /* 0x000fe400078efcff */
[----:B------:R-:W-:Y:S02]  /*143d0*/  SEL R37, RZ, 0xffffffff, !P0 ;  /* 0xffffffffff257807 */ /* 0x000fe40004000000 */
[----:B------:R-:W-:-:S02]  /*143e0*/  LOP3.LUT R87, R76, R77, RZ, 0xc0, !PT ;  /* 0x0000004d4c577212 */ /* 0x000fc400078ec0ff */
[----:B------:R-:W-:Y:S02]  /*143f0*/  IADD3 R37, PT, PT, -R37, RZ, RZ ;  /* 0x000000ff25257210 */ /* 0x000fe40007ffe1ff */
[-C--:B------:R-:W-:Y:S02]  /*14400*/  SHF.R.U32.HI R76, RZ, R2.reuse, R87 ;  /* 0x00000002ff4c7219 */ /* 0x080fe40000011657 */
[----:B------:R-:W-:Y:S02]  /*14410*/  LOP3.LUT P1, RZ, R37, R2, R77, 0xf8, !PT ;  /* 0x0000000225ff7212 */ /* 0x000fe4000782f84d */
[C---:B------:R-:W-:Y:S02]  /*14420*/  LOP3.LUT P0, RZ, R76.reuse, 0x1, RZ, 0xc0, !PT ;  /* 0x000000014cff7812 */ /* 0x040fe4000780c0ff */
[----:B------:R-:W-:-:S04]  /*14430*/  LOP3.LUT P4, RZ, R76, 0x2, RZ, 0xc0, !PT ;  /* 0x000000024cff7812 */ /* 0x000fc8000788c0ff */
[----:B------:R-:W-:Y:S02]  /*14440*/  PLOP3.LUT P0, PT, P0, P1, P4, 0xe0, 0x0 ;  /* 0x000000000000781c */ /* 0x000fe40000703c40 */
[----:B------:R-:W-:Y:S02]  /*14450*/  LOP3.LUT P1, RZ, R62, 0x7fffff, RZ, 0xc0, !PT ;  /* 0x007fffff3eff7812 */ /* 0x000fe4000782c0ff */
[----:B------:R-:W-:-:S04]  /*14460*/  SEL R2, RZ, 0x1, !P0 ;  /* 0x00000001ff027807 */ /* 0x000fc80004000000 */
[----:B------:R-:W-:-:S04]  /*14470*/  IADD3 R2, PT, PT, -R2, RZ, RZ ;  /* 0x000000ff02027210 */ /* 0x000fc80007ffe1ff */
[----:B------:R-:W-:Y:S02]  /*14480*/  ISETP.GE.AND P0, PT, R2, RZ, PT ;  /* 0x000000ff0200720c */ /* 0x000fe40003f06270 */
[----:B------:R-:W-:-:S04]  /*14490*/  IADD3 R2, PT, PT, R3, -0xfc, RZ ;  /* 0xffffff0403027810 */ /* 0x000fc80007ffe0ff */
[----:B------:R-:W-:-:S07]  /*144a0*/  SHF.R.U32.HI R37, RZ, R2, R77 ;  /* 0x00000002ff257219 */ /* 0x000fce000001164d */
[----:B------:R-:W-:-:S04]  /*144b0*/  @!P0 IADD3 R37, PT, PT, R37, 0x1, RZ ;  /* 0x0000000125258810 */ /* 0x000fc80007ffe0ff */
[----:B------:R-:W-:-:S04]  /*144c0*/  @!P1 SHF.L.U32 R37, R37, 0x1, RZ ;  /* 0x0000000125259819 */ /* 0x000fc800000006ff */
[----:B------:R-:W-:Y:S01]  /*144d0*/  LOP3.LUT R37, R37, 0x80000000, R62, 0xf8, !PT ;  /* 0x8000000025257812 */ /* 0x000fe200078ef83e */
[----:B------:R-:W-:Y:S06]  /*144e0*/  BRA `(.L_x_439) ;  /* 0x0000000000047947 */ /* 0x000fec0003800000 */
.L_x_440:
[----:B------:R0:W1:Y:S02]  /*144f0*/  MUFU.RCP R37, R62 ;  /* 0x0000003e00257308 */ /* 0x0000640000001000 */
.L_x_439:
[----:B------:R-:W-:Y:S05]  /*14500*/  BSYNC.RECONVERGENT B0 ;  /* 0x0000000000007941 */ /* 0x000fea0003800200 */
.L_x_437:
[----:B------:R-:W-:Y:S01]  /*14510*/  HFMA2 R3, -RZ, RZ, 0, 0 ;  /* 0x00000000ff037431 */ /* 0x000fe200000001ff */
[----:B------:R-:W-:-:S04]  /*14520*/  MOV R2, R36 ;  /* 0x0000002400027202 */ /* 0x000fc80000000f00 */
[----:B01----:R-:W-:Y:S05]  /*14530*/  RET.REL.NODEC R2 `(_Z31svpf_fully_fused_step_v2_kernelPfS_S_S_S_S_P24curandStatePhilox4_32_10fffffS_S_S_S_S_S_S_ffffffffffffffffffiiiiiifffiS_fiffffffiiiii) ;  /* 0xfffffeb802b07950 */ /* 0x003fea0003c3ffff */
        .weak           $__internal_1_$__cuda_sm20_sqrt_rn_f32_slowpath
        .type           $__internal_1_$__cuda_sm20_sqrt_rn_f32_slowpath,@function
        .size           $__internal_1_$__cuda_sm20_sqrt_rn_f32_slowpath,($__internal_2_$__cuda_sm3x_div_rn_noftz_f32_slowpath - $__internal_1_$__cuda_sm20_sqrt_rn_f32_slowpath)
$__internal_1_$__cuda_sm20_sqrt_rn_f32_slowpath:
[----:B------:R-:W-:-:S13]  /*14540*/  LOP3.LUT P0, RZ, R2, 0x7fffffff, RZ, 0xc0, !PT ;  /* 0x7fffffff02ff7812 */ /* 0x000fda000780c0ff */
[----:B------:R-:W-:Y:S01]  /*14550*/  @!P0 MOV R79, R2 ;  /* 0x00000002004f8202 */ /* 0x000fe20000000f00 */
[----:B------:R-:W-:Y:S06]  /*14560*/  @!P0 BRA `(.L_x_441) ;  /* 0x0000000000408947 */ /* 0x000fec0003800000 */
[----:B------:R-:W-:-:S13]  /*14570*/  FSETP.GEU.FTZ.AND P0, PT, R2, RZ, PT ;  /* 0x000000ff0200720b */ /* 0x000fda0003f1e000 */
[----:B------:R-:W-:Y:S01]  /*14580*/  @!P0 MOV R79, 0x7fffffff ;  /* 0x7fffffff004f8802 */ /* 0x000fe20000000f00 */
[----:B------:R-:W-:Y:S06]  /*14590*/  @!P0 BRA `(.L_x_441) ;  /* 0x0000000000348947 */ /* 0x000fec0003800000 */
[----:B------:R-:W-:-:S13]  /*145a0*/  FSETP.GTU.FTZ.AND P0, PT, |R2|, +INF , PT ;  /* 0x7f8000000200780b */ /* 0x000fda0003f1c200 */
[----:B------:R-:W-:Y:S01]  /*145b0*/  @P0 FADD.FTZ R79, R2, 1 ;  /* 0x3f800000024f0421 */ /* 0x000fe20000010000 */
[----:B------:R-:W-:Y:S06]  /*145c0*/  @P0 BRA `(.L_x_441) ;  /* 0x0000000000280947 */ /* 0x000fec0003800000 */
[----:B------:R-:W-:-:S13]  /*145d0*/  FSETP.NEU.FTZ.AND P0, PT, |R2|, +INF , PT ;  /* 0x7f8000000200780b */ /* 0x000fda0003f1d200 */
[----:B------:R-:W-:-:S04]  /*145e0*/  @P0 FFMA R80, R2, 1.84467440737095516160e+19, RZ ;  /* 0x5f80000002500823 */ /* 0x000fc800000000ff */
[----:B------:R-:W0:Y:S02]  /*145f0*/  @P0 MUFU.RSQ R81, R80 ;  /* 0x0000005000510308 */ /* 0x000e240000001400 */
[----:B0-----:R-:W-:Y:S01]  /*14600*/  @P0 FMUL.FTZ R3, R80, R81 ;  /* 0x0000005150030220 */ /* 0x001fe20000410000 */
[----:B------:R-:W-:-:S03]  /*14610*/  @P0 FMUL.FTZ R78, R81, 0.5 ;  /* 0x3f000000514e0820 */ /* 0x000fc60000410000 */
[----:B------:R-:W-:-:S04]  /*14620*/  @P0 FADD.FTZ R79, -R3, -RZ ;  /* 0x800000ff034f0221 */ /* 0x000fc80000010100 */
[----:B------:R-:W-:Y:S01]  /*14630*/  @P0 FFMA R82, R3, R79, R80 ;  /* 0x0000004f03520223 */ /* 0x000fe20000000050 */
[----:B------:R-:W-:-:S03]  /*14640*/  @!P0 MOV R79, R2 ;  /* 0x00000002004f8202 */ /* 0x000fc60000000f00 */
[----:B------:R-:W-:-:S04]  /*14650*/  @P0 FFMA R78, R82, R78, R3 ;  /* 0x0000004e524e0223 */ /* 0x000fc80000000003 */
[----:B------:R-:W-:-:S07]  /*14660*/  @P0 FMUL.FTZ R79, R78, 2.3283064365386962891e-10 ;  /* 0x2f8000004e4f0820 */ /* 0x000fce0000410000 */
.L_x_441:
[----:B------:R-:W-:Y:S01]  /*14670*/  HFMA2 R3, -RZ, RZ, 0, 0 ;  /* 0x00000000ff037431 */ /* 0x000fe200000001ff */
[----:B------:R-:W-:-:S04]  /*14680*/  MOV R2, R77 ;  /* 0x0000004d00027202 */ /* 0x000fc80000000f00 */
[----:B------:R-:W-:Y:S05]  /*14690*/  RET.REL.NODEC R2 `(_Z31svpf_fully_fused_step_v2_kernelPfS_S_S_S_S_P24curandStatePhilox4_32_10fffffS_S_S_S_S_S_S_ffffffffffffffffffiiiiiifffiS_fiffffffiiiii) ;  /* 0xfffffeb802587950 */ /* 0x000fea0003c3ffff */
        .weak           $__internal_2_$__cuda_sm3x_div_rn_noftz_f32_slowpath
        .type           $__internal_2_$__cuda_sm3x_div_rn_noftz_f32_slowpath,@function
        .size           $__internal_2_$__cuda_sm3x_div_rn_noftz_f32_slowpath,(.L_x_456 - $__internal_2_$__cuda_sm3x_div_rn_noftz_f32_slowpath)
$__internal_2_$__cuda_sm3x_div_rn_noftz_f32_slowpath:
[----:B------:R-:W-:Y:S01]  /*146a0*/  SHF.R.U32.HI R37, RZ, 0x17, R2 ;  /* 0x00000017ff257819 */ /* 0x000fe20000011602 */
[----:B------:R-:W-:Y:S01]  /*146b0*/  BSSY B0, `(.L_x_442) ;  /* 0x0000062000007945 */ /* 0x000fe20003800000 */
[----:B------:R-:W-:Y:S02]  /*146c0*/  SHF.R.U32.HI R76, RZ, 0x17, R3 ;  /* 0x00000017ff4c7819 */ /* 0x000fe40000011603 */
[----:B------:R-:W-:Y:S02]  /*146d0*/  LOP3.LUT R37, R37, 0xff, RZ, 0xc0, !PT ;  /* 0x000000ff25257812 */ /* 0x000fe400078ec0ff */
[----:B------:R-:W-:Y:S02]  /*146e0*/  LOP3.LUT R76, R76, 0xff, RZ, 0xc0, !PT ;  /* 0x000000ff4c4c7812 */ /* 0x000fe400078ec0ff */
[----:B------:R-:W-:Y:S02]  /*146f0*/  IADD3 R77, PT, PT, R37, -0x1, RZ ;  /* 0xffffffff254d7810 */ /* 0x000fe40007ffe0ff */
[----:B------:R-:W-:-:S02]  /*14700*/  IADD3 R78, PT, PT, R76, -0x1, RZ ;  /* 0xffffffff4c4e7810 */ /* 0x000fc40007ffe0ff */
[----:B------:R-:W-:-:S04]  /*14710*/  ISETP.GT.U32.AND P0, PT, R77, 0xfd, PT ;  /* 0x000000fd4d00780c */ /* 0x000fc80003f04070 */
[----:B------:R-:W-:-:S13]  /*14720*/  ISETP.GT.U32.OR P0, PT, R78, 0xfd, P0 ;  /* 0x000000fd4e00780c */ /* 0x000fda0000704470 */
[----:B------:R-:W-:Y:S01]  /*14730*/  @!P0 MOV R62, RZ ;  /* 0x000000ff003e8202 */ /* 0x000fe20000000f00 */
[----:B------:R-:W-:Y:S06]  /*14740*/  @!P0 BRA `(.L_x_443) ;  /* 0x00000000005c8947 */ /* 0x000fec0003800000 */
[----:B------:R-:W-:Y:S02]  /*14750*/  FSETP.GTU.FTZ.AND P0, PT, |R3|, +INF , PT ;  /* 0x7f8000000300780b */ /* 0x000fe40003f1c200 */
[----:B------:R-:W-:-:S04]  /*14760*/  FSETP.GTU.FTZ.AND P1, PT, |R2|, +INF , PT ;  /* 0x7f8000000200780b */ /* 0x000fc80003f3c200 */
[----:B------:R-:W-:-:S13]  /*14770*/  PLOP3.LUT P0, PT, P0, P1, PT, 0xf8, 0x8f ;  /* 0x00000000008f781c */ /* 0x000fda0000703f70 */
[----:B------:R-:W-:Y:S05]  /*14780*/  @P0 BRA `(.L_x_444) ;  /* 0x00000004004c0947 */ /* 0x000fea0003800000 */
[----:B------:R-:W-:-:S13]  /*14790*/  LOP3.LUT P0, RZ, R2, 0x7fffffff, R3, 0xc8, !PT ;  /* 0x7fffffff02ff7812 */ /* 0x000fda000780c803 */
[----:B------:R-:W-:Y:S05]  /*147a0*/  @!P0 BRA `(.L_x_445) ;  /* 0x00000004003c8947 */ /* 0x000fea0003800000 */
[C---:B------:R-:W-:Y:S02]  /*147b0*/  FSETP.NEU.FTZ.AND P4, PT, |R3|.reuse, +INF , PT ;  /* 0x7f8000000300780b */ /* 0x040fe40003f9d200 */
[----:B------:R-:W-:Y:S02]  /*147c0*/  FSETP.NEU.FTZ.AND P1, PT, |R2|, +INF , PT ;  /* 0x7f8000000200780b */ /* 0x000fe40003f3d200 */
[----:B------:R-:W-:-:S11]  /*147d0*/  FSETP.NEU.FTZ.AND P0, PT, |R3|, +INF , PT ;  /* 0x7f8000000300780b */ /* 0x000fd60003f1d200 */
[----:B------:R-:W-:Y:S05]  /*147e0*/  @!P1 BRA !P4, `(.L_x_445) ;  /* 0x00000004002c9947 */ /* 0x000fea0006000000 */
[----:B------:R-:W-:-:S04]  /*147f0*/  LOP3.LUT P4, RZ, R3, 0x7fffffff, RZ, 0xc0, !PT ;  /* 0x7fffffff03ff7812 */ /* 0x000fc8000788c0ff */
[----:B------:R-:W-:-:S13]  /*14800*/  PLOP3.LUT P1, PT, P1, P4, PT, 0x2f, 0xf2 ;  /* 0x0000000000f2781c */ /* 0x000fda0000f28577 */
[----:B------:R-:W-:Y:S05]  /*14810*/  @P1 BRA `(.L_x_446) ;  /* 0x0000000400181947 */ /* 0x000fea0003800000 */
[----:B------:R-:W-:-:S04]  /*14820*/  LOP3.LUT P1, RZ, R2, 0x7fffffff, RZ, 0xc0, !PT ;  /* 0x7fffffff02ff7812 */ /* 0x000fc8000782c0ff */
[----:B------:R-:W-:-:S13]  /*14830*/  PLOP3.LUT P0, PT, P0, P1, PT, 0x2f, 0xf2 ;  /* 0x0000000000f2781c */ /* 0x000fda0000702577 */
[----:B------:R-:W-:Y:S05]  /*14840*/  @P0 BRA `(.L_x_447) ;  /* 0x0000000400000947 */ /* 0x000fea0003800000 */
[----:B------:R-:W-:Y:S02]  /*14850*/  ISETP.GE.AND P0, PT, R78, RZ, PT ;  /* 0x000000ff4e00720c */ /* 0x000fe40003f06270 */
[----:B------:R-:W-:-:S11]  /*14860*/  ISETP.GE.AND P1, PT, R77, RZ, PT ;  /* 0x000000ff4d00720c */ /* 0x000fd60003f26270 */
[----:B------:R-:W-:Y:S01]  /*14870*/  @P0 MOV R62, RZ ;  /* 0x000000ff003e0202 */ /* 0x000fe20000000f00 */
[----:B------:R-:W-:Y:S01]  /*14880*/  @!P0 FFMA R3, R3, 1.84467440737095516160e+19, RZ ;  /* 0x5f80000003038823 */ /* 0x000fe200000000ff */
[----:B------:R-:W-:Y:S01]  /*14890*/  @!P0 MOV R62, 0xffffffc0 ;  /* 0xffffffc0003e8802 */ /* 0x000fe20000000f00 */
[----:B------:R-:W-:-:S03]  /*148a0*/  @!P1 FFMA R2, R2, 1.84467440737095516160e+19, RZ ;  /* 0x5f80000002029823 */ /* 0x000fc600000000ff */
[----:B------:R-:W-:-:S07]  /*148b0*/  @!P1 IADD3 R62, PT, PT, R62, 0x40, RZ ;  /* 0x000000403e3e9810 */ /* 0x000fce0007ffe0ff */
.L_x_443:
[----:B------:R-:W-:Y:S01]  /*148c0*/  LEA R77, R37, 0xc0800000, 0x17 ;  /* 0xc0800000254d7811 */ /* 0x000fe200078eb8ff */
[----:B------:R-:W-:Y:S01]  /*148d0*/  BSSY B1, `(.L_x_448) ;  /* 0x0000036000017945 */ /* 0x000fe20003800000 */
[----:B------:R-:W-:Y:S02]  /*148e0*/  IADD3 R76, PT, PT, R76, -0x7f, RZ ;  /* 0xffffff814c4c7810 */ /* 0x000fe40007ffe0ff */
[----:B------:R-:W-:Y:S02]  /*148f0*/  IADD3 R88, PT, PT, -R77, R2, RZ ;  /* 0x000000024d587210 */ /* 0x000fe40007ffe1ff */
[----:B------:R-:W-:Y:S02]  /*14900*/  IADD3 R37, PT, PT, R76, 0x7f, -R37 ;  /* 0x0000007f4c257810 */ /* 0x000fe40007ffe825 */
[----:B------:R-:W0:Y:S01]  /*14910*/  MUFU.RCP R2, R88 ;  /* 0x0000005800027308 */ /* 0x000e220000001000 */
[----:B------:R-:W-:Y:S01]  /*14920*/  FADD.FTZ R77, -R88, -RZ ;  /* 0x800000ff584d7221 */ /* 0x000fe20000010100 */
[----:B------:R-:W-:-:S03]  /*14930*/  IADD3 R37, PT, PT, R37, R62, RZ ;  /* 0x0000003e25257210 */ /* 0x000fc60007ffe0ff */
[----:B0-----:R-:W-:-:S04]  /*14940*/  FFMA R87, R2, R77, 1 ;  /* 0x3f80000002577423 */ /* 0x001fc8000000004d */
[----:B------:R-:W-:Y:S01]  /*14950*/  FFMA R87, R2, R87, R2 ;  /* 0x0000005702577223 */ /* 0x000fe20000000002 */
[----:B------:R-:W-:-:S04]  /*14960*/  IMAD R2, R76, -0x800000, R3 ;  /* 0xff8000004c027824 */ /* 0x000fc800078e0203 */
[----:B------:R-:W-:-:S04]  /*14970*/  FFMA R78, R2, R87, RZ ;  /* 0x00000057024e7223 */ /* 0x000fc800000000ff */
[----:B------:R-:W-:-:S04]  /*14980*/  FFMA R3, R77, R78, R2 ;  /* 0x0000004e4d037223 */ /* 0x000fc80000000002 */
[----:B------:R-:W-:-:S04]  /*14990*/  FFMA R78, R87, R3, R78 ;  /* 0x00000003574e7223 */ /* 0x000fc8000000004e */
[----:B------:R-:W-:-:S04]  /*149a0*/  FFMA R77, R77, R78, R2 ;  /* 0x0000004e4d4d7223 */ /* 0x000fc80000000002 */
[----:B------:R-:W-:-:S05]  /*149b0*/  FFMA R2, R87, R77, R78 ;  /* 0x0000004d57027223 */ /* 0x000fca000000004e */
[----:B------:R-:W-:-:S04]  /*149c0*/  SHF.R.U32.HI R62, RZ, 0x17, R2 ;  /* 0x00000017ff3e7819 */ /* 0x000fc80000011602 */
[----:B------:R-:W-:-:S04]  /*149d0*/  LOP3.LUT R62, R62, 0xff, RZ, 0xc0, !PT ;  /* 0x000000ff3e3e7812 */ /* 0x000fc800078ec0ff */
[----:B------:R-:W-:-:S04]  /*149e0*/  IADD3 R3, PT, PT, R62, R37, RZ ;  /* 0x000000253e037210 */ /* 0x000fc80007ffe0ff */
[----:B------:R-:W-:-:S04]  /*149f0*/  IADD3 R62, PT, PT, R3, -0x1, RZ ;  /* 0xffffffff033e7810 */ /* 0x000fc80007ffe0ff */
[----:B------:R-:W-:-:S13]  /*14a00*/  ISETP.GE.U32.AND P0, PT, R62, 0xfe, PT ;  /* 0x000000fe3e00780c */ /* 0x000fda0003f06070 */
[----:B------:R-:W-:Y:S05]  /*14a10*/  @!P0 BRA `(.L_x_449) ;  /* 0x0000000000808947 */ /* 0x000fea0003800000 */
[----:B------:R-:W-:-:S13]  /*14a20*/  ISETP.GT.AND P0, PT, R3, 0xfe, PT ;  /* 0x000000fe0300780c */ /* 0x000fda0003f04270 */
[----:B------:R-:W-:Y:S05]  /*14a30*/  @P0 BRA `(.L_x_450) ;  /* 0x00000000006c0947 */ /* 0x000fea0003800000 */
[----:B------:R-:W-:-:S13]  /*14a40*/  ISETP.GE.AND P0, PT, R3, 0x1, PT ;  /* 0x000000010300780c */ /* 0x000fda0003f06270 */
[----:B------:R-:W-:Y:S05]  /*14a50*/  @P0 BRA `(.L_x_451) ;  /* 0x0000000000740947 */ /* 0x000fea0003800000 */
[----:B------:R-:W-:Y:S02]  /*14a60*/  ISETP.GE.AND P0, PT, R3, -0x18, PT ;  /* 0xffffffe80300780c */ /* 0x000fe40003f06270 */
[----:B------:R-:W-:-:S11]  /*14a70*/  LOP3.LUT R2, R2, 0x80000000, RZ, 0xc0, !PT ;  /* 0x8000000002027812 */ /* 0x000fd600078ec0ff */
[----:B------:R-:W-:Y:S05]  /*14a80*/  @!P0 BRA `(.L_x_451) ;  /* 0x0000000000688947 */ /* 0x000fea0003800000 */
[CCC-:B------:R-:W-:Y:S01]  /*14a90*/  FFMA.RZ R37, R87.reuse, R77.reuse, R78.reuse ;  /* 0x0000004d57257223 */ /* 0x1c0fe2000000c04e */
[CCC-:B------:R-:W-:Y:S01]  /*14aa0*/  FFMA.RP R62, R87.reuse, R77.reuse, R78.reuse ;  /* 0x0000004d573e7223 */ /* 0x1c0fe2000000804e */
[----:B------:R-:W-:Y:S01]  /*14ab0*/  FFMA.RM R77, R87, R77, R78 ;  /* 0x0000004d574d7223 */ /* 0x000fe2000000404e */
[----:B------:R-:W-:Y:S02]  /*14ac0*/  ISETP.NE.AND P4, PT, R3, RZ, PT ;  /* 0x000000ff0300720c */ /* 0x000fe40003f85270 */
[----:B------:R-:W-:Y:S02]  /*14ad0*/  LOP3.LUT R37, R37, 0x7fffff, RZ, 0xc0, !PT ;  /* 0x007fffff25257812 */ /* 0x000fe400078ec0ff */
[----:B------:R-:W-:Y:S02]  /*14ae0*/  FSETP.NEU.FTZ.AND P0, PT, R62, R77, PT ;  /* 0x0000004d3e00720b */ /* 0x000fe40003f1d000 */
[----:B------:R-:W-:Y:S02]  /*14af0*/  IADD3 R62, PT, PT, R3, 0x20, RZ ;  /* 0x00000020033e7810 */ /* 0x000fe40007ffe0ff */
[----:B------:R-:W-:-:S02]  /*14b00*/  LOP3.LUT R37, R37, 0x800000, RZ, 0xfc, !PT ;  /* 0x0080000025257812 */ /* 0x000fc400078efcff */
[C---:B------:R-:W-:Y:S02]  /*14b10*/  ISETP.NE.AND P1, PT, R3.reuse, RZ, PT ;  /* 0x000000ff0300720c */ /* 0x040fe40003f25270 */
[----:B------:R-:W-:Y:S02]  /*14b20*/  IADD3 R3, PT, PT, -R3, RZ, RZ ;  /* 0x000000ff03037210 */ /* 0x000fe40007ffe1ff */
[----:B------:R-:W-:Y:S02]  /*14b30*/  SHF.L.U32 R62, R37, R62, RZ ;  /* 0x0000003e253e7219 */ /* 0x000fe400000006ff */
[----:B------:R-:W-:Y:S02]  /*14b40*/  SEL R76, R3, RZ, P4 ;  /* 0x000000ff034c7207 */ /* 0x000fe40002000000 */
[----:B------:R-:W-:Y:S02]  /*14b50*/  ISETP.NE.AND P1, PT, R62, RZ, P1 ;  /* 0x000000ff3e00720c */ /* 0x000fe40000f25270 */
[----:B------:R-:W-:-:S02]  /*14b60*/  SHF.R.U32.HI R62, RZ, R76, R37 ;  /* 0x0000004cff3e7219 */ /* 0x000fc40000011625 */
[----:B------:R-:W-:Y:S02]  /*14b70*/  PLOP3.LUT P0, PT, P0, P1, PT, 0xf8, 0x8f ;  /* 0x00000000008f781c */ /* 0x000fe40000703f70 */
[----:B------:R-:W-:Y:S02]  /*14b80*/  SHF.R.U32.HI R37, RZ, 0x1, R62 ;  /* 0x00000001ff257819 */ /* 0x000fe4000001163e */
[----:B------:R-:W-:-:S04]  /*14b90*/  SEL R76, RZ, 0x1, !P0 ;  /* 0x00000001ff4c7807 */ /* 0x000fc80004000000 */
[----:B------:R-:W-:-:S04]  /*14ba0*/  LOP3.LUT R3, R76, 0x1, R37, 0xf8, !PT ;  /* 0x000000014c037812 */ /* 0x000fc800078ef825 */
[----:B------:R-:W-:-:S04]  /*14bb0*/  LOP3.LUT R62, R3, R62, RZ, 0xc0, !PT ;  /* 0x0000003e033e7212 */ /* 0x000fc800078ec0ff */
[----:B------:R-:W-:-:S04]  /*14bc0*/  IADD3 R37, PT, PT, R37, R62, RZ ;  /* 0x0000003e25257210 */ /* 0x000fc80007ffe0ff */
[----:B------:R-:W-:Y:S01]  /*14bd0*/  LOP3.LUT R2, R37, R2, RZ, 0xfc, !PT ;  /* 0x0000000225027212 */ /* 0x000fe200078efcff */
[----:B------:R-:W-:Y:S06]  /*14be0*/  BRA `(.L_x_451) ;  /* 0x0000000000107947 */ /* 0x000fec0003800000 */
.L_x_450:
[----:B------:R-:W-:-:S04]  /*14bf0*/  LOP3.LUT R2, R2, 0x80000000, RZ, 0xc0, !PT ;  /* 0x8000000002027812 */ /* 0x000fc800078ec0ff */
[----:B------:R-:W-:Y:S01]  /*14c00*/  LOP3.LUT R2, R2, 0x7f800000, RZ, 0xfc, !PT ;  /* 0x7f80000002027812 */ /* 0x000fe200078efcff */
[----:B------:R-:W-:Y:S06]  /*14c10*/  BRA `(.L_x_451) ;  /* 0x0000000000047947 */ /* 0x000fec0003800000 */
.L_x_449:
[----:B------:R-:W-:-:S07]  /*14c20*/  LEA R2, R37, R2, 0x17 ;  /* 0x0000000225027211 */ /* 0x000fce00078eb8ff */
.L_x_451:
[----:B------:R-:W-:Y:S05]  /*14c30*/  BSYNC B1 ;  /* 0x0000000000017941 */ /* 0x000fea0003800000 */
.L_x_448:
[----:B------:R-:W-:Y:S05]  /*14c40*/  BRA `(.L_x_452) ;  /* 0x0000000000207947 */ /* 0x000fea0003800000 */
.L_x_447:
[----:B------:R-:W-:-:S04]  /*14c50*/  LOP3.LUT R2, R2, 0x80000000, R3, 0x48, !PT ;  /* 0x8000000002027812 */ /* 0x000fc800078e4803 */
[----:B------:R-:W-:Y:S01]  /*14c60*/  LOP3.LUT R2, R2, 0x7f800000, RZ, 0xfc, !PT ;  /* 0x7f80000002027812 */ /* 0x000fe200078efcff */
[----:B------:R-:W-:Y:S06]  /*14c70*/  BRA `(.L_x_452) ;  /* 0x0000000000147947 */ /* 0x000fec0003800000 */
.L_x_446:
[----:B------:R-:W-:Y:S01]  /*14c80*/  LOP3.LUT R2, R2, 0x80000000, R3, 0x48, !PT ;  /* 0x8000000002027812 */ /* 0x000fe200078e4803 */
[----:B------:R-:W-:Y:S06]  /*14c90*/  BRA `(.L_x_452) ;  /* 0x00000000000c7947 */ /* 0x000fec0003800000 */
.L_x_445:
[----:B------:R-:W0:Y:S01]  /*14ca0*/  MUFU.RSQ R2, -QNAN ;  /* 0xffc0000000027908 */ /* 0x000e220000001400 */
[----:B------:R-:W-:Y:S05]  /*14cb0*/  BRA `(.L_x_452) ;  /* 0x0000000000047947 */ /* 0x000fea0003800000 */
.L_x_444:
[----:B------:R-:W-:-:S07]  /*14cc0*/  FADD.FTZ R2, R3, R2 ;  /* 0x0000000203027221 */ /* 0x000fce0000010000 */
.L_x_452:
[----:B------:R-:W-:Y:S05]  /*14cd0*/  BSYNC B0 ;  /* 0x0000000000007941 */ /* 0x000fea0003800000 */
.L_x_442:
[----:B------:R-:W-:-:S04]  /*14ce0*/  HFMA2 R37, -RZ, RZ, 0, 0 ;  /* 0x00000000ff257431 */ /* 0x000fc800000001ff */
[----:B0-----:R-:W-:Y:S05]  /*14cf0*/  RET.REL.NODEC R36 `(_Z31svpf_fully_fused_step_v2_kernelPfS_S_S_S_S_P24curandStatePhilox4_32_10fffffS_S_S_S_S_S_S_ffffffffffffffffffiiiiiifffiS_fiffffffiiiii) ;  /* 0xfffffeb024c07950 */ /* 0x001fea0003c3ffff */
.L_x_453:
[----:B------:R-:W-:-:S00]  /*14d00*/  BRA `(.L_x_453) ;  /* 0xfffffffc00fc7947 */ /* 0x000fc0000383ffff */
[----:B------:R-:W-:-:S00]  /*14d10*/  NOP ;  /* 0x0000000000007918 */ /* 0x000fc00000000000 */
        /* <DEDUP_REMOVED lines=14> */
.L_x_456:


//--------------------- .nv.global.init           --------------------------
	.section	.nv.global.init,"aw",@progbits
	.align	4
.nv.global.init:
	.type		mrg32k3aM1SubSeq,@object
	.size		mrg32k3aM1SubSeq,(mrg32k3aM2SubSeq - mrg32k3aM1SubSeq)
mrg32k3aM1SubSeq:
        /*0000*/ 	.byte	0x0b, 0xcc, 0xee, 0x04, 0x73, 0x29, 0x8b, 0x6f, 0xf6, 0x53, 0x03, 0xf6, 0x23, 0xf6, 0xea, 0xda
        /* <DEDUP_REMOVED lines=125> */
	.type		mrg32k3aM2SubSeq,@object
	.size		mrg32k3aM2SubSeq,(mrg32k3aM1 - mrg32k3aM2SubSeq)
mrg32k3aM2SubSeq:
        /* <DEDUP_REMOVED lines=126> */
	.type		mrg32k3aM1,@object
	.size		mrg32k3aM1,(mrg32k3aM1Seq - mrg32k3aM1)
mrg32k3aM1:
        /* <DEDUP_REMOVED lines=144> */
	.type		mrg32k3aM1Seq,@object
	.size		mrg32k3aM1Seq,(mrg32k3aM2 - mrg32k3aM1Seq)
mrg32k3aM1Seq:
        /* <DEDUP_REMOVED lines=144> */
	.type		mrg32k3aM2,@object
	.size		mrg32k3aM2,(mrg32k3aM2Seq - mrg32k3aM2)
mrg32k3aM2:
        /* <DEDUP_REMOVED lines=144> */
	.type		mrg32k3aM2Seq,@object
	.size		mrg32k3aM2Seq,(precalc_xorwow_matrix - mrg32k3aM2Seq)
mrg32k3aM2Seq:
        /* <DEDUP_REMOVED lines=144> */
	.type		precalc_xorwow_matrix,@object
	.size		precalc_xorwow_matrix,(precalc_xorwow_offset_matrix - precalc_xorwow_matrix)
precalc_xorwow_matrix:
        /* <DEDUP_REMOVED lines=6400> */
	.type		precalc_xorwow_offset_matrix,@object
	.size		precalc_xorwow_offset_matrix,(.L_1 - precalc_xorwow_offset_matrix)
precalc_xorwow_offset_matrix:
        /* <DEDUP_REMOVED lines=6400> */
.L_1:


//--------------------- .nv.shared._Z31svpf_fully_fused_step_v2_kernelPfS_S_S_S_S_P24curandStatePhilox4_32_10fffffS_S_S_S_S_S_S_ffffffffffffffffffiiiiiifffiS_fiffffffiiiii --------------------------
	.section	.nv.shared._Z31svpf_fully_fused_step_v2_kernelPfS_S_S_S_S_P24curandStatePhilox4_32_10fffffS_S_S_S_S_S_S_ffffffffffffffffffiiiiiifffiS_fiffffffiiiii,"aw",@nobits
	.sectionflags	@""
	.align	16
.nv.shared._Z31svpf_fully_fused_step_v2_kernelPfS_S_S_S_S_P24curandStatePhilox4_32_10fffffS_S_S_S_S_S_S_ffffffffffffffffffiiiiiifffiS_fiffffffiiiii:
	.zero		1056


//--------------------- .nv.shared.reserved.0     --------------------------
	.section	.nv.shared.reserved.0,"aw",@nobits
	.weak		__nv_reservedSMEM_offset_0_alias
	.size		__nv_reservedSMEM_offset_0_alias, 0, 64
	.other		__nv_reservedSMEM_offset_0_alias,@"STO_CUDA_RESERVED_SHARED STV_DEFAULT"
__nv_reservedSMEM_offset_0_alias:
	.zero		0
	.zero		64


//--------------------- .nv.constant0._Z31svpf_fully_fused_step_v2_kernelPfS_S_S_S_S_P24curandStatePhilox4_32_10fffffS_S_S_S_S_S_S_ffffffffffffffffffiiiiiifffiS_fiffffffiiiii --------------------------
	.section	.nv.constant0._Z31svpf_fully_fused_step_v2_kernelPfS_S_S_S_S_P24curandStatePhilox4_32_10fffffS_S_S_S_S_S_S_ffffffffffffffffffiiiiiifffiS_fiffffffiiiii,"a",@progbits
	.sectionflags	@""
	.align	4
.nv.constant0._Z31svpf_fully_fused_step_v2_kernelPfS_S_S_S_S_P24curandStatePhilox4_32_10fffffS_S_S_S_S_S_S_ffffffffffffffffffiiiiiifffiS_fiffffffiiiii:
	.zero		1204


//--------------------- SYMBOLS --------------------------

	.type		.nv.reservedSmem.offset0,@object
	.size		.nv.reservedSmem.offset0,0x4
	.type		.nv.reservedSmem.cap,@object
	.size		.nv.reservedSmem.cap,0x4
